def matmul_kernel(
    a_ptr,
    b_ptr,
    c_ptr,
    M,
    N,
    K,
    stride_am,
    stride_ak,
    stride_bk,
    stride_bn,
    stride_cm,
    stride_cn,
    BLOCK_M: tl.constexpr,
    BLOCK_N: tl.constexpr,
    BLOCK_K: tl.constexpr,
    GROUP_M: tl.constexpr,
):
    pid = tl.program_id(axis=0)
    num_pid_m = tl.cdiv(M, BLOCK_M)
    num_pid_n = tl.cdiv(N, BLOCK_N)
    num_pid_in_group = GROUP_M * num_pid_n
    group_id = pid // num_pid_in_group
    first_pid_m = group_id * GROUP_M
    group_size_m = min(num_pid_m - first_pid_m, GROUP_M)
    pid_m = first_pid_m + ((pid % num_pid_in_group) % group_size_m)
    pid_n = (pid % num_pid_in_group) // group_size_m

    offs_am = (pid_m * BLOCK_M + tl.arange(0, BLOCK_M)) % M
    offs_bn = (pid_n * BLOCK_N + tl.arange(0, BLOCK_N)) % N
    offs_k = tl.arange(0, BLOCK_K)
    a_ptrs = a_ptr + offs_am[:, None] * stride_am + offs_k[None, :] * stride_ak
    b_ptrs = b_ptr + offs_k[:, None] * stride_bk + offs_bn[None, :] * stride_bn

    acc = tl.zeros((BLOCK_M, BLOCK_N), dtype=tl.float32)
    for kk in range(0, tl.cdiv(K, BLOCK_K)):
        a = tl.load(a_ptrs, mask=offs_k[None, :] < K - kk * BLOCK_K, other=0.0)
        b = tl.load(b_ptrs, mask=offs_k[:, None] < K - kk * BLOCK_K, other=0.0)
        acc = tl.dot(a, b, acc)
        a_ptrs += BLOCK_K * stride_ak
        b_ptrs += BLOCK_K * stride_bk

    c = acc.to(c_ptr.dtype.element_ty)
    offs_cm = pid_m * BLOCK_M + tl.arange(0, BLOCK_M)
    offs_cn = pid_n * BLOCK_N + tl.arange(0, BLOCK_N)
    c_ptrs = c_ptr + offs_cm[:, None] * stride_cm + offs_cn[None, :] * stride_cn
    mask = (offs_cm[:, None] < M) & (offs_cn[None, :] < N)
    tl.store(c_ptrs, c, mask=mask)

# config = {"BLOCK_K": 128, "BLOCK_M": 128, "BLOCK_N": 64, "GROUP_M": 8, "arch": "sm_100", "dtype": "fp8e4m3", "num_ctas": 1, "num_stages": 2, "num_warps": 2}
# arch = sm_100


// ===== COMPILED SASS (sm_100a) =====

	.target	sm_100a

	.elftype	@"ET_EXEC"


//--------------------- .note.nv.tkinfo           --------------------------
	.section	.note.nv.tkinfo,"",@"SHT_NOTE"
	.sectionflags	@"SHF_NOTE_NV_TKINFO"
	.tkinfo
        /*0018*/ 	.word	0x00000081
        /*0030*/ 	.string	""
        /*0030*/ 	.string	"ptxas-blackwell"
        /*0030*/ 	.string	"Cuda compilation tools, release 12.9, V12.9.86"
        /*0030*/ 	.string	"Build cuda_12.9.r12.9/compiler.36037853_0"
        /*0030*/ 	.string	"-v  -suppress-debug-info  -lineinfo  -arch sm_100a "



//--------------------- .note.nv.cuver            --------------------------
	.section	.note.nv.cuver,"",@"SHT_NOTE"
	.sectionflags	@"SHF_NOTE_NV_CUVER"
        /*0018*/ 	.short	0x0001
        /*001a*/ 	.short	0x0064
        /*001c*/ 	.short	0x0001
        /*001e*/ 	.short	0x0000
        /*0020*/ 	.short	0x0001
        /*0022*/ 	.short	0x0000


//--------------------- .nv.info                  --------------------------
	.section	.nv.info,"",@"SHT_CUDA_INFO"
	.align	4


	//----- nvinfo : EIATTR_REGCOUNT
	.align		4
        /*0000*/ 	.byte	0x04, 0x2f
        /*0002*/ 	.short	(.L_1 - .L_0)
	.align		4
.L_0:
        /*0004*/ 	.word	index@(matmul_kernel)
        /*0008*/ 	.word	0x00000020


	//----- nvinfo : EIATTR_FRAME_SIZE
	.align		4
.L_1:
        /*000c*/ 	.byte	0x04, 0x11
        /*000e*/ 	.short	(.L_3 - .L_2)
	.align		4
.L_2:
        /*0010*/ 	.word	index@(matmul_kernel)
        /*0014*/ 	.word	0x000028c8


	//----- nvinfo : EIATTR_MIN_STACK_SIZE
	.align		4
.L_3:
        /*0018*/ 	.byte	0x04, 0x12
        /*001a*/ 	.short	(.L_5 - .L_4)
	.align		4
.L_4:
        /*001c*/ 	.word	index@(matmul_kernel)
        /*0020*/ 	.word	0x000028c8
.L_5:


//--------------------- .nv.info.matmul_kernel    --------------------------
	.section	.nv.info.matmul_kernel,"",@"SHT_CUDA_INFO"
	.sectionflags	@""
	.align	4


	//----- nvinfo : EIATTR_CUDA_API_VERSION
	.align		4
        /*0000*/ 	.byte	0x04, 0x37
        /*0002*/ 	.short	(.L_7 - .L_6)
.L_6:
        /*0004*/ 	.word	0x00000081


	//----- nvinfo : EIATTR_KPARAM_INFO
	.align		4
.L_7:
        /*0008*/ 	.byte	0x04, 0x17
        /*000a*/ 	.short	(.L_9 - .L_8)
.L_8:
        /*000c*/ 	.word	0x00000000
        /*0010*/ 	.short	0x000d
        /*0012*/ 	.short	0x0048
        /*0014*/ 	.byte	0x00, 0xf4, 0x21, 0x00


	//----- nvinfo : EIATTR_KPARAM_INFO
	.align		4
.L_9:
        /*0018*/ 	.byte	0x04, 0x17
        /*001a*/ 	.short	(.L_11 - .L_10)
.L_10:
        /*001c*/ 	.word	0x00000000
        /*0020*/ 	.short	0x000c
        /*0022*/ 	.short	0x0040
        /*0024*/ 	.byte	0x00, 0xf4, 0x21, 0x00


	//----- nvinfo : EIATTR_KPARAM_INFO
	.align		4
.L_11:
        /*0028*/ 	.byte	0x04, 0x17
        /*002a*/ 	.short	(.L_13 - .L_12)
.L_12:
        /*002c*/ 	.word	0x00000000
        /*0030*/ 	.short	0x000b
        /*0032*/ 	.short	0x0038
        /*0034*/ 	.byte	0x00, 0xf0, 0x11, 0x00


	//----- nvinfo : EIATTR_KPARAM_INFO
	.align		4
.L_13:
        /*0038*/ 	.byte	0x04, 0x17
        /*003a*/ 	.short	(.L_15 - .L_14)
.L_14:
        /*003c*/ 	.word	0x00000000
        /*0040*/ 	.short	0x000a
        /*0042*/ 	.short	0x0034
        /*0044*/ 	.byte	0x00, 0xf0, 0x11, 0x00


	//----- nvinfo : EIATTR_KPARAM_INFO
	.align		4
.L_15:
        /*0048*/ 	.byte	0x04, 0x17
        /*004a*/ 	.short	(.L_17 - .L_16)
.L_16:
        /*004c*/ 	.word	0x00000000
        /*0050*/ 	.short	0x0009
        /*0052*/ 	.short	0x0030
        /*0054*/ 	.byte	0x00, 0xf0, 0x11, 0x00


	//----- nvinfo : EIATTR_KPARAM_INFO
	.align		4
.L_17:
        /*0058*/ 	.byte	0x04, 0x17
        /*005a*/ 	.short	(.L_19 - .L_18)
.L_18:
        /*005c*/ 	.word	0x00000000
        /*0060*/ 	.short	0x0008
        /*0062*/ 	.short	0x002c
        /*0064*/ 	.byte	0x00, 0xf0, 0x11, 0x00


	//----- nvinfo : EIATTR_KPARAM_INFO
	.align		4
.L_19:
        /*0068*/ 	.byte	0x04, 0x17
        /*006a*/ 	.short	(.L_21 - .L_20)
.L_20:
        /*006c*/ 	.word	0x00000000
        /*0070*/ 	.short	0x0007
        /*0072*/ 	.short	0x0028
        /*0074*/ 	.byte	0x00, 0xf0, 0x11, 0x00


	//----- nvinfo : EIATTR_KPARAM_INFO
	.align		4
.L_21:
        /*0078*/ 	.byte	0x04, 0x17
        /*007a*/ 	.short	(.L_23 - .L_22)
.L_22:
        /*007c*/ 	.word	0x00000000
        /*0080*/ 	.short	0x0006
        /*0082*/ 	.short	0x0024
        /*0084*/ 	.byte	0x00, 0xf0, 0x11, 0x00


	//----- nvinfo : EIATTR_KPARAM_INFO
	.align		4
.L_23:
        /*0088*/ 	.byte	0x04, 0x17
        /*008a*/ 	.short	(.L_25 - .L_24)
.L_24:
        /*008c*/ 	.word	0x00000000
        /*0090*/ 	.short	0x0005
        /*0092*/ 	.short	0x0020
        /*0094*/ 	.byte	0x00, 0xf0, 0x11, 0x00


	//----- nvinfo : EIATTR_KPARAM_INFO
	.align		4
.L_25:
        /*0098*/ 	.byte	0x04, 0x17
        /*009a*/ 	.short	(.L_27 - .L_26)
.L_26:
        /*009c*/ 	.word	0x00000000
        /*00a0*/ 	.short	0x0004
        /*00a2*/ 	.short	0x001c
        /*00a4*/ 	.byte	0x00, 0xf0, 0x11, 0x00


	//----- nvinfo : EIATTR_KPARAM_INFO
	.align		4
.L_27:
        /*00a8*/ 	.byte	0x04, 0x17
        /*00aa*/ 	.short	(.L_29 - .L_28)
.L_28:
        /*00ac*/ 	.word	0x00000000
        /*00b0*/ 	.short	0x0003
        /*00b2*/ 	.short	0x0018
        /*00b4*/ 	.byte	0x00, 0xf0, 0x11, 0x00


	//----- nvinfo : EIATTR_KPARAM_INFO
	.align		4
.L_29:
        /*00b8*/ 	.byte	0x04, 0x17
        /*00ba*/ 	.short	(.L_31 - .L_30)
.L_30:
        /*00bc*/ 	.word	0x00000000
        /*00c0*/ 	.short	0x0002
        /*00c2*/ 	.short	0x0010
        /*00c4*/ 	.byte	0x00, 0xf4, 0x21, 0x00


	//----- nvinfo : EIATTR_KPARAM_INFO
	.align		4
.L_31:
        /*00c8*/ 	.byte	0x04, 0x17
        /*00ca*/ 	.short	(.L_33 - .L_32)
.L_32:
        /*00cc*/ 	.word	0x00000000
        /*00d0*/ 	.short	0x0001
        /*00d2*/ 	.short	0x0008
        /*00d4*/ 	.byte	0x00, 0xf4, 0x21, 0x00


	//----- nvinfo : EIATTR_KPARAM_INFO
	.align		4
.L_33:
        /*00d8*/ 	.byte	0x04, 0x17
        /*00da*/ 	.short	(.L_35 - .L_34)
.L_34:
        /*00dc*/ 	.word	0x00000000
        /*00e0*/ 	.short	0x0000
        /*00e2*/ 	.short	0x0000
        /*00e4*/ 	.byte	0x00, 0xf4, 0x21, 0x00


	//----- nvinfo : EIATTR_SPARSE_MMA_MASK
	.align		4
.L_35:
        /*00e8*/ 	.byte	0x03, 0x50
        /*00ea*/ 	.short	0x0000


	//----- nvinfo : EIATTR_MAXREG_COUNT
	.align		4
        /*00ec*/ 	.byte	0x03, 0x1b
        /*00ee*/ 	.short	0x00ff


	//----- nvinfo : EIATTR_NUM_BARRIERS
	.align		4
        /*00f0*/ 	.byte	0x02, 0x4c
        /*00f2*/ 	.byte	0x01
	.zero		1


	//----- nvinfo : EIATTR_ANNOTATIONS
	.align		4
        /*00f4*/ 	.byte	0x04, 0x55
        /*00f6*/ 	.short	(.L_37 - .L_36)


	//   ....[0]....
.L_36:
        /*00f8*/ 	.word	0x00000001
        /*00fc*/ 	.byte	0x50, 0x00, 0x00, 0x00, 0x01, 0x00, 0x00, 0x00, 0x90, 0x00, 0x00, 0x00, 0x01, 0x00, 0x00, 0x00
        /* <DEDUP_REMOVED lines=377> */
        /*189c*/ 	.byte	0x30, 0x78, 0x00, 0x00


	//----- nvinfo : EIATTR_VRC_CTA_INIT_COUNT
	.align		4
.L_37:
        /*18a0*/ 	.byte	0x02, 0x4a
	.zero		1
	.zero		1


	//----- nvinfo : EIATTR_EXIT_INSTR_OFFSETS
	.align		4
        /*18a4*/ 	.byte	0x04, 0x1c
        /*18a6*/ 	.short	(.L_39 - .L_38)


	//   ....[0]....
.L_38:
        /*18a8*/ 	.word	0x000422d0


	//   ....[1]....
        /*18ac*/ 	.word	0x000422f0


	//----- nvinfo : EIATTR_REQNTID
	.align		4
.L_39:
        /*18b0*/ 	.byte	0x04, 0x10
        /*18b2*/ 	.short	(.L_41 - .L_40)
.L_40:
        /*18b4*/ 	.word	0x00000040
        /*18b8*/ 	.word	0x00000001
        /*18bc*/ 	.word	0x00000001


	//----- nvinfo : EIATTR_CBANK_PARAM_SIZE
	.align		4
.L_41:
        /*18c0*/ 	.byte	0x03, 0x19
        /*18c2*/ 	.short	0x0050


	//----- nvinfo : EIATTR_PARAM_CBANK
	.align		4
        /*18c4*/ 	.byte	0x04, 0x0a
        /*18c6*/ 	.short	(.L_43 - .L_42)
	.align		4
.L_42:
        /*18c8*/ 	.word	index@(.nv.constant0.matmul_kernel)
        /*18cc*/ 	.short	0x0380
        /*18ce*/ 	.short	0x0050


	//----- nvinfo : EIATTR_SW_WAR
	.align		4
.L_43:
        /*18d0*/ 	.byte	0x04, 0x36
        /*18d2*/ 	.short	(.L_45 - .L_44)
.L_44:
        /*18d4*/ 	.word	0x00000008
.L_45:


//--------------------- .nv.compat                --------------------------
	.section	.nv.compat,"",@"SHT_CUDA_COMPAT_INFO"
	.align	4
        /*0000*/ 	.byte	0x02, 0x02, 0x02, 0x00, 0x02, 0x05, 0x05, 0x00, 0x02, 0x03, 0x00, 0x00, 0x02, 0x06, 0x01, 0x00


//--------------------- .nv.callgraph             --------------------------
	.section	.nv.callgraph,"",@"SHT_CUDA_CALLGRAPH"
	.align	4
	.sectionentsize	8
	.align		4
        /*0000*/ 	.word	0x00000000
	.align		4
        /*0004*/ 	.word	0xffffffff
	.align		4
        /*0008*/ 	.word	0x00000000
	.align		4
        /*000c*/ 	.word	0xfffffffe
	.align		4
        /*0010*/ 	.word	0x00000000
	.align		4
        /*0014*/ 	.word	0xfffffffd
	.align		4
        /*0018*/ 	.word	0x00000000
	.align		4
        /*001c*/ 	.word	0xfffffffc


//--------------------- .text.matmul_kernel       --------------------------
	.section	.text.matmul_kernel,"ax",@progbits
	.align	128
        .global         matmul_kernel
        .type           matmul_kernel,@function
        .size           matmul_kernel,(.L_x_3 - matmul_kernel)
        .other          matmul_kernel,@"STO_CUDA_ENTRY STV_DEFAULT"
matmul_kernel:
.text.matmul_kernel:
[----:B------:R-:W0:Y:S08]  /*0000*/  LDC R1, c[0x0][0x37c] ;  /* 0x0000df00ff017b82 */ /* 0x000e300000000800 */
[----:B------:R-:W1:Y:S01]  /*0010*/  LDC.64 R4, c[0x0][0x398] ;  /* 0x0000e600ff047b82 */ /* 0x000e620000000a00 */
[----:B0-----:R-:W-:Y:S01]  /*0020*/  VIADD R1, R1, 0xffffd738 ;  /* 0xffffd73801017836 */ /* 0x001fe20000000000 */
[----:B------:R-:W0:Y:S01]  /*0030*/  S2R R16, SR_TID.X ;  /* 0x0000000000107919 */ /* 0x000e220000002100 */
[----:B------:R-:W2:Y:S03]  /*0040*/  LDCU UR8, c[0x0][0x3a0] ;  /* 0x00007400ff0877ac */ /* 0x000ea60008000800 */
[----:B------:R-:W-:Y:S01]  /*0050*/  STL [R1+0x3a0], RZ ;  /* 0x0003a0ff01007387 */ /* 0x000fe20000100800 */
[----:B------:R-:W-:Y:S01]  /*0060*/  UMOV UR4, 0x400 ;  /* 0x0000040000047882 */ /* 0x000fe20000000000 */
[----:B------:R-:W3:Y:S01]  /*0070*/  S2UR UR5, SR_CgaCtaId ;  /* 0x00000000000579c3 */ /* 0x000ee20000008800 */
[----:B------:R-:W4:Y:S01]  /*0080*/  LDCU.64 UR42, c[0x0][0x358] ;  /* 0x00006b00ff2a77ac */ /* 0x000f220008000a00 */
[----:B------:R-:W-:Y:S04]  /*0090*/  STL [R1+0x3a4], RZ ;  /* 0x0003a4ff01007387 */ /* 0x000fe80000100800 */
[----:B------:R-:W-:Y:S04]  /*00a0*/  STL [R1+0x3a8], RZ ;  /* 0x0003a8ff01007387 */ /* 0x000fe80000100800 */
[----:B------:R-:W-:Y:S01]  /*00b0*/  STL [R1+0x3ac], RZ ;  /* 0x0003acff01007387 */ /* 0x000fe20000100800 */
[----:B--2---:R-:W-:-:S03]  /*00c0*/  UIADD3 UR8, UPT, UPT, UR8, 0x7f, URZ ;  /* 0x0000007f08087890 */ /* 0x004fc6000fffe0ff */
[----:B------:R-:W-:Y:S01]  /*00d0*/  STL [R1+0x400], RZ ;  /* 0x000400ff01007387 */ /* 0x000fe20000100800 */
[----:B-1----:R-:W-:Y:S01]  /*00e0*/  VIADD R0, R5, 0x3f ;  /* 0x0000003f05007836 */ /* 0x002fe20000000000 */
[----:B------:R-:W-:Y:S02]  /*00f0*/  UISETP.GE.AND UP0, UPT, UR8, 0x80, UPT ;  /* 0x000000800800788c */ /* 0x000fe4000bf06270 */
[----:B------:R-:W-:Y:S02]  /*0100*/  STL [R1+0x404], RZ ;  /* 0x000404ff01007387 */ /* 0x000fe40000100800 */
[----:B------:R-:W-:Y:S02]  /*0110*/  SHF.R.S32.HI R3, RZ, 0x1f, R0 ;  /* 0x0000001fff037819 */ /* 0x000fe40000011400 */
[----:B------:R-:W-:Y:S01]  /*0120*/  STL [R1+0x408], RZ ;  /* 0x000408ff01007387 */ /* 0x000fe20000100800 */
[----:B---3--:R-:W-:Y:S01]  /*0130*/  ULEA UR4, UR5, UR4, 0x18 ;  /* 0x0000000405047291 */ /* 0x008fe2000f8ec0ff */
[----:B------:R-:W-:-:S02]  /*0140*/  LEA.HI R3, R3, R0, RZ, 0x6 ;  /* 0x0000000003037211 */ /* 0x000fc400078f30ff */
[----:B------:R-:W-:Y:S01]  /*0150*/  STL [R1+0x40c], RZ ;  /* 0x00040cff01007387 */ /* 0x000fe20000100800 */
[----:B0-----:R-:W-:Y:S02]  /*0160*/  LOP3.LUT R15, R16, 0x3f, RZ, 0xc0, !PT ;  /* 0x0000003f100f7812 */ /* 0x001fe400078ec0ff */
[----:B------:R-:W-:Y:S01]  /*0170*/  SHF.R.S32.HI R0, RZ, 0x6, R3 ;  /* 0x00000006ff007819 */ /* 0x000fe20000011403 */
[----:B------:R-:W-:Y:S04]  /*0180*/  STL [R1+0x3f0], RZ ;  /* 0x0003f0ff01007387 */ /* 0x000fe80000100800 */
[----:B------:R-:W-:Y:S01]  /*0190*/  IMAD.SHL.U32 R0, R0, 0x8, RZ ;  /* 0x0000000800007824 */ /* 0x000fe200078e00ff */
[----:B------:R-:W0:Y:S04]  /*01a0*/  S2R R3, SR_CTAID.X ;  /* 0x0000000000037919 */ /* 0x000e280000002500 */
[-C--:B------:R-:W-:Y:S01]  /*01b0*/  IABS R9, R0.reuse ;  /* 0x0000000000097213 */ /* 0x080fe20000000000 */
[----:B------:R-:W-:Y:S01]  /*01c0*/  STL [R1+0x3f4], RZ ;  /* 0x0003f4ff01007387 */ /* 0x000fe20000100800 */
[----:B------:R-:W-:-:S02]  /*01d0*/  IABS R12, R0 ;  /* 0x00000000000c7213 */ /* 0x000fc40000000000 */
[----:B------:R-:W1:Y:S01]  /*01e0*/  I2F.RP R2, R9 ;  /* 0x0000000900027306 */ /* 0x000e620000209400 */
[----:B------:R-:W-:Y:S04]  /*01f0*/  STL [R1+0x3f8], RZ ;  /* 0x0003f8ff01007387 */ /* 0x000fe80000100800 */
[----:B------:R-:W-:Y:S04]  /*0200*/  STL [R1+0x3fc], RZ ;  /* 0x0003fcff01007387 */ /* 0x000fe80000100800 */
[----:B------:R-:W-:Y:S04]  /*0210*/  STL [R1+0x3e0], RZ ;  /* 0x0003e0ff01007387 */ /* 0x000fe80000100800 */
[----:B------:R-:W-:Y:S01]  /*0220*/  STL [R1+0x3e4], RZ ;  /* 0x0003e4ff01007387 */ /* 0x000fe20000100800 */
[----:B-1----:R-:W1:Y:S03]  /*0230*/  MUFU.RCP R2, R2 ;  /* 0x0000000200027308 */ /* 0x002e660000001000 */
[----:B------:R-:W-:Y:S04]  /*0240*/  STL [R1+0x3e8], RZ ;  /* 0x0003e8ff01007387 */ /* 0x000fe80000100800 */
[----:B------:R-:W-:Y:S01]  /*0250*/  STL [R1+0x3ec], RZ ;  /* 0x0003ecff01007387 */ /* 0x000fe20000100800 */
[----:B0-----:R-:W-:-:S03]  /*0260*/  IABS R10, R3 ;  /* 0x00000003000a7213 */ /* 0x001fc60000000000 */
[----:B------:R-:W-:Y:S04]  /*0270*/  STL [R1+0x3d0], RZ ;  /* 0x0003d0ff01007387 */ /* 0x000fe80000100800 */
[----:B------:R-:W-:Y:S01]  /*0280*/  STL [R1+0x3d4], RZ ;  /* 0x0003d4ff01007387 */ /* 0x000fe20000100800 */
[----:B-1----:R-:W-:-:S03]  /*0290*/  VIADD R6, R2, 0xffffffe ;  /* 0x0ffffffe02067836 */ /* 0x002fc60000000000 */
[----:B------:R-:W-:Y:S01]  /*02a0*/  STL [R1+0x3d8], RZ ;  /* 0x0003d8ff01007387 */ /* 0x000fe20000100800 */
[----:B------:R-:W-:Y:S01]  /*02b0*/  IMAD.MOV R2, RZ, RZ, -R12 ;  /* 0x000000ffff027224 */ /* 0x000fe200078e0a0c */
[----:B------:R0:W1:Y:S02]  /*02c0*/  F2I.FTZ.U32.TRUNC.NTZ R7, R6 ;  /* 0x0000000600077305 */ /* 0x000064000021f000 */
[----:B------:R-:W-:Y:S04]  /*02d0*/  STL [R1+0x3dc], RZ ;  /* 0x0003dcff01007387 */ /* 0x000fe80000100800 */
[----:B------:R-:W-:Y:S01]  /*02e0*/  STL [R1+0x3c0], RZ ;  /* 0x0003c0ff01007387 */ /* 0x000fe20000100800 */
[----:B0-----:R-:W-:-:S03]  /*02f0*/  IMAD.MOV.U32 R6, RZ, RZ, RZ ;  /* 0x000000ffff067224 */ /* 0x001fc600078e00ff */
[----:B------:R-:W-:Y:S04]  /*0300*/  STL [R1+0x3c4], RZ ;  /* 0x0003c4ff01007387 */ /* 0x000fe80000100800 */
[----:B------:R-:W-:Y:S01]  /*0310*/  STL [R1+0x3c8], RZ ;  /* 0x0003c8ff01007387 */ /* 0x000fe20000100800 */
[----:B-1----:R-:W-:-:S03]  /*0320*/  IMAD.MOV R8, RZ, RZ, -R7 ;  /* 0x000000ffff087224 */ /* 0x002fc600078e0a07 */
[----:B------:R-:W-:Y:S01]  /*0330*/  STL [R1+0x3cc], RZ ;  /* 0x0003ccff01007387 */ /* 0x000fe20000100800 */
[----:B------:R-:W-:Y:S02]  /*0340*/  IMAD R11, R8, R9, RZ ;  /* 0x00000009080b7224 */ /* 0x000fe400078e02ff */
[----:B------:R-:W-:Y:S01]  /*0350*/  IMAD.MOV.U32 R8, RZ, RZ, R10 ;  /* 0x000000ffff087224 */ /* 0x000fe200078e000a */
[----:B------:R-:W-:Y:S01]  /*0360*/  STL [R1+0x3b0], RZ ;  /* 0x0003b0ff01007387 */ /* 0x000fe20000100800 */
[----:B------:R-:W-:-:S03]  /*0370*/  IMAD.HI.U32 R7, R7, R11, R6 ;  /* 0x0000000b07077227 */ /* 0x000fc600078e0006 */
[----:B------:R-:W-:Y:S03]  /*0380*/  STL [R1+0x3b4], RZ ;  /* 0x0003b4ff01007387 */ /* 0x000fe60000100800 */
[----:B------:R-:W-:Y:S01]  /*0390*/  IMAD.HI.U32 R7, R7, R8, RZ ;  /* 0x0000000807077227 */ /* 0x000fe200078e00ff */
[----:B------:R-:W-:Y:S03]  /*03a0*/  STL [R1+0x3b8], RZ ;  /* 0x0003b8ff01007387 */ /* 0x000fe60000100800 */
[----:B------:R-:W-:Y:S01]  /*03b0*/  IMAD R2, R7, R2, R8 ;  /* 0x0000000207027224 */ /* 0x000fe200078e0208 */
[----:B------:R-:W-:Y:S04]  /*03c0*/  STL [R1+0x3bc], RZ ;  /* 0x0003bcff01007387 */ /* 0x000fe80000100800 */
[----:B------:R-:W-:Y:S01]  /*03d0*/  ISETP.GT.U32.AND P1, PT, R9, R2, PT ;  /* 0x000000020900720c */ /* 0x000fe20003f24070 */
[----:B------:R-:W-:Y:S04]  /*03e0*/  STL [R1+0x430], RZ ;  /* 0x000430ff01007387 */ /* 0x000fe80000100800 */
[----:B------:R-:W-:Y:S04]  /*03f0*/  STL [R1+0x434], RZ ;  /* 0x000434ff01007387 */ /* 0x000fe80000100800 */
[----:B------:R-:W-:Y:S04]  /*0400*/  STL [R1+0x438], RZ ;  /* 0x000438ff01007387 */ /* 0x000fe80000100800 */
[----:B------:R-:W-:Y:S01]  /*0410*/  @!P1 IMAD.IADD R2, R2, 0x1, -R9 ;  /* 0x0000000102029824 */ /* 0x000fe200078e0a09 */
[----:B------:R-:W-:Y:S01]  /*0420*/  STL [R1+0x43c], RZ ;  /* 0x00043cff01007387 */ /* 0x000fe20000100800 */
[----:B------:R-:W-:Y:S01]  /*0430*/  @!P1 VIADD R7, R7, 0x1 ;  /* 0x0000000107079836 */ /* 0x000fe20000000000 */
[----:B------:R-:W-:-:S02]  /*0440*/  ISETP.NE.AND P1, PT, R0, RZ, PT ;  /* 0x000000ff0000720c */ /* 0x000fc40003f25270 */
[----:B------:R-:W-:Y:S01]  /*0450*/  ISETP.GE.U32.AND P0, PT, R2, R9, PT ;  /* 0x000000090200720c */ /* 0x000fe20003f06070 */
[----:B------:R-:W-:Y:S01]  /*0460*/  STL [R1+0x390], RZ ;  /* 0x000390ff01007387 */ /* 0x000fe20000100800 */
[----:B------:R-:W-:-:S03]  /*0470*/  LOP3.LUT R2, R3, R0, RZ, 0x3c, !PT ;  /* 0x0000000003027212 */ /* 0x000fc600078e3cff */
[----:B------:R-:W-:Y:S01]  /*0480*/  STL [R1+0x394], RZ ;  /* 0x000394ff01007387 */ /* 0x000fe20000100800 */
[----:B------:R-:W-:Y:S01]  /*0490*/  ISETP.GE.AND P2, PT, R2, RZ, PT ;  /* 0x000000ff0200720c */ /* 0x000fe20003f46270 */
[----:B------:R-:W-:Y:S02]  /*04a0*/  VIADD R2, R4, 0x7f ;  /* 0x0000007f04027836 */ /* 0x000fe40000000000 */
[----:B------:R-:W-:Y:S04]  /*04b0*/  STL [R1+0x398], RZ ;  /* 0x000398ff01007387 */ /* 0x000fe80000100800 */
[----:B------:R-:W-:Y:S01]  /*04c0*/  @P0 VIADD R7, R7, 0x1 ;  /* 0x0000000107070836 */ /* 0x000fe20000000000 */
[----:B------:R-:W-:Y:S03]  /*04d0*/  STL [R1+0x39c], RZ ;  /* 0x00039cff01007387 */ /* 0x000fe60000100800 */
[----:B------:R-:W-:Y:S01]  /*04e0*/  IMAD.MOV.U32 R6, RZ, RZ, R7 ;  /* 0x000000ffff067224 */ /* 0x000fe200078e0007 */
[----:B------:R-:W-:Y:S01]  /*04f0*/  SHF.R.S32.HI R7, RZ, 0x1f, R2 ;  /* 0x0000001fff077819 */ /* 0x000fe20000011402 */
[----:B------:R-:W-:Y:S02]  /*0500*/  STL [R1+0x380], RZ ;  /* 0x000380ff01007387 */ /* 0x000fe40000100800 */
[----:B------:R-:W-:Y:S01]  /*0510*/  @!P2 IMAD.MOV R6, RZ, RZ, -R6 ;  /* 0x000000ffff06a224 */ /* 0x000fe200078e0a06 */
[----:B------:R-:W-:Y:S01]  /*0520*/  @!P1 LOP3.LUT R6, RZ, R0, RZ, 0x33, !PT ;  /* 0x00000000ff069212 */ /* 0x000fe200078e33ff */
[----:B------:R-:W-:Y:S01]  /*0530*/  STL [R1+0x384], RZ ;  /* 0x000384ff01007387 */ /* 0x000fe20000100800 */
[----:B------:R-:W-:-:S03]  /*0540*/  LEA.HI R7, R7, R2, RZ, 0x7 ;  /* 0x0000000207077211 */ /* 0x000fc600078f38ff */
[----:B------:R-:W-:Y:S01]  /*0550*/  IMAD.SHL.U32 R2, R6, 0x8, RZ ;  /* 0x0000000806027824 */ /* 0x000fe200078e00ff */
[----:B------:R-:W-:Y:S01]  /*0560*/  STL [R1+0x388], RZ ;  /* 0x000388ff01007387 */ /* 0x000fe20000100800 */
[----:B------:R-:W-:-:S03]  /*0570*/  IMAD.MOV R6, RZ, RZ, -R6 ;  /* 0x000000ffff067224 */ /* 0x000fc600078e0a06 */
[----:B------:R-:W-:Y:S01]  /*0580*/  LEA.HI.SX32 R7, R7, -R2, 0x19 ;  /* 0x8000000207077211 */ /* 0x000fe200078fcaff */
[----:B------:R-:W-:Y:S01]  /*0590*/  STL [R1+0x38c], RZ ;  /* 0x00038cff01007387 */ /* 0x000fe20000100800 */
[----:B------:R-:W-:Y:S02]  /*05a0*/  IMAD R13, R0, R6, R3 ;  /* 0x00000006000d7224 */ /* 0x000fe400078e0203 */
[----:B------:R-:W-:Y:S01]  /*05b0*/  VIMNMX R8, PT, PT, R7, 0x8, PT ;  /* 0x0000000807087848 */ /* 0x000fe20003fe0100 */
[----:B------:R-:W-:Y:S01]  /*05c0*/  STL [R1+0x370], RZ ;  /* 0x000370ff01007387 */ /* 0x000fe20000100800 */
[----:B------:R-:W-:Y:S02]  /*05d0*/  IMAD.MOV.U32 R6, RZ, RZ, RZ ;  /* 0x000000ffff067224 */ /* 0x000fe400078e00ff */
[-C--:B------:R-:W-:Y:S01]  /*05e0*/  IABS R10, R8.reuse ;  /* 0x00000008000a7213 */ /* 0x080fe20000000000 */
[----:B------:R-:W-:Y:S01]  /*05f0*/  STL [R1+0x374], RZ ;  /* 0x000374ff01007387 */ /* 0x000fe20000100800 */
[----:B------:R-:W-:-:S02]  /*0600*/  IABS R0, R8 ;  /* 0x0000000800007213 */ /* 0x000fc40000000000 */
[----:B------:R-:W0:Y:S01]  /*0610*/  I2F.RP R9, R10 ;  /* 0x0000000a00097306 */ /* 0x000e220000209400 */
[----:B------:R-:W-:Y:S04]  /*0620*/  STL [R1+0x378], RZ ;  /* 0x000378ff01007387 */ /* 0x000fe80000100800 */
[----:B------:R-:W-:Y:S04]  /*0630*/  STL [R1+0x37c], RZ ;  /* 0x00037cff01007387 */ /* 0x000fe80000100800 */
[----:B------:R-:W-:Y:S04]  /*0640*/  STL [R1+0x360], RZ ;  /* 0x000360ff01007387 */ /* 0x000fe80000100800 */
[----:B------:R-:W-:Y:S01]  /*0650*/  STL [R1+0x364], RZ ;  /* 0x000364ff01007387 */ /* 0x000fe20000100800 */
[----:B0-----:R-:W0:Y:S03]  /*0660*/  MUFU.RCP R9, R9 ;  /* 0x0000000900097308 */ /* 0x001e260000001000 */
[----:B------:R-:W-:Y:S04]  /*0670*/  STL [R1+0x368], RZ ;  /* 0x000368ff01007387 */ /* 0x000fe80000100800 */
[----:B------:R-:W-:Y:S04]  /*0680*/  STL [R1+0x36c], RZ ;  /* 0x00036cff01007387 */ /* 0x000fe80000100800 */
[----:B------:R-:W-:Y:S04]  /*0690*/  STL [R1+0x2d0], RZ ;  /* 0x0002d0ff01007387 */ /* 0x000fe80000100800 */
[----:B------:R-:W-:Y:S01]  /*06a0*/  STL [R1+0x2d4], RZ ;  /* 0x0002d4ff01007387 */ /* 0x000fe20000100800 */
[----:B0-----:R-:W-:-:S03]  /*06b0*/  VIADD R7, R9, 0xffffffe ;  /* 0x0ffffffe09077836 */ /* 0x001fc60000000000 */
[----:B------:R-:W-:Y:S04]  /*06c0*/  STL [R1+0x2d8], RZ ;  /* 0x0002d8ff01007387 */ /* 0x000fe80000100800 */
[----:B------:R-:W-:Y:S01]  /*06d0*/  STL [R1+0x2dc], RZ ;  /* 0x0002dcff01007387 */ /* 0x000fe20000100800 */
[----:B------:R-:W0:Y:S03]  /*06e0*/  F2I.FTZ.U32.TRUNC.NTZ R7, R7 ;  /* 0x0000000700077305 */ /* 0x000e26000021f000 */
[----:B------:R-:W-:Y:S04]  /*06f0*/  STL [R1+0x2c0], RZ ;  /* 0x0002c0ff01007387 */ /* 0x000fe80000100800 */
[----:B------:R-:W-:Y:S04]  /*0700*/  STL [R1+0x2c4], RZ ;  /* 0x0002c4ff01007387 */ /* 0x000fe80000100800 */
[----:B------:R-:W-:Y:S01]  /*0710*/  STL [R1+0x2c8], RZ ;  /* 0x0002c8ff01007387 */ /* 0x000fe20000100800 */
[----:B0-----:R-:W-:-:S03]  /*0720*/  IMAD.MOV R11, RZ, RZ, -R7 ;  /* 0x000000ffff0b7224 */ /* 0x001fc600078e0a07 */
[----:B------:R-:W-:Y:S01]  /*0730*/  STL [R1+0x2cc], RZ ;  /* 0x0002ccff01007387 */ /* 0x000fe20000100800 */
[----:B------:R-:W-:Y:S01]  /*0740*/  IMAD.MOV.U32 R3, RZ, RZ, R11 ;  /* 0x000000ffff037224 */ /* 0x000fe200078e000b */
[----:B------:R-:W-:Y:S02]  /*0750*/  IABS R11, R13 ;  /* 0x0000000d000b7213 */ /* 0x000fe40000000000 */
[----:B------:R-:W-:Y:S01]  /*0760*/  STL [R1+0x2b0], RZ ;  /* 0x0002b0ff01007387 */ /* 0x000fe20000100800 */
[----:B------:R-:W-:-:S03]  /*0770*/  IMAD R3, R3, R10, RZ ;  /* 0x0000000a03037224 */ /* 0x000fc600078e02ff */
[----:B------:R-:W-:Y:S01]  /*0780*/  STL [R1+0x2b4], RZ ;  /* 0x0002b4ff01007387 */ /* 0x000fe20000100800 */
[----:B------:R-:W-:-:S03]  /*0790*/  IMAD.HI.U32 R6, R7, R3, R6 ;  /* 0x0000000307067227 */ /* 0x000fc600078e0006 */
[----:B------:R-:W-:Y:S01]  /*07a0*/  STL [R1+0x2b8], RZ ;  /* 0x0002b8ff01007387 */ /* 0x000fe20000100800 */
[----:B------:R-:W-:-:S03]  /*07b0*/  IMAD.MOV R3, RZ, RZ, -R0 ;  /* 0x000000ffff037224 */ /* 0x000fc600078e0a00 */
[----:B------:R-:W-:Y:S01]  /*07c0*/  STL [R1+0x2bc], RZ ;  /* 0x0002bcff01007387 */ /* 0x000fe20000100800 */
[----:B------:R-:W-:-:S03]  /*07d0*/  IMAD.HI.U32 R0, R6, R11, RZ ;  /* 0x0000000b06007227 */ /* 0x000fc600078e00ff */
[----:B------:R-:W-:Y:S01]  /*07e0*/  STL [R1+0x420], RZ ;  /* 0x000420ff01007387 */ /* 0x000fe20000100800 */
[----:B------:R-:W-:-:S03]  /*07f0*/  IMAD R3, R0, R3, R11 ;  /* 0x0000000300037224 */ /* 0x000fc600078e020b */
[----:B------:R-:W-:Y:S02]  /*0800*/  STL [R1+0x424], RZ ;  /* 0x000424ff01007387 */ /* 0x000fe40000100800 */
[----:B------:R-:W-:Y:S02]  /*0810*/  ISETP.GT.U32.AND P1, PT, R10, R3, PT ;  /* 0x000000030a00720c */ /* 0x000fe40003f24070 */
[----:B------:R-:W-:Y:S04]  /*0820*/  STL [R1+0x428], RZ ;  /* 0x000428ff01007387 */ /* 0x000fe80000100800 */
[----:B------:R-:W-:Y:S04]  /*0830*/  STL [R1+0x42c], RZ ;  /* 0x00042cff01007387 */ /* 0x000fe80000100800 */
[----:B------:R-:W-:Y:S03]  /*0840*/  STL [R1+0x2a0], RZ ;  /* 0x0002a0ff01007387 */ /* 0x000fe60000100800 */
[----:B------:R-:W-:Y:S01]  /*0850*/  @!P1 IMAD.IADD R3, R3, 0x1, -R10 ;  /* 0x0000000103039824 */ /* 0x000fe200078e0a0a */
[----:B------:R-:W-:Y:S01]  /*0860*/  STL [R1+0x2a4], RZ ;  /* 0x0002a4ff01007387 */ /* 0x000fe20000100800 */
[----:B------:R-:W-:Y:S01]  /*0870*/  @!P1 VIADD R0, R0, 0x1 ;  /* 0x0000000100009836 */ /* 0x000fe20000000000 */
[----:B------:R-:W-:-:S02]  /*0880*/  ISETP.NE.AND P1, PT, R8, RZ, PT ;  /* 0x000000ff0800720c */ /* 0x000fc40003f25270 */
[----:B------:R-:W-:Y:S01]  /*0890*/  STL [R1+0x2a8], RZ ;  /* 0x0002a8ff01007387 */ /* 0x000fe20000100800 */
[----:B------:R-:W-:Y:S02]  /*08a0*/  ISETP.GE.U32.AND P0, PT, R3, R10, PT ;  /* 0x0000000a0300720c */ /* 0x000fe40003f06070 */
[----:B------:R-:W-:Y:S01]  /*08b0*/  LOP3.LUT R3, R13, R8, RZ, 0x3c, !PT ;  /* 0x000000080d037212 */ /* 0x000fe200078e3cff */
[----:B------:R-:W-:Y:S03]  /*08c0*/  STL [R1+0x2ac], RZ ;  /* 0x0002acff01007387 */ /* 0x000fe60000100800 */
[----:B------:R-:W-:Y:S01]  /*08d0*/  ISETP.GE.AND P2, PT, R3, RZ, PT ;  /* 0x000000ff0300720c */ /* 0x000fe20003f46270 */
[----:B------:R-:W-:Y:S04]  /*08e0*/  STL [R1+0x290], RZ ;  /* 0x000290ff01007387 */ /* 0x000fe80000100800 */
[----:B------:R-:W-:Y:S02]  /*08f0*/  STL [R1+0x294], RZ ;  /* 0x000294ff01007387 */ /* 0x000fe40000100800 */
[----:B------:R-:W-:-:S02]  /*0900*/  @P0 VIADD R0, R0, 0x1 ;  /* 0x0000000100000836 */ /* 0x000fc40000000000 */
[----:B------:R-:W-:Y:S04]  /*0910*/  STL [R1+0x298], RZ ;  /* 0x000298ff01007387 */ /* 0x000fe80000100800 */
[----:B------:R-:W-:Y:S01]  /*0920*/  STL [R1+0x29c], RZ ;  /* 0x00029cff01007387 */ /* 0x000fe20000100800 */
[----:B------:R-:W-:Y:S01]  /*0930*/  @!P2 IMAD.MOV R0, RZ, RZ, -R0 ;  /* 0x000000ffff00a224 */ /* 0x000fe200078e0a00 */
[----:B------:R-:W-:Y:S02]  /*0940*/  @!P1 LOP3.LUT R0, RZ, R8, RZ, 0x33, !PT ;  /* 0x00000008ff009212 */ /* 0x000fe400078e33ff */
[----:B------:R-:W-:Y:S03]  /*0950*/  STL [R1+0x280], RZ ;  /* 0x000280ff01007387 */ /* 0x000fe60000100800 */
[----:B------:R-:W-:Y:S01]  /*0960*/  IMAD.MOV R3, RZ, RZ, -R0 ;  /* 0x000000ffff037224 */ /* 0x000fe200078e0a00 */
[----:B------:R-:W-:Y:S03]  /*0970*/  STL [R1+0x284], RZ ;  /* 0x000284ff01007387 */ /* 0x000fe60000100800 */
[----:B------:R-:W-:Y:S01]  /*0980*/  IMAD R3, R8, R3, R13 ;  /* 0x0000000308037224 */ /* 0x000fe200078e020d */
[----:B------:R-:W-:Y:S03]  /*0990*/  STL [R1+0x288], RZ ;  /* 0x000288ff01007387 */ /* 0x000fe60000100800 */
[----:B------:R-:W-:Y:S01]  /*09a0*/  IMAD.IADD R2, R2, 0x1, R3 ;  /* 0x0000000102027824 */ /* 0x000fe200078e0203 */
[----:B------:R-:W-:Y:S01]  /*09b0*/  STL [R1+0x28c], RZ ;  /* 0x00028cff01007387 */ /* 0x000fe20000100800 */
[----:B------:R-:W-:-:S03]  /*09c0*/  IMAD.SHL.U32 R3, R0, 0x40, RZ ;  /* 0x0000004000037824 */ /* 0x000fc600078e00ff */
[----:B------:R-:W-:Y:S01]  /*09d0*/  STL [R1+0x270], RZ ;  /* 0x000270ff01007387 */ /* 0x000fe20000100800 */
[C---:B------:R-:W-:Y:S02]  /*09e0*/  VIADD R0, R3.reuse, 0x1 ;  /* 0x0000000103007836 */ /* 0x040fe40000000000 */
[C---:B------:R-:W-:Y:S01]  /*09f0*/  VIADD R7, R3.reuse, 0x2 ;  /* 0x0000000203077836 */ /* 0x040fe20000000000 */
[----:B------:R-:W-:Y:S01]  /*0a00*/  STL [R1+0x274], RZ ;  /* 0x000274ff01007387 */ /* 0x000fe20000100800 */
[C---:B------:R-:W-:Y:S02]  /*0a10*/  VIADD R6, R3.reuse, 0x3 ;  /* 0x0000000303067836 */ /* 0x040fe40000000000 */
[C---:B------:R-:W-:Y:S01]  /*0a20*/  VIADD R29, R3.reuse, 0x2f ;  /* 0x0000002f031d7836 */ /* 0x040fe20000000000 */
[----:B------:R-:W-:Y:S01]  /*0a30*/  STL [R1+0x278], RZ ;  /* 0x000278ff01007387 */ /* 0x000fe20000100800 */
[C---:B------:R-:W-:Y:S02]  /*0a40*/  VIADD R28, R3.reuse, 0x30 ;  /* 0x00000030031c7836 */ /* 0x040fe40000000000 */
[C---:B------:R-:W-:Y:S01]  /*0a50*/  VIADD R27, R3.reuse, 0x31 ;  /* 0x00000031031b7836 */ /* 0x040fe20000000000 */
[----:B------:R-:W-:Y:S01]  /*0a60*/  STL [R1+0x27c], RZ ;  /* 0x00027cff01007387 */ /* 0x000fe20000100800 */
[----:B------:R-:W-:-:S02]  /*0a70*/  VIADD R26, R3, 0x32 ;  /* 0x00000032031a7836 */ /* 0x000fc40000000000 */
        /* <DEDUP_REMOVED lines=14> */
[----:B------:R-:W-:-:S03]  /*0b60*/  VIADD R8, R3, 0x3c ;  /* 0x0000003c03087836 */ /* 0x000fc60000000000 */
[----:B------:R-:W-:Y:S04]  /*0b70*/  STL [R1+0x254], RZ ;  /* 0x000254ff01007387 */ /* 0x000fe80000100800 */
        /* <DEDUP_REMOVED lines=42> */
[----:B------:R-:W-:Y:S04]  /*0e20*/  STL [R1+0x5b8], R3 ;  /* 0x0005b80301007387 */ /* 0x000fe80000100800 */
[----:B------:R0:W-:Y:S04]  /*0e30*/  STL [R1+0x120], R0 ;  /* 0x0001200001007387 */ /* 0x0001e80000100800 */
[----:B------:R1:W-:Y:S04]  /*0e40*/  STL [R1+0x11c], R7 ;  /* 0x00011c0701007387 */ /* 0x0003e80000100800 */
[----:B------:R2:W-:Y:S01]  /*0e50*/  STL [R1+0x118], R6 ;  /* 0x0001180601007387 */ /* 0x0005e20000100800 */
[----:B0-----:R-:W-:-:S02]  /*0e60*/  VIADD R0, R3, 0x4 ;  /* 0x0000000403007836 */ /* 0x001fc40000000000 */
[----:B-1----:R-:W-:-:S03]  /*0e70*/  VIADD R7, R3, 0x5 ;  /* 0x0000000503077836 */ /* 0x002fc60000000000 */
[----:B------:R0:W-:Y:S01]  /*0e80*/  STL [R1+0x114], R0 ;  /* 0x0001140001007387 */ /* 0x0001e20000100800 */
[----:B--2---:R-:W-:-:S03]  /*0e90*/  VIADD R6, R3, 0x6 ;  /* 0x0000000603067836 */ /* 0x004fc60000000000 */
[----:B------:R1:W-:Y:S04]  /*0ea0*/  STL [R1+0x110], R7 ;  /* 0x0001100701007387 */ /* 0x0003e80000100800 */
[----:B------:R2:W-:Y:S01]  /*0eb0*/  STL [R1+0x10c], R6 ;  /* 0x00010c0601007387 */ /* 0x0005e20000100800 */
[C---:B0-----:R-:W-:Y:S02]  /*0ec0*/  VIADD R0, R3.reuse, 0x7 ;  /* 0x0000000703007836 */ /* 0x041fe40000000000 */
        /* <DEDUP_REMOVED lines=79> */
[----:B------:R0:W-:Y:S01]  /*13c0*/  STL [R1], R0 ;  /* 0x0000000001007387 */ /* 0x0001e20000100800 */
[C---:B--2---:R-:W-:Y:S02]  /*13d0*/  VIADD R6, R3.reuse, 0x3e ;  /* 0x0000003e03067836 */ /* 0x044fe40000000000 */
[----:B------:R-:W-:Y:S02]  /*13e0*/  VIADD R3, R3, 0x3f ;  /* 0x0000003f03037836 */ /* 0x000fe40000000000 */
[----:B0-----:R-:W-:-:S05]  /*13f0*/  IMAD.SHL.U32 R0, R2, 0x80, RZ ;  /* 0x0000008002007824 */ /* 0x001fca00078e00ff */
[C---:B------:R-:W-:Y:S02]  /*1400*/  LOP3.LUT R23, R0.reuse, 0x3f, R16, 0xf8, !PT ;  /* 0x0000003f00177812 */ /* 0x040fe400078ef810 */
[----:B------:R-:W-:-:S03]  /*1410*/  LOP3.LUT R0, R0, 0x40, R15, 0xfe, !PT ;  /* 0x0000004000007812 */ /* 0x000fc600078efe0f */
[----:B------:R0:W-:Y:S04]  /*1420*/  STL [R1+0x768], R23 ;  /* 0x0007681701007387 */ /* 0x0001e80000100800 */
[----:B------:R0:W-:Y:S01]  /*1430*/  STL [R1+0x764], R0 ;  /* 0x0007640001007387 */ /* 0x0001e20000100800 */
[----:B----4-:R-:W-:Y:S05]  /*1440*/  BRA.U !UP0, `(.L_x_0) ;  /* 0x0000039508707547 */ /* 0x010fea000b800000 */
[----:B------:R1:W-:Y:S01]  /*1450*/  STL [R1+0x15b0], R29 ;  /* 0x0015b01d01007387 */ /* 0x0003e20000100800 */
[----:B------:R-:W-:Y:S02]  /*1460*/  IABS R22, R4 ;  /* 0x0000000400167213 */ /* 0x000fe40000000000 */
[----:B------:R-:W-:Y:S01]  /*1470*/  IABS R2, R5 ;  /* 0x0000000500027213 */ /* 0x000fe20000000000 */
[----:B------:R-:W-:Y:S01]  /*1480*/  IMAD.MOV.U32 R14, RZ, RZ, RZ ;  /* 0x000000ffff0e7224 */ /* 0x000fe200078e00ff */
[----:B------:R-:W-:Y:S01]  /*1490*/  ISETP.GE.AND P5, PT, R6, RZ, PT ;  /* 0x000000ff0600720c */ /* 0x000fe20003fa6270 */
[----:B------:R-:W2:Y:S01]  /*14a0*/  LDCU UR72, c[0x0][0x3a4] ;  /* 0x00007480ff4877ac */ /* 0x000ea20008000800 */
[----:B-1----:R-:W3:Y:S01]  /*14b0*/  LDL R29, [R1+0x764] ;  /* 0x00076400011d7983 */ /* 0x002ee20000100800 */
[----:B0-----:R-:W0:Y:S01]  /*14c0*/  I2F.RP R0, R22 ;  /* 0x0000001600007306 */ /* 0x001e220000209400 */
[----:B------:R-:W-:Y:S01]  /*14d0*/  IABS R24, R7 ;  /* 0x0000000700187213 */ /* 0x000fe20000000000 */
[----:B------:R-:W1:Y:S01]  /*14e0*/  LDCU.128 UR24, c[0x0][0x380] ;  /* 0x00007000ff1877ac */ /* 0x000e620008000c00 */
[----:B------:R-:W4:Y:S05]  /*14f0*/  LDCU UR75, c[0x0][0x3b0] ;  /* 0x00007600ff4b77ac */ /* 0x000f2a0008000800 */
[----:B------:R-:W5:Y:S01]  /*1500*/  I2F.RP R17, R2 ;  /* 0x0000000200117306 */ /* 0x000f620000209400 */
[----:B------:R-:W1:Y:S01]  /*1510*/  LDCU UR9, c[0x0][0x3a8] ;  /* 0x00007500ff0977ac */ /* 0x000e620008000800 */
[----:B------:R-:W1:Y:S06]  /*1520*/  LDCU UR58, c[0x0][0x3a8] ;  /* 0x00007500ff3a77ac */ /* 0x000e6c0008000800 */
[----:B0-----:R-:W0:Y:S01]  /*1530*/  MUFU.RCP R0, R0 ;  /* 0x0000000000007308 */ /* 0x001e220000001000 */
[----:B------:R-:W1:Y:S01]  /*1540*/  LDCU UR40, c[0x0][0x3a8] ;  /* 0x00007500ff2877ac */ /* 0x000e620008000800 */
[----:B------:R-:W1:Y:S06]  /*1550*/  LDCU UR20, c[0x0][0x3a8] ;  /* 0x00007500ff1477ac */ /* 0x000e6c0008000800 */
[----:B-----5:R-:W5:Y:S01]  /*1560*/  MUFU.RCP R17, R17 ;  /* 0x0000001100117308 */ /* 0x020f620000001000 */
[----:B------:R-:W1:Y:S01]  /*1570*/  LDCU UR10, c[0x0][0x3a8] ;  /* 0x00007500ff0a77ac */ /* 0x000e620008000800 */
[----:B------:R-:W1:Y:S01]  /*1580*/  LDCU UR70, c[0x0][0x3a8] ;  /* 0x00007500ff4677ac */ /* 0x000e620008000800 */
[----:B0-----:R-:W-:Y:S01]  /*1590*/  VIADD R0, R0, 0xffffffe ;  /* 0x0ffffffe00007836 */ /* 0x001fe20000000000 */
[----:B------:R-:W0:Y:S04]  /*15a0*/  LDCU UR62, c[0x0][0x3a8] ;  /* 0x00007500ff3e77ac */ /* 0x000e280008000800 */
[----:B------:R1:W0:Y:S01]  /*15b0*/  F2I.FTZ.U32.TRUNC.NTZ R15, R0 ;  /* 0x00000000000f7305 */ /* 0x000222000021f000 */
[----:B------:R-:W2:Y:S01]  /*15c0*/  LDCU UR54, c[0x0][0x3a8] ;  /* 0x00007500ff3677ac */ /* 0x000ea20008000800 */
[----:B-----5:R-:W-:Y:S01]  /*15d0*/  VIADD R17, R17, 0xffffffe ;  /* 0x0ffffffe11117836 */ /* 0x020fe20000000000 */
[----:B------:R-:W5:Y:S01]  /*15e0*/  LDCU UR46, c[0x0][0x3a8] ;  /* 0x00007500ff2e77ac */ /* 0x000f620008000800 */
[----:B-1----:R-:W-:-:S04]  /*15f0*/  IABS R0, R23 ;  /* 0x0000001700007213 */ /* 0x002fc80000000000 */
[----:B------:R-:W1:Y:S01]  /*1600*/  F2I.FTZ.U32.TRUNC.NTZ R17, R17 ;  /* 0x0000001100117305 */ /* 0x000e62000021f000 */
[----:B------:R-:W2:Y:S01]  /*1610*/  LDCU UR36, c[0x0][0x3a8] ;  /* 0x00007500ff2477ac */ /* 0x000ea20008000800 */
[--C-:B0-----:R-:W-:Y:S01]  /*1620*/  IMAD.MOV R16, RZ, RZ, -R15.reuse ;  /* 0x000000ffff107224 */ /* 0x101fe200078e0a0f */
[----:B------:R-:W0:Y:S03]  /*1630*/  LDCU UR28, c[0x0][0x3a8] ;  /* 0x00007500ff1c77ac */ /* 0x000e260008000800 */
[----:B------:R-:W-:Y:S01]  /*1640*/  IMAD R16, R16, R22, RZ ;  /* 0x0000001610107224 */ /* 0x000fe200078e02ff */
[----:B------:R-:W0:Y:S03]  /*1650*/  LDCU UR16, c[0x0][0x3a8] ;  /* 0x00007500ff1077ac */ /* 0x000e260008000800 */
[----:B------:R-:W-:Y:S01]  /*1660*/  IMAD.HI.U32 R16, R15, R16, R14 ;  /* 0x000000100f107227 */ /* 0x000fe200078e000e */
[----:B------:R-:W0:Y:S03]  /*1670*/  LDCU UR11, c[0x0][0x3a8] ;  /* 0x00007500ff0b77ac */ /* 0x000e260008000800 */
[----:B------:R-:W-:Y:S01]  /*1680*/  IMAD.MOV.U32 R15, RZ, RZ, R0 ;  /* 0x000000ffff0f7224 */ /* 0x000fe200078e0000 */
[----:B------:R-:W0:Y:S01]  /*1690*/  LDCU UR12, c[0x0][0x3a8] ;  /* 0x00007500ff0c77ac */ /* 0x000e220008000800 */
[----:B-1----:R-:W-:-:S02]  /*16a0*/  IMAD.MOV R0, RZ, RZ, -R17 ;  /* 0x000000ffff007224 */ /* 0x002fc400078e0a11 */
[----:B------:R-:W-:Y:S01]  /*16b0*/  IMAD.HI.U32 R23, R16, R15, RZ ;  /* 0x0000000f10177227 */ /* 0x000fe200078e00ff */
[----:B------:R-:W1:Y:S03]  /*16c0*/  LDCU UR5, c[0x0][0x3a8] ;  /* 0x00007500ff0577ac */ /* 0x000e660008000800 */
[----:B------:R-:W-:Y:S01]  /*16d0*/  IMAD.MOV R23, RZ, RZ, -R23 ;  /* 0x000000ffff177224 */ /* 0x000fe200078e0a17 */
[----:B------:R-:W0:Y:S01]  /*16e0*/  LDCU UR68, c[0x0][0x3a8] ;  /* 0x00007500ff4477ac */ /* 0x000e220008000800 */
[----:B------:R-:W-:Y:S02]  /*16f0*/  IMAD R0, R0, R2, RZ ;  /* 0x0000000200007224 */ /* 0x000fe400078e02ff */
[C---:B------:R-:W-:Y:S01]  /*1700*/  IMAD R15, R22.reuse, R23, R15 ;  /* 0x00000017160f7224 */ /* 0x040fe200078e020f */
[----:B------:R-:W-:Y:S01]  /*1710*/  IABS R23, R3 ;  /* 0x0000000300177213 */ /* 0x000fe20000000000 */
[----:B------:R-:W0:Y:S03]  /*1720*/  LDCU UR64, c[0x0][0x3a8] ;  /* 0x00007500ff4077ac */ /* 0x000e260008000800 */
[----:B------:R-:W-:Y:S01]  /*1730*/  ISETP.GT.U32.AND P0, PT, R22, R15, PT ;  /* 0x0000000f1600720c */ /* 0x000fe20003f04070 */
[----:B------:R-:W0:Y:S01]  /*1740*/  LDCU UR60, c[0x0][0x3a8] ;  /* 0x00007500ff3c77ac */ /* 0x000e220008000800 */
[----:B------:R-:W0:Y:S01]  /*1750*/  LDCU UR56, c[0x0][0x3a8] ;  /* 0x00007500ff3877ac */ /* 0x000e220008000800 */
[----:B------:R-:W0:Y:S10]  /*1760*/  LDCU UR52, c[0x0][0x3a8] ;  /* 0x00007500ff3477ac */ /* 0x000e340008000800 */
[----:B------:R-:W-:Y:S01]  /*1770*/  @!P0 IMAD.IADD R15, R15, 0x1, -R22 ;  /* 0x000000010f0f8824 */ /* 0x000fe200078e0a16 */
[----:B------:R-:W-:Y:S01]  /*1780*/  ISETP.GE.AND P0, PT, R3, RZ, PT ;  /* 0x000000ff0300720c */ /* 0x000fe20003f06270 */
[----:B------:R-:W0:Y:S01]  /*1790*/  LDCU UR48, c[0x0][0x3a8] ;  /* 0x00007500ff3077ac */ /* 0x000e220008000800 */
[----:B------:R-:W2:Y:S01]  /*17a0*/  LDL R3, [R1+0x768] ;  /* 0x0007680001037983 */ /* 0x000ea20000100800 */
[----:B------:R-:W0:Y:S01]  /*17b0*/  LDCU UR44, c[0x0][0x3a8] ;  /* 0x00007500ff2c77ac */ /* 0x000e220008000800 */
        /* <DEDUP_REMOVED lines=40> */
[----:B---3--:R-:W-:-:S05]  /*1a40*/  IABS R14, R29 ;  /* 0x0000001d000e7213 */ /* 0x008fca0000000000 */
[----:B------:R-:W-:-:S04]  /*1a50*/  IMAD.HI.U32 R16, R16, R14, RZ ;  /* 0x0000000e10107227 */ /* 0x000fc800078e00ff */
[----:B------:R-:W-:-:S04]  /*1a60*/  IMAD.MOV R16, RZ, RZ, -R16 ;  /* 0x000000ffff107224 */ /* 0x000fc800078e0a10 */
[----:B------:R-:W-:Y:S02]  /*1a70*/  IMAD R14, R22, R16, R14 ;  /* 0x00000010160e7224 */ /* 0x000fe400078e020e */
[----:B------:R-:W-:-:S03]  /*1a80*/  IMAD.MOV.U32 R16, RZ, RZ, RZ ;  /* 0x000000ffff107224 */ /* 0x000fc600078e00ff */
[----:B------:R-:W-:Y:S01]  /*1a90*/  ISETP.GT.U32.AND P1, PT, R22, R14, PT ;  /* 0x0000000e1600720c */ /* 0x000fe20003f24070 */
[----:B------:R-:W-:Y:S01]  /*1aa0*/  IMAD.HI.U32 R0, R17, R0, R16 ;  /* 0x0000000011007227 */ /* 0x000fe200078e0010 */
[----:B------:R-:W-:-:S05]  /*1ab0*/  IABS R17, R6 ;  /* 0x0000000600117213 */ /* 0x000fca0000000000 */
[----:B------:R-:W-:-:S04]  /*1ac0*/  IMAD.HI.U32 R25, R0, R23, RZ ;  /* 0x0000001700197227 */ /* 0x000fc800078e00ff */
[----:B------:R-:W-:Y:S02]  /*1ad0*/  IMAD.MOV R25, RZ, RZ, -R25 ;  /* 0x000000ffff197224 */ /* 0x000fe400078e0a19 */
[----:B------:R-:W-:-:S04]  /*1ae0*/  IMAD.HI.U32 R16, R0, R17, RZ ;  /* 0x0000001100107227 */ /* 0x000fc800078e00ff */
[----:B------:R-:W-:Y:S02]  /*1af0*/  IMAD R23, R2, R25, R23 ;  /* 0x0000001902177224 */ /* 0x000fe400078e0217 */
[----:B------:R-:W3:Y:S01]  /*1b00*/  LDL.LU R25, [R1+0xd4] ;  /* 0x0000d40001197983 */ /* 0x000ee20000300800 */
[----:B------:R-:W-:Y:S02]  /*1b10*/  IMAD.MOV R16, RZ, RZ, -R16 ;  /* 0x000000ffff107224 */ /* 0x000fe400078e0a10 */
[----:B------:R-:W-:Y:S01]  /*1b20*/  @!P1 IMAD.IADD R14, R14, 0x1, -R22 ;  /* 0x000000010e0e9824 */ /* 0x000fe200078e0a16 */
[----:B------:R-:W3:Y:S01]  /*1b30*/  LDL.LU R6, [R1+0xd8] ;  /* 0x0000d80001067983 */ /* 0x000ee20000300800 */
[C---:B------:R-:W-:Y:S01]  /*1b40*/  IMAD R16, R2.reuse, R16, R17 ;  /* 0x0000001002107224 */ /* 0x040fe200078e0211 */
[----:B------:R-:W-:Y:S02]  /*1b50*/  ISETP.GT.U32.AND P3, PT, R2, R23, PT ;  /* 0x000000170200720c */ /* 0x000fe40003f64070 */
[----:B------:R-:W4:Y:S01]  /*1b60*/  LDL.LU R17, [R1+0xdc] ;  /* 0x0000dc0001117983 */ /* 0x000f220000300800 */
[----:B------:R-:W-:-:S02]  /*1b70*/  ISETP.GT.U32.AND P2, PT, R22, R14, PT ;  /* 0x0000000e1600720c */ /* 0x000fc40003f44070 */
[----:B------:R-:W-:Y:S02]  /*1b80*/  ISETP.GE.AND P6, PT, R29, RZ, PT ;  /* 0x000000ff1d00720c */ /* 0x000fe40003fc6270 */
[----:B------:R-:W-:Y:S01]  /*1b90*/  ISETP.GT.U32.AND P1, PT, R22, R15, PT ;  /* 0x0000000f1600720c */ /* 0x000fe20003f24070 */
[----:B------:R-:W5:Y:S05]  /*1ba0*/  LDL.LU R29, [R1+0x15b0] ;  /* 0x0015b000011d7983 */ /* 0x000f6a0000300800 */
[----:B------:R-:W-:-:S03]  /*1bb0*/  @!P3 IMAD.IADD R23, R23, 0x1, -R2 ;  /* 0x000000011717b824 */ /* 0x000fc600078e0a02 */
[----:B------:R-:W-:-:S04]  /*1bc0*/  @!P2 IMAD.IADD R14, R14, 0x1, -R22 ;  /* 0x000000010e0ea824 */ /* 0x000fc800078e0a16 */
[----:B------:R-:W-:Y:S01]  /*1bd0*/  @!P6 IMAD.MOV R14, RZ, RZ, -R14 ;  /* 0x000000ffff0ee224 */ /* 0x000fe200078e0a0e */
[C---:B------:R-:W-:Y:S01]  /*1be0*/  ISETP.GT.U32.AND P6, PT, R2.reuse, R23, PT ;  /* 0x000000170200720c */ /* 0x040fe20003fc4070 */
[----:B------:R-:W-:Y:S01]  /*1bf0*/  @!P1 IMAD.IADD R15, R15, 0x1, -R22 ;  /* 0x000000010f0f9824 */ /* 0x000fe200078e0a16 */
[----:B------:R-:W-:-:S11]  /*1c00*/  ISETP.GT.U32.AND P2, PT, R2, R16, PT ;  /* 0x000000100200720c */ /* 0x000fd60003f44070 */
[----:B------:R-:W-:Y:S01]  /*1c10*/  @!P6 IMAD.IADD R23, R23, 0x1, -R2 ;  /* 0x000000011717e824 */ /* 0x000fe200078e0a02 */
[----:B--2---:R-:W-:Y:S01]  /*1c20*/  ISETP.GE.AND P4, PT, R3, RZ, PT ;  /* 0x000000ff0300720c */ /* 0x004fe20003f86270 */
[----:B------:R-:W-:-:S04]  /*1c30*/  IMAD.HI.U32 R3, R0, R24, RZ ;  /* 0x0000001800037227 */ /* 0x000fc800078e00ff */
[----:B------:R-:W-:-:S04]  /*1c40*/  IMAD.MOV R3, RZ, RZ, -R3 ;  /* 0x000000ffff037224 */ /* 0x000fc800078e0a03 */
[----:B------:R-:W-:-:S05]  /*1c50*/  IMAD R3, R2, R3, R24 ;  /* 0x0000000302037224 */ /* 0x000fca00078e0218 */
[----:B------:R-:W-:Y:S01]  /*1c60*/  ISETP.GT.U32.AND P6, PT, R2, R3, PT ;  /* 0x000000030200720c */ /* 0x000fe20003fc4070 */
[----:B------:R-:W-:Y:S01]  /*1c70*/  @!P4 IMAD.MOV R15, RZ, RZ, -R15 ;  /* 0x000000ffff0fc224 */ /* 0x000fe200078e0a0f */
[----:B------:R-:W-:Y:S02]  /*1c80*/  ISETP.GE.AND P4, PT, R8, RZ, PT ;  /* 0x000000ff0800720c */ /* 0x000fe40003f86270 */
[----:B------:R-:W-:Y:S02]  /*1c90*/  ISETP.NE.AND P3, PT, R4, RZ, PT ;  /* 0x000000ff0400720c */ /* 0x000fe40003f65270 */
[----:B------:R-:W-:Y:S01]  /*1ca0*/  ISETP.GE.AND P1, PT, R7, RZ, PT ;  /* 0x000000ff0700720c */ /* 0x000fe20003f26270 */
[----:B------:R-:W-:Y:S01]  /*1cb0*/  @!P2 IMAD.IADD R16, R16, 0x1, -R2 ;  /* 0x000000011010a824 */ /* 0x000fe200078e0a02 */
[----:B------:R-:W-:-:S05]  /*1cc0*/  IABS R7, R9 ;  /* 0x0000000900077213 */ /* 0x000fca0000000000 */
[----:B------:R-:W-:-:S05]  /*1cd0*/  @!P6 IMAD.IADD R3, R3, 0x1, -R2 ;  /* 0x000000010303e824 */ /* 0x000fca00078e0a02 */
[C---:B------:R-:W-:Y:S02]  /*1ce0*/  ISETP.GT.U32.AND P6, PT, R2.reuse, R3, PT ;  /* 0x000000030200720c */ /* 0x040fe40003fc4070 */
[----:B------:R-:W-:-:S11]  /*1cf0*/  ISETP.GT.U32.AND P2, PT, R2, R16, PT ;  /* 0x000000100200720c */ /* 0x000fd60003f44070 */
[--C-:B------:R-:W-:Y:S02]  /*1d00*/  @!P6 IMAD.IADD R3, R3, 0x1, -R2.reuse ;  /* 0x000000010303e824 */ /* 0x100fe400078e0a02 */
[----:B------:R-:W-:Y:S01]  /*1d10*/  @!P2 IMAD.IADD R16, R16, 0x1, -R2 ;  /* 0x000000011010a824 */ /* 0x000fe200078e0a02 */
[----:B------:R-:W-:Y:S01]  /*1d20*/  ISETP.GE.AND P2, PT, R10, RZ, PT ;  /* 0x000000ff0a00720c */ /* 0x000fe20003f46270 */
[----:B---3--:R-:W-:Y:S01]  /*1d30*/  IMAD.MOV.U32 R22, RZ, RZ, R6 ;  /* 0x000000ffff167224 */ /* 0x008fe200078e0006 */
[----:B------:R-:W-:Y:S02]  /*1d40*/  IABS R6, R8 ;  /* 0x0000000800067213 */ /* 0x000fe40000000000 */
[----:B------:R-:W-:Y:S01]  /*1d50*/  LOP3.LUT R8, RZ, R4, RZ, 0x33, !PT ;  /* 0x00000004ff087212 */ /* 0x000fe200078e33ff */
[----:B----4-:R-:W-:Y:S02]  /*1d60*/  IMAD.MOV.U32 R24, RZ, RZ, R17 ;  /* 0x000000ffff187224 */ /* 0x010fe400078e0011 */
[----:B------:R-:W-:Y:S01]  /*1d70*/  IMAD.HI.U32 R17, R0, R6, RZ ;  /* 0x0000000600117227 */ /* 0x000fe200078e00ff */
[----:B------:R-:W-:-:S02]  /*1d80*/  SEL R15, R8, R15, !P3 ;  /* 0x0000000f080f7207 */ /* 0x000fc40005800000 */
[----:B------:R-:W-:Y:S01]  /*1d90*/  SEL R8, R8, R14, !P3 ;  /* 0x0000000e08087207 */ /* 0x000fe20005800000 */
[----:B------:R-:W-:Y:S02]  /*1da0*/  IMAD.MOV R17, RZ, RZ, -R17 ;  /* 0x000000ffff117224 */ /* 0x000fe400078e0a11 */
[----:B------:R2:W-:Y:S01]  /*1db0*/  STL [R1+0x128], R15 ;  /* 0x0001280f01007387 */ /* 0x0005e20000100800 */
[----:B------:R-:W-:Y:S01]  /*1dc0*/  IABS R4, R10 ;  /* 0x0000000a00047213 */ /* 0x000fe20000000000 */
[----:B------:R-:W-:Y:S02]  /*1dd0*/  IMAD R6, R2, R17, R6 ;  /* 0x0000001102067224 */ /* 0x000fe400078e0206 */
[----:B------:R3:W-:Y:S01]  /*1de0*/  STL [R1+0x124], R8 ;  /* 0x0001240801007387 */ /* 0x0007e20000100800 */
[----:B------:R-:W-:Y:S01]  /*1df0*/  ISETP.GE.AND P3, PT, R9, RZ, PT ;  /* 0x000000ff0900720c */ /* 0x000fe20003f66270 */
[----:B------:R-:W-:-:S04]  /*1e00*/  IMAD.HI.U32 R9, R0, R4, RZ ;  /* 0x0000000400097227 */ /* 0x000fc800078e00ff */
[----:B--2---:R-:W-:Y:S02]  /*1e10*/  IMAD.MOV.U32 R15, RZ, RZ, R23 ;  /* 0x000000ffff0f7224 */ /* 0x004fe400078e0017 */
[----:B---3--:R-:W-:-:S04]  /*1e20*/  IMAD.HI.U32 R8, R0, R7, RZ ;  /* 0x0000000700087227 */ /* 0x008fc800078e00ff */
[----:B------:R-:W-:Y:S02]  /*1e30*/  IMAD.MOV R8, RZ, RZ, -R8 ;  /* 0x000000ffff087224 */ /* 0x000fe400078e0a08 */
[----:B------:R-:W-:Y:S01]  /*1e40*/  @!P0 IMAD.MOV R15, RZ, RZ, -R15 ;  /* 0x000000ffff0f8224 */ /* 0x000fe200078e0a0f */
[C---:B------:R-:W-:Y:S01]  /*1e50*/  ISETP.GT.U32.AND P0, PT, R2.reuse, R6, PT ;  /* 0x000000060200720c */ /* 0x040fe20003f04070 */
[C---:B------:R-:W-:Y:S02]  /*1e60*/  IMAD R7, R2.reuse, R8, R7 ;  /* 0x0000000802077224 */ /* 0x040fe400078e0207 */
[----:B------:R-:W-:Y:S02]  /*1e70*/  IMAD.MOV R9, RZ, RZ, -R9 ;  /* 0x000000ffff097224 */ /* 0x000fe400078e0a09 */
[----:B------:R-:W-:Y:S01]  /*1e80*/  IMAD.MOV.U32 R23, RZ, RZ, R3 ;  /* 0x000000ffff177224 */ /* 0x000fe200078e0003 */
[C---:B------:R-:W-:Y:S01]  /*1e90*/  ISETP.GT.U32.AND P6, PT, R2.reuse, R7, PT ;  /* 0x000000070200720c */ /* 0x040fe20003fc4070 */
[----:B------:R-:W-:-:S02]  /*1ea0*/  IMAD R4, R2, R9, R4 ;  /* 0x0000000902047224 */ /* 0x000fc400078e0204 */
[----:B------:R-:W-:Y:S02]  /*1eb0*/  @!P1 IMAD.MOV R23, RZ, RZ, -R23 ;  /* 0x000000ffff179224 */ /* 0x000fe400078e0a17 */
[----:B------:R-:W-:Y:S01]  /*1ec0*/  IMAD.MOV.U32 R14, RZ, RZ, R16 ;  /* 0x000000ffff0e7224 */ /* 0x000fe200078e0010 */
[----:B------:R-:W-:Y:S01]  /*1ed0*/  ISETP.GT.U32.AND P1, PT, R2, R4, PT ;  /* 0x000000040200720c */ /* 0x000fe20003f24070 */
[----:B------:R-:W-:Y:S02]  /*1ee0*/  @!P0 IMAD.IADD R6, R6, 0x1, -R2 ;  /* 0x0000000106068824 */ /* 0x000fe400078e0a02 */
[----:B------:R-:W-:Y:S01]  /*1ef0*/  @!P5 IMAD.MOV R14, RZ, RZ, -R14 ;  /* 0x000000ffff0ed224 */ /* 0x000fe200078e0a0e */
[----:B------:R-:W-:Y:S02]  /*1f00*/  STL [R1+0x58], R15 ;  /* 0x0000580f01007387 */ /* 0x000fe40000100800 */
[----:B------:R-:W-:Y:S01]  /*1f10*/  ISETP.GT.U32.AND P0, PT, R2, R6, PT ;  /* 0x000000060200720c */ /* 0x000fe20003f04070 */
[----:B------:R-:W-:Y:S01]  /*1f20*/  @!P6 IMAD.IADD R7, R7, 0x1, -R2 ;  /* 0x000000010707e824 */ /* 0x000fe200078e0a02 */
[----:B------:R2:W-:Y:S01]  /*1f30*/  STL [R1+0x60], R14 ;  /* 0x0000600e01007387 */ /* 0x0005e20000100800 */
[----:B------:R-:W-:-:S02]  /*1f40*/  IABS R8, R12 ;  /* 0x0000000c00087213 */ /* 0x000fc40000000000 */
[----:B------:R-:W-:Y:S02]  /*1f50*/  IABS R10, R18 ;  /* 0x00000012000a7213 */ /* 0x000fe40000000000 */
[----:B------:R-:W-:Y:S01]  /*1f60*/  ISETP.GE.AND P5, PT, R11, RZ, PT ;  /* 0x000000ff0b00720c */ /* 0x000fe20003fa6270 */
[----:B------:R-:W-:Y:S01]  /*1f70*/  @!P1 IMAD.IADD R4, R4, 0x1, -R2 ;  /* 0x0000000104049824 */ /* 0x000fe200078e0a02 */
[----:B------:R-:W-:Y:S02]  /*1f80*/  ISETP.GT.U32.AND P6, PT, R2, R7, PT ;  /* 0x000000070200720c */ /* 0x000fe40003fc4070 */
[----:B--2---:R-:W-:Y:S01]  /*1f90*/  IABS R14, R11 ;  /* 0x0000000b000e7213 */ /* 0x004fe20000000000 */
[----:B------:R-:W-:Y:S01]  /*1fa0*/  IMAD.HI.U32 R15, R0, R8, RZ ;  /* 0x00000008000f7227 */ /* 0x000fe200078e00ff */
[----:B------:R-:W-:-:S03]  /*1fb0*/  IABS R11, R13 ;  /* 0x0000000d000b7213 */ /* 0x000fc60000000000 */
[----:B------:R-:W-:Y:S01]  /*1fc0*/  IMAD.HI.U32 R9, R0, R10, RZ ;  /* 0x0000000a00097227 */ /* 0x000fe200078e00ff */
[----:B------:R-:W-:-:S03]  /*1fd0*/  ISETP.GT.U32.AND P1, PT, R2, R4, PT ;  /* 0x000000040200720c */ /* 0x000fc60003f24070 */
[----:B------:R-:W-:-:S04]  /*1fe0*/  IMAD.HI.U32 R16, R0, R14, RZ ;  /* 0x0000000e00107227 */ /* 0x000fc800078e00ff */
[----:B------:R-:W-:-:S04]  /*1ff0*/  IMAD.HI.U32 R17, R0, R11, RZ ;  /* 0x0000000b00117227 */ /* 0x000fc800078e00ff */
[----:B------:R-:W-:Y:S02]  /*2000*/  IMAD.MOV R15, RZ, RZ, -R15 ;  /* 0x000000ffff0f7224 */ /* 0x000fe400078e0a0f */
[----:B------:R-:W-:Y:S02]  /*2010*/  IMAD.MOV R9, RZ, RZ, -R9 ;  /* 0x000000ffff097224 */ /* 0x000fe400078e0a09 */
[----:B------:R-:W-:Y:S02]  /*2020*/  IMAD.MOV R16, RZ, RZ, -R16 ;  /* 0x000000ffff107224 */ /* 0x000fe400078e0a10 */
[----:B------:R-:W-:Y:S01]  /*2030*/  @!P0 IMAD.IADD R6, R6, 0x1, -R2 ;  /* 0x0000000106068824 */ /* 0x000fe200078e0a02 */
[----:B------:R-:W-:Y:S01]  /*2040*/  ISETP.GE.AND P0, PT, R12, RZ, PT ;  /* 0x000000ff0c00720c */ /* 0x000fe20003f06270 */
[----:B------:R-:W-:Y:S02]  /*2050*/  IMAD.MOV R3, RZ, RZ, -R17 ;  /* 0x000000ffff037224 */ /* 0x000fe400078e0a11 */
[----:B------:R-:W-:-:S02]  /*2060*/  IMAD R12, R2, R15, R8 ;  /* 0x0000000f020c7224 */ /* 0x000fc400078e0208 */
[C---:B------:R-:W-:Y:S01]  /*2070*/  IMAD R10, R2.reuse, R9, R10 ;  /* 0x00000009020a7224 */ /* 0x040fe200078e020a */
[----:B------:R-:W-:Y:S01]  /*2080*/  IABS R9, R19 ;  /* 0x0000001300097213 */ /* 0x000fe20000000000 */
[C---:B------:R-:W-:Y:S02]  /*2090*/  IMAD R14, R2.reuse, R16, R14 ;  /* 0x00000010020e7224 */ /* 0x040fe400078e020e */
[----:B------:R-:W-:Y:S01]  /*20a0*/  IMAD.MOV.U32 R17, RZ, RZ, R6 ;  /* 0x000000ffff117224 */ /* 0x000fe200078e0006 */
[----:B------:R2:W-:Y:S01]  /*20b0*/  STL [R1+0x70], R23 ;  /* 0x0000701701007387 */ /* 0x0005e20000100800 */
[----:B------:R-:W-:Y:S01]  /*20c0*/  @!P6 IMAD.IADD R7, R7, 0x1, -R2 ;  /* 0x000000010707e824 */ /* 0x000fe200078e0a02 */
[C---:B------:R-:W-:Y:S01]  /*20d0*/  ISETP.GT.U32.AND P6, PT, R2.reuse, R12, PT ;  /* 0x0000000c0200720c */ /* 0x040fe20003fc4070 */
[C---:B------:R-:W-:Y:S02]  /*20e0*/  IMAD R11, R2.reuse, R3, R11 ;  /* 0x00000003020b7224 */ /* 0x040fe400078e020b */
[----:B------:R-:W-:Y:S01]  /*20f0*/  @!P4 IMAD.MOV R17, RZ, RZ, -R17 ;  /* 0x000000ffff11c224 */ /* 0x000fe200078e0a11 */
[----:B------:R-:W-:Y:S01]  /*2100*/  ISETP.GT.U32.AND P4, PT, R2, R14, PT ;  /* 0x0000000e0200720c */ /* 0x000fe20003f84070 */
[----:B--2---:R-:W-:-:S02]  /*2110*/  IMAD.MOV.U32 R23, RZ, RZ, R22 ;  /* 0x000000ffff177224 */ /* 0x004fc400078e0016 */
[----:B------:R-:W-:-:S04]  /*2120*/  IMAD.HI.U32 R22, R0, R9, RZ ;  /* 0x0000000900167227 */ /* 0x000fc800078e00ff */
[----:B------:R-:W-:Y:S01]  /*2130*/  @!P1 IMAD.IADD R4, R4, 0x1, -R2 ;  /* 0x0000000104049824 */ /* 0x000fe200078e0a02 */
[----:B------:R-:W-:Y:S01]  /*2140*/  ISETP.GT.U32.AND P1, PT, R2, R11, PT ;  /* 0x0000000b0200720c */ /* 0x000fe20003f24070 */
[----:B------:R-:W-:Y:S01]  /*2150*/  IMAD.MOV R22, RZ, RZ, -R22 ;  /* 0x000000ffff167224 */ /* 0x000fe200078e0a16 */
[----:B------:R-:W-:-:S03]  /*2160*/  IABS R3, R21 ;  /* 0x0000001500037213 */ /* 0x000fc60000000000 */
[----:B------:R-:W-:Y:S02]  /*2170*/  IMAD R9, R2, R22, R9 ;  /* 0x0000001602097224 */ /* 0x000fe400078e0209 */
[--C-:B------:R-:W-:Y:S01]  /*2180*/  @!P6 IMAD.IADD R12, R12, 0x1, -R2.reuse ;  /* 0x000000010c0ce824 */ /* 0x100fe200078e0a02 */
[----:B------:R-:W-:Y:S01]  /*2190*/  IABS R8, R20 ;  /* 0x0000001400087213 */ /* 0x000fe20000000000 */
[--C-:B------:R-:W-:Y:S01]  /*21a0*/  @!P4 IMAD.IADD R14, R14, 0x1, -R2.reuse ;  /* 0x000000010e0ec824 */ /* 0x100fe200078e0a02 */
[C---:B------:R-:W-:Y:S01]  /*21b0*/  ISETP.GT.U32.AND P6, PT, R2.reuse, R9, PT ;  /* 0x000000090200720c */ /* 0x040fe20003fc4070 */
[----:B------:R-:W-:Y:S01]  /*21c0*/  IMAD.MOV.U32 R6, RZ, RZ, R3 ;  /* 0x000000ffff067224 */ /* 0x000fe200078e0003 */
[----:B------:R2:W-:Y:S01]  /*21d0*/  STL [R1+0x78], R17 ;  /* 0x0000781101007387 */ /* 0x0005e20000100800 */
[----:B------:R-:W-:Y:S01]  /*21e0*/  @!P1 IMAD.IADD R11, R11, 0x1, -R2 ;  /* 0x000000010b0b9824 */ /* 0x000fe200078e0a02 */
[C---:B------:R-:W-:Y:S01]  /*21f0*/  ISETP.GT.U32.AND P1, PT, R2.reuse, R14, PT ;  /* 0x0000000e0200720c */ /* 0x040fe20003f24070 */
[----:B------:R-:W-:Y:S01]  /*2200*/  @!P3 IMAD.MOV R7, RZ, RZ, -R7 ;  /* 0x000000ffff07b224 */ /* 0x000fe200078e0a07 */
[----:B------:R-:W-:Y:S01]  /*2210*/  ISETP.GT.U32.AND P3, PT, R2, R12, PT ;  /* 0x0000000c0200720c */ /* 0x000fe20003f64070 */
[C---:B------:R-:W-:Y:S01]  /*2220*/  IMAD.HI.U32 R16, R0.reuse, R6, RZ ;  /* 0x0000000600107227 */ /* 0x040fe200078e00ff */
[----:B------:R-:W-:Y:S01]  /*2230*/  IABS R15, R26 ;  /* 0x0000001a000f7213 */ /* 0x000fe20000000000 */
[----:B------:R-:W3:Y:S02]  /*2240*/  LDL.LU R22, [R1+0xd0] ;  /* 0x0000d00001167983 */ /* 0x000ee40000300800 */
[----:B--2---:R-:W-:-:S04]  /*2250*/  IMAD.HI.U32 R17, R0, R8, RZ ;  /* 0x0000000800117227 */ /* 0x004fc800078e00ff */
[----:B------:R-:W-:Y:S02]  /*2260*/  IMAD.MOV R17, RZ, RZ, -R17 ;  /* 0x000000ffff117224 */ /* 0x000fe400078e0a11 */
[----:B------:R-:W-:Y:S02]  /*2270*/  IMAD.MOV R16, RZ, RZ, -R16 ;  /* 0x000000ffff107224 */ /* 0x000fe400078e0a10 */
[----:B------:R-:W-:Y:S02]  /*2280*/  IMAD.MOV.U32 R3, RZ, RZ, R15 ;  /* 0x000000ffff037224 */ /* 0x000fe400078e000f */
[----:B------:R-:W-:Y:S02]  /*2290*/  @!P6 IMAD.IADD R9, R9, 0x1, -R2 ;  /* 0x000000010909e824 */ /* 0x000fe400078e0a02 */
[C---:B------:R-:W-:Y:S02]  /*22a0*/  IMAD R8, R2.reuse, R17, R8 ;  /* 0x0000001102087224 */ /* 0x040fe400078e0208 */
[----:B------:R-:W-:Y:S01]  /*22b0*/  IMAD R6, R2, R16, R6 ;  /* 0x0000001002067224 */ /* 0x000fe200078e0206 */
[----:B------:R-:W2:Y:S01]  /*22c0*/  LDL.LU R17, [R1+0xcc] ;  /* 0x0000cc0001117983 */ /* 0x000ea20000300800 */
[----:B------:R-:W-:-:S03]  /*22d0*/  IMAD.HI.U32 R15, R0, R3, RZ ;  /* 0x00000003000f7227 */ /* 0x000fc600078e00ff */
[----:B------:R-:W4:Y:S01]  /*22e0*/  LDL.LU R16, [R1+0xc8] ;  /* 0x0000c80001107983 */ /* 0x000f220000300800 */
[----:B------:R-:W-:Y:S01]  /*22f0*/  @!P2 IMAD.MOV R4, RZ, RZ, -R4 ;  /* 0x000000ffff04a224 */ /* 0x000fe200078e0a04 */
[----:B------:R-:W-:Y:S01]  /*2300*/  ISETP.GT.U32.AND P2, PT, R2, R9, PT ;  /* 0x000000090200720c */ /* 0x000fe20003f44070 */
[--C-:B------:R-:W-:Y:S01]  /*2310*/  @!P1 IMAD.IADD R14, R14, 0x1, -R2.reuse ;  /* 0x000000010e0e9824 */ /* 0x100fe200078e0a02 */
[----:B------:R-:W-:Y:S01]  /*2320*/  ISETP.GT.U32.AND P1, PT, R2, R8, PT ;  /* 0x000000080200720c */ /* 0x000fe20003f24070 */
[----:B------:R-:W-:Y:S01]  /*2330*/  @!P3 IMAD.IADD R12, R12, 0x1, -R2 ;  /* 0x000000010c0cb824 */ /* 0x000fe200078e0a02 */
[----:B------:R0:W-:Y:S01]  /*2340*/  STL [R1+0x94], R7 ;  /* 0x0000940701007387 */ /* 0x0001e20000100800 */
[----:B------:R-:W-:Y:S01]  /*2350*/  ISETP.GT.U32.AND P3, PT, R2, R6, PT ;  /* 0x000000060200720c */ /* 0x000fe20003f64070 */
[----:B------:R-:W-:-:S04]  /*2360*/  IMAD.MOV R15, RZ, RZ, -R15 ;  /* 0x000000ffff0f7224 */ /* 0x000fc800078e0a0f */
[----:B------:R-:W-:Y:S01]  /*2370*/  IMAD R3, R2, R15, R3 ;  /* 0x0000000f02037224 */ /* 0x000fe200078e0203 */
[----:B0-----:R-:W-:-:S05]  /*2380*/  IABS R7, R27 ;  /* 0x0000001b00077213 */ /* 0x001fca0000000000 */
[----:B------:R-:W-:Y:S01]  /*2390*/  IMAD.HI.U32 R15, R0, R7, RZ ;  /* 0x00000007000f7227 */ /* 0x000fe200078e00ff */
[----:B------:R-:W-:Y:S03]  /*23a0*/  STL [R1+0x74], R4 ;  /* 0x0000740401007387 */ /* 0x000fe60000100800 */
[----:B------:R-:W-:Y:S02]  /*23b0*/  IMAD.MOV R15, RZ, RZ, -R15 ;  /* 0x000000ffff0f7224 */ /* 0x000fe400078e0a0f */
[--C-:B------:R-:W-:Y:S01]  /*23c0*/  @!P2 IMAD.IADD R9, R9, 0x1, -R2.reuse ;  /* 0x000000010909a824 */ /* 0x100fe200078e0a02 */
[----:B------:R-:W-:Y:S01]  /*23d0*/  ISETP.GE.AND P2, PT, R18, RZ, PT ;  /* 0x000000ff1200720c */ /* 0x000fe20003f46270 */
[--C-:B------:R-:W-:Y:S01]  /*23e0*/  @!P1 IMAD.IADD R8, R8, 0x1, -R2.reuse ;  /* 0x0000000108089824 */ /* 0x100fe200078e0a02 */
[----:B------:R-:W2:Y:S01]  /*23f0*/  LDL.LU R18, [R1+0xc4] ;  /* 0x0000c40001127983 */ /* 0x000ea20000300800 */
[----:B------:R-:W-:Y:S01]  /*2400*/  ISETP.GE.AND P1, PT, R19, RZ, PT ;  /* 0x000000ff1300720c */ /* 0x000fe20003f26270 */
[----:B------:R-:W-:Y:S01]  /*2410*/  @!P3 IMAD.IADD R6, R6, 0x1, -R2 ;  /* 0x000000010606b824 */ /* 0x000fe200078e0a02 */
[----:B------:R-:W-:Y:S01]  /*2420*/  ISETP.GE.AND P3, PT, R20, RZ, PT ;  /* 0x000000ff1400720c */ /* 0x000fe20003f66270 */
[----:B------:R-:W2:Y:S01]  /*2430*/  LDL.LU R19, [R1+0xbc] ;  /* 0x0000bc0001137983 */ /* 0x000ea20000300800 */
[----:B------:R-:W-:-:S03]  /*2440*/  IMAD R7, R2, R15, R7 ;  /* 0x0000000f02077224 */ /* 0x000fc600078e0207 */
[----:B------:R-:W2:Y:S04]  /*2450*/  LDL.LU R20, [R1+0x9c] ;  /* 0x00009c0001147983 */ /* 0x000ea80000300800 */
[----:B------:R-:W2:Y:S01]  /*2460*/  LDL.LU R15, [R1+0x4] ;  /* 0x00000400010f7983 */ /* 0x000ea20000300800 */
[----:B------:R-:W-:-:S13]  /*2470*/  ISETP.GT.U32.AND P4, PT, R2, R10, PT ;  /* 0x0000000a0200720c */ /* 0x000fda0003f84070 */
[----:B------:R-:W-:Y:S01]  /*2480*/  @!P4 IMAD.IADD R10, R10, 0x1, -R2 ;  /* 0x000000010a0ac824 */ /* 0x000fe200078e0a02 */
[----:B------:R-:W-:-:S04]  /*2490*/  ISETP.GT.U32.AND P4, PT, R2, R11, PT ;  /* 0x0000000b0200720c */ /* 0x000fc80003f84070 */
[----:B------:R-:W-:-:S09]  /*24a0*/  ISETP.GT.U32.AND P6, PT, R2, R10, PT ;  /* 0x0000000a0200720c */ /* 0x000fd20003fc4070 */
[----:B------:R-:W-:Y:S01]  /*24b0*/  @!P4 IMAD.IADD R11, R11, 0x1, -R2 ;  /* 0x000000010b0bc824 */ /* 0x000fe200078e0a02 */
[----:B------:R-:W-:Y:S01]  /*24c0*/  ISETP.GE.AND P4, PT, R13, RZ, PT ;  /* 0x000000ff0d00720c */ /* 0x000fe20003f86270 */
[----:B------:R-:W-:Y:S02]  /*24d0*/  @!P5 IMAD.MOV R14, RZ, RZ, -R14 ;  /* 0x000000ffff0ed224 */ /* 0x000fe400078e0a0e */
[----:B------:R-:W-:Y:S02]  /*24e0*/  @!P0 IMAD.MOV R12, RZ, RZ, -R12 ;  /* 0x000000ffff0c8224 */ /* 0x000fe400078e0a0c */
[----:B------:R-:W-:Y:S01]  /*24f0*/  @!P6 IMAD.IADD R10, R10, 0x1, -R2 ;  /* 0x000000010a0ae824 */ /* 0x000fe200078e0a02 */
[----:B------:R-:W-:Y:S03]  /*2500*/  STL [R1+0x6c], R14 ;  /* 0x00006c0e01007387 */ /* 0x000fe60000100800 */
[----:B------:R-:W-:-:S04]  /*2510*/  @!P2 IMAD.MOV R10, RZ, RZ, -R10 ;  /* 0x000000ffff0aa224 */ /* 0x000fc800078e0a0a */
[----:B------:R-:W-:Y:S01]  /*2520*/  @!P4 IMAD.MOV R11, RZ, RZ, -R11 ;  /* 0x000000ffff0bc224 */ /* 0x000fe200078e0a0b */
[----:B------:R0:W-:Y:S01]  /*2530*/  STL [R1+0x68], R12 ;  /* 0x0000680c01007387 */ /* 0x0001e20000100800 */
[----:B------:R-:W-:-:S03]  /*2540*/  ISETP.GE.AND P2, PT, R21, RZ, PT ;  /* 0x000000ff1500720c */ /* 0x000fc60003f46270 */
[----:B------:R-:W-:Y:S04]  /*2550*/  STL [R1+0x64], R11 ;  /* 0x0000640b01007387 */ /* 0x000fe80000100800 */
[----:B------:R-:W3:Y:S01]  /*2560*/  LDL.LU R21, [R1] ;  /* 0x0000000001157983 */ /* 0x000ee20000300800 */
[C---:B------:R-:W-:Y:S01]  /*2570*/  ISETP.GT.U32.AND P6, PT, R2.reuse, R3, PT ;  /* 0x000000030200720c */ /* 0x040fe20003fc4070 */
[----:B------:R-:W-:Y:S01]  /*2580*/  @!P1 IMAD.MOV R9, RZ, RZ, -R9 ;  /* 0x000000ffff099224 */ /* 0x000fe200078e0a09 */
[----:B------:R-:W-:Y:S01]  /*2590*/  ISETP.GT.U32.AND P5, PT, R2, R8, PT ;  /* 0x000000080200720c */ /* 0x000fe20003fa4070 */
[----:B------:R2:W-:Y:S04]  /*25a0*/  STL [R1+0x5c], R10 ;  /* 0x00005c0a01007387 */ /* 0x0005e80000100800 */
[----:B------:R-:W-:Y:S04]  /*25b0*/  STL [R1+0x54], R9 ;  /* 0x0000540901007387 */ /* 0x000fe80000100800 */
[----:B0-----:R-:W4:Y:S02]  /*25c0*/  LDL.LU R12, [R1+0x8] ;  /* 0x00000800010c7983 */ /* 0x001f240000300800 */
[----:B------:R-:W-:-:S02]  /*25d0*/  @!P6 IMAD.IADD R3, R3, 0x1, -R2 ;  /* 0x000000010303e824 */ /* 0x000fc400078e0a02 */
[----:B------:R-:W4:Y:S01]  /*25e0*/  LDL.LU R14, [R1+0x10] ;  /* 0x00001000010e7983 */ /* 0x000f220000300800 */
[C---:B------:R-:W-:Y:S02]  /*25f0*/  ISETP.GT.U32.AND P0, PT, R2.reuse, R6, PT ;  /* 0x000000060200720c */ /* 0x040fe40003f04070 */
[----:B------:R-:W-:Y:S01]  /*2600*/  ISETP.GT.U32.AND P6, PT, R2, R3, PT ;  /* 0x000000030200720c */ /* 0x000fe20003fc4070 */
[----:B------:R-:W-:Y:S01]  /*2610*/  @!P5 IMAD.IADD R8, R8, 0x1, -R2 ;  /* 0x000000010808d824 */ /* 0x000fe200078e0a02 */
[----:B------:R-:W-:-:S03]  /*2620*/  ISETP.GE.AND P1, PT, R26, RZ, PT ;  /* 0x000000ff1a00720c */ /* 0x000fc60003f26270 */
[----:B------:R-:W-:Y:S01]  /*2630*/  @!P3 IMAD.MOV R8, RZ, RZ, -R8 ;  /* 0x000000ffff08b224 */ /* 0x000fe200078e0a08 */
[----:B------:R-:W-:-:S05]  /*2640*/  IABS R4, R28 ;  /* 0x0000001c00047213 */ /* 0x000fca0000000000 */
[--C-:B------:R-:W-:Y:S02]  /*2650*/  @!P0 IMAD.IADD R6, R6, 0x1, -R2.reuse ;  /* 0x0000000106068824 */ /* 0x100fe400078e0a02 */
[----:B------:R-:W-:Y:S01]  /*2660*/  @!P6 IMAD.IADD R3, R3, 0x1, -R2 ;  /* 0x000000010303e824 */ /* 0x000fe200078e0a02 */
[----:B------:R-:W-:Y:S02]  /*2670*/  ISETP.GE.AND P6, PT, R28, RZ, PT ;  /* 0x000000ff1c00720c */ /* 0x000fe40003fc6270 */
[----:B------:R-:W4:Y:S01]  /*2680*/  LDL.LU R28, [R1+0xc] ;  /* 0x00000c00011c7983 */ /* 0x000f220000300800 */
[----:B------:R-:W-:-:S03]  /*2690*/  IMAD.MOV.U32 R26, RZ, RZ, R6 ;  /* 0x000000ffff1a7224 */ /* 0x000fc600078e0006 */
[----:B------:R0:W-:Y:S01]  /*26a0*/  STL [R1+0x50], R8 ;  /* 0x0000500801007387 */ /* 0x0001e20000100800 */
[----:B------:R-:W-:-:S05]  /*26b0*/  @!P2 IMAD.MOV R26, RZ, RZ, -R26 ;  /* 0x000000ffff1aa224 */ /* 0x000fca00078e0a1a */
[----:B------:R-:W-:Y:S01]  /*26c0*/  STL [R1+0x4c], R26 ;  /* 0x00004c1a01007387 */ /* 0x000fe20000100800 */
[----:B--2---:R-:W-:-:S05]  /*26d0*/  IABS R10, R15 ;  /* 0x0000000f000a7213 */ /* 0x004fca0000000000 */
[----:B0-----:R-:W-:Y:S02]  /*26e0*/  IMAD.MOV.U32 R8, RZ, RZ, R10 ;  /* 0x000000ffff087224 */ /* 0x001fe400078e000a */
[----:B------:R-:W-:-:S04]  /*26f0*/  IMAD.MOV.U32 R10, RZ, RZ, R3 ;  /* 0x000000ffff0a7224 */ /* 0x000fc800078e0003 */
[----:B------:R-:W-:Y:S01]  /*2700*/  @!P1 IMAD.MOV R10, RZ, RZ, -R10 ;  /* 0x000000ffff0a9224 */ /* 0x000fe200078e0a0a */
[----:B------:R-:W-:-:S04]  /*2710*/  ISETP.GE.AND P1, PT, R15, RZ, PT ;  /* 0x000000ff0f00720c */ /* 0x000fc80003f26270 */
[----:B------:R0:W-:Y:S04]  /*2720*/  STL [R1+0x48], R10 ;  /* 0x0000480a01007387 */ /* 0x0001e80000100800 */
[----:B------:R-:W2:Y:S01]  /*2730*/  LDL.LU R15, [R1+0x14] ;  /* 0x00001400010f7983 */ /* 0x000ea20000300800 */
[----:B------:R-:W-:-:S04]  /*2740*/  IMAD.HI.U32 R13, R0, R4, RZ ;  /* 0x00000004000d7227 */ /* 0x000fc800078e00ff */
[----:B------:R-:W-:Y:S01]  /*2750*/  IMAD.MOV R13, RZ, RZ, -R13 ;  /* 0x000000ffff0d7224 */ /* 0x000fe200078e0a0d */
[----:B------:R-:W-:-:S03]  /*2760*/  ISETP.GT.U32.AND P4, PT, R2, R7, PT ;  /* 0x000000070200720c */ /* 0x000fc60003f84070 */
[----:B------:R-:W-:-:S05]  /*2770*/  IMAD R4, R2, R13, R4 ;  /* 0x0000000d02047224 */ /* 0x000fca00078e0204 */
[----:B------:R-:W-:Y:S02]  /*2780*/  ISETP.GT.U32.AND P5, PT, R2, R4, PT ;  /* 0x000000040200720c */ /* 0x000fe40003fa4070 */
[----:B-----5:R-:W-:-:S03]  /*2790*/  IABS R9, R29 ;  /* 0x0000001d00097213 */ /* 0x020fc60000000000 */
[----:B------:R-:W-:Y:S02]  /*27a0*/  @!P4 IMAD.IADD R7, R7, 0x1, -R2 ;  /* 0x000000010707c824 */ /* 0x000fe400078e0a02 */
[----:B------:R-:W-:-:S06]  /*27b0*/  IMAD.HI.U32 R11, R0, R9, RZ ;  /* 0x00000009000b7227 */ /* 0x000fcc00078e00ff */
[----:B------:R-:W-:Y:S01]  /*27c0*/  @!P5 IMAD.IADD R4, R4, 0x1, -R2 ;  /* 0x000000010404d824 */ /* 0x000fe200078e0a02 */
[----:B------:R-:W-:Y:S01]  /*27d0*/  ISETP.GT.U32.AND P5, PT, R2, R7, PT ;  /* 0x000000070200720c */ /* 0x000fe20003fa4070 */
[----:B------:R-:W-:Y:S01]  /*27e0*/  IMAD.MOV R11, RZ, RZ, -R11 ;  /* 0x000000ffff0b7224 */ /* 0x000fe200078e0a0b */
[----:B---3--:R-:W-:-:S03]  /*27f0*/  IABS R13, R21 ;  /* 0x00000015000d7213 */ /* 0x008fc60000000000 */
[----:B------:R-:W-:Y:S02]  /*2800*/  IMAD R9, R2, R11, R9 ;  /* 0x0000000b02097224 */ /* 0x000fe400078e0209 */
[----:B------:R-:W-:-:S06]  /*2810*/  IMAD.HI.U32 R6, R0, R13, RZ ;  /* 0x0000000d00067227 */ /* 0x000fcc00078e00ff */
[----:B------:R-:W-:Y:S01]  /*2820*/  @!P5 IMAD.IADD R7, R7, 0x1, -R2 ;  /* 0x000000010707d824 */ /* 0x000fe200078e0a02 */
[C---:B------:R-:W-:Y:S01]  /*2830*/  ISETP.GT.U32.AND P5, PT, R2.reuse, R9, PT ;  /* 0x000000090200720c */ /* 0x040fe20003fa4070 */
[----:B------:R-:W-:Y:S01]  /*2840*/  IMAD.MOV R6, RZ, RZ, -R6 ;  /* 0x000000ffff067224 */ /* 0x000fe200078e0a06 */
[----:B------:R-:W-:Y:S02]  /*2850*/  ISETP.GE.AND P4, PT, R29, RZ, PT ;  /* 0x000000ff1d00720c */ /* 0x000fe40003f86270 */
[----:B------:R-:W-:Y:S01]  /*2860*/  ISETP.GE.AND P0, PT, R27, RZ, PT ;  /* 0x000000ff1b00720c */ /* 0x000fe20003f06270 */
[C---:B------:R-:W-:Y:S01]  /*2870*/  IMAD R13, R2.reuse, R6, R13 ;  /* 0x00000006020d7224 */ /* 0x040fe200078e020d */
[----:B------:R-:W3:Y:S04]  /*2880*/  LDL.LU R29, [R1+0x18] ;  /* 0x00001800011d7983 */ /* 0x000ee80000300800 */
[----:B------:R-:W5:Y:S03]  /*2890*/  LDL.LU R27, [R1+0x1c] ;  /* 0x00001c00011b7983 */ /* 0x000f660000300800 */
[----:B------:R-:W-:Y:S01]  /*28a0*/  @!P5 IMAD.IADD R9, R9, 0x1, -R2 ;  /* 0x000000010909d824 */ /* 0x000fe200078e0a02 */
[----:B------:R-:W-:Y:S01]  /*28b0*/  ISETP.GT.U32.AND P5, PT, R2, R13, PT ;  /* 0x0000000d0200720c */ /* 0x000fe20003fa4070 */
[----:B------:R-:W-:Y:S01]  /*28c0*/  IMAD.HI.U32 R3, R0, R8, RZ ;  /* 0x0000000800037227 */ /* 0x000fe200078e00ff */
[----:B----4-:R-:W-:-:S03]  /*28d0*/  IABS R6, R14 ;  /* 0x0000000e00067213 */ /* 0x010fc60000000000 */
[----:B0-----:R-:W-:Y:S01]  /*28e0*/  IMAD.MOV R10, RZ, RZ, -R3 ;  /* 0x000000ffff0a7224 */ /* 0x001fe200078e0a03 */
[----:B------:R-:W-:Y:S02]  /*28f0*/  ISETP.GT.U32.AND P2, PT, R2, R4, PT ;  /* 0x000000040200720c */ /* 0x000fe40003f44070 */
[----:B------:R-:W-:-:S05]  /*2900*/  ISETP.GE.AND P3, PT, R21, RZ, PT ;  /* 0x000000ff1500720c */ /* 0x000fca0003f66270 */
[----:B------:R-:W-:Y:S02]  /*2910*/  @!P5 IMAD.IADD R13, R13, 0x1, -R2 ;  /* 0x000000010d0dd824 */ /* 0x000fe400078e0a02 */
[C---:B------:R-:W-:Y:S02]  /*2920*/  IMAD R8, R2.reuse, R10, R8 ;  /* 0x0000000a02087224 */ /* 0x040fe400078e0208 */
[----:B------:R-:W-:Y:S01]  /*2930*/  IMAD.MOV.U32 R21, RZ, RZ, R7 ;  /* 0x000000ffff157224 */ /* 0x000fe200078e0007 */
[----:B------:R-:W-:Y:S01]  /*2940*/  ISETP.GT.U32.AND P5, PT, R2, R13, PT ;  /* 0x0000000d0200720c */ /* 0x000fe20003fa4070 */
[----:B------:R-:W-:-:S04]  /*2950*/  IMAD.HI.U32 R10, R0, R6, RZ ;  /* 0x00000006000a7227 */ /* 0x000fc800078e00ff */
[----:B------:R-:W-:Y:S01]  /*2960*/  @!P0 IMAD.MOV R21, RZ, RZ, -R21 ;  /* 0x000000ffff158224 */ /* 0x000fe200078e0a15 */
[----:B------:R-:W-:Y:S01]  /*2970*/  ISETP.GT.U32.AND P0, PT, R2, R9, PT ;  /* 0x000000090200720c */ /* 0x000fe20003f04070 */
[----:B------:R-:W-:Y:S01]  /*2980*/  IMAD.MOV R10, RZ, RZ, -R10 ;  /* 0x000000ffff0a7224 */ /* 0x000fe200078e0a0a */
[----:B------:R-:W-:-:S03]  /*2990*/  IABS R11, R12 ;  /* 0x0000000c000b7213 */ /* 0x000fc60000000000 */
[----:B------:R-:W-:Y:S02]  /*29a0*/  IMAD R6, R2, R10, R6 ;  /* 0x0000000a02067224 */ /* 0x000fe400078e0206 */
[--C-:B------:R-:W-:Y:S02]  /*29b0*/  @!P2 IMAD.IADD R4, R4, 0x1, -R2.reuse ;  /* 0x000000010404a824 */ /* 0x100fe400078e0a02 */
[----:B------:R-:W-:Y:S01]  /*29c0*/  IMAD.HI.U32 R7, R0, R11, RZ ;  /* 0x0000000b00077227 */ /* 0x000fe200078e00ff */
[----:B------:R0:W-:Y:S03]  /*29d0*/  STL [R1+0x44], R21 ;  /* 0x0000441501007387 */ /* 0x0001e60000100800 */
[--C-:B------:R-:W-:Y:S01]  /*29e0*/  @!P5 IMAD.IADD R13, R13, 0x1, -R2.reuse ;  /* 0x000000010d0dd824 */ /* 0x100fe200078e0a02 */
[----:B------:R-:W-:Y:S01]  /*29f0*/  ISETP.GT.U32.AND P5, PT, R2, R6, PT ;  /* 0x000000060200720c */ /* 0x000fe20003fa4070 */
[----:B------:R-:W-:Y:S01]  /*2a00*/  IMAD.MOV R7, RZ, RZ, -R7 ;  /* 0x000000ffff077224 */ /* 0x000fe200078e0a07 */
[----:B------:R-:W-:Y:S01]  /*2a10*/  IABS R3, R28 ;  /* 0x0000001c00037213 */ /* 0x000fe20000000000 */
[----:B------:R-:W-:Y:S01]  /*2a20*/  @!P0 IMAD.IADD R9, R9, 0x1, -R2 ;  /* 0x0000000109098824 */ /* 0x000fe200078e0a02 */
[----:B------:R-:W-:Y:S01]  /*2a30*/  ISETP.GE.AND P2, PT, R12, RZ, PT ;  /* 0x000000ff0c00720c */ /* 0x000fe20003f46270 */
[----:B0-----:R-:W-:Y:S01]  /*2a40*/  IMAD.MOV.U32 R21, RZ, RZ, R4 ;  /* 0x000000ffff157224 */ /* 0x001fe200078e0004 */
[----:B------:R-:W4:Y:S01]  /*2a50*/  LDL.LU R26, [R1+0x20] ;  /* 0x00002000011a7983 */ /* 0x000f220000300800 */
[----:B------:R-:W-:-:S02]  /*2a60*/  IMAD R7, R2, R7, R11 ;  /* 0x0000000702077224 */ /* 0x000fc400078e020b */
[----:B------:R-:W-:Y:S02]  /*2a70*/  @!P6 IMAD.MOV R21, RZ, RZ, -R21 ;  /* 0x000000ffff15e224 */ /* 0x000fe400078e0a15 */
[----:B------:R-:W-:Y:S02]  /*2a80*/  @!P4 IMAD.MOV R9, RZ, RZ, -R9 ;  /* 0x000000ffff09c224 */ /* 0x000fe400078e0a09 */
[----:B------:R-:W-:Y:S01]  /*2a90*/  IMAD.HI.U32 R12, R0, R3, RZ ;  /* 0x00000003000c7227 */ /* 0x000fe200078e00ff */
[----:B------:R0:W-:Y:S03]  /*2aa0*/  STL [R1+0x40], R21 ;  /* 0x0000401501007387 */ /* 0x0001e60000100800 */
[----:B------:R-:W-:Y:S01]  /*2ab0*/  @!P3 IMAD.MOV R13, RZ, RZ, -R13 ;  /* 0x000000ffff0db224 */ /* 0x000fe200078e0a0d */
[----:B------:R-:W-:Y:S01]  /*2ac0*/  ISETP.GT.U32.AND P0, PT, R2, R7, PT ;  /* 0x000000070200720c */ /* 0x000fe20003f04070 */
[----:B------:R-:W-:-:S02]  /*2ad0*/  IMAD.MOV R4, RZ, RZ, -R12 ;  /* 0x000000ffff047224 */ /* 0x000fc400078e0a0c */
[--C-:B------:R-:W-:Y:S01]  /*2ae0*/  @!P5 IMAD.IADD R6, R6, 0x1, -R2.reuse ;  /* 0x000000010606d824 */ /* 0x100fe200078e0a02 */
[----:B0-----:R-:W4:Y:S04]  /*2af0*/  LDL.LU R21, [R1+0x24] ;  /* 0x0000240001157983 */ /* 0x001f280000300800 */
[----:B------:R0:W-:Y:S04]  /*2b00*/  STL [R1+0x3c], R9 ;  /* 0x00003c0901007387 */ /* 0x0001e80000100800 */
[----:B------:R0:W-:Y:S01]  /*2b10*/  STL [R1+0x80], R13 ;  /* 0x0000800d01007387 */ /* 0x0001e20000100800 */
[----:B------:R-:W-:-:S05]  /*2b20*/  @!P0 IMAD.IADD R7, R7, 0x1, -R2 ;  /* 0x0000000107078824 */ /* 0x000fca00078e0a02 */
[----:B------:R-:W-:-:S13]  /*2b30*/  ISETP.GT.U32.AND P0, PT, R2, R7, PT ;  /* 0x000000070200720c */ /* 0x000fda0003f04070 */
[----:B------:R-:W-:Y:S01]  /*2b40*/  @!P0 IMAD.IADD R7, R7, 0x1, -R2 ;  /* 0x0000000107078824 */ /* 0x000fe200078e0a02 */
[----:B------:R-:W-:Y:S01]  /*2b50*/  ISETP.GE.AND P0, PT, R14, RZ, PT ;  /* 0x000000ff0e00720c */ /* 0x000fe20003f06270 */
[----:B------:R-:W-:Y:S01]  /*2b60*/  IMAD.MOV.U32 R14, RZ, RZ, R20 ;  /* 0x000000ffff0e7224 */ /* 0x000fe200078e0014 */
[----:B--2---:R-:W-:Y:S02]  /*2b70*/  IABS R12, R15 ;  /* 0x0000000f000c7213 */ /* 0x004fe40000000000 */
[----:B------:R-:W-:Y:S02]  /*2b80*/  ISETP.GE.AND P5, PT, R15, RZ, PT ;  /* 0x000000ff0f00720c */ /* 0x000fe40003fa6270 */
[----:B------:R-:W2:Y:S04]  /*2b90*/  LDL.LU R15, [R1+0x28] ;  /* 0x00002800010f7983 */ /* 0x000ea80000300800 */
[----:B------:R-:W4:Y:S01]  /*2ba0*/  LDL.LU R20, [R1+0x2c] ;  /* 0x00002c0001147983 */ /* 0x000f220000300800 */
[C---:B------:R-:W-:Y:S01]  /*2bb0*/  IMAD R4, R2.reuse, R4, R3 ;  /* 0x0000000402047224 */ /* 0x040fe200078e0203 */
[----:B------:R-:W-:-:S04]  /*2bc0*/  ISETP.GT.U32.AND P6, PT, R2, R8, PT ;  /* 0x000000080200720c */ /* 0x000fc80003fc4070 */
[----:B------:R-:W-:Y:S01]  /*2bd0*/  ISETP.GT.U32.AND P4, PT, R2, R4, PT ;  /* 0x000000040200720c */ /* 0x000fe20003f84070 */
[----:B------:R-:W-:-:S08]  /*2be0*/  IMAD.MOV.U32 R3, RZ, RZ, R12 ;  /* 0x000000ffff037224 */ /* 0x000fd000078e000c */
[----:B------:R-:W-:-:S04]  /*2bf0*/  @!P6 IMAD.IADD R8, R8, 0x1, -R2 ;  /* 0x000000010808e824 */ /* 0x000fc800078e0a02 */
[----:B------:R-:W-:Y:S01]  /*2c00*/  @!P4 IMAD.IADD R4, R4, 0x1, -R2 ;  /* 0x000000010404c824 */ /* 0x000fe200078e0a02 */
[----:B------:R-:W-:Y:S01]  /*2c10*/  ISETP.GT.U32.AND P6, PT, R2, R8, PT ;  /* 0x000000080200720c */ /* 0x000fe20003fc4070 */
[----:B------:R-:W-:-:S03]  /*2c20*/  IMAD.HI.U32 R11, R0, R3, RZ ;  /* 0x00000003000b7227 */ /* 0x000fc600078e00ff */
[----:B------:R-:W-:Y:S01]  /*2c30*/  ISETP.GT.U32.AND P3, PT, R2, R4, PT ;  /* 0x000000040200720c */ /* 0x000fe20003f64070 */
[----:B------:R-:W-:Y:S01]  /*2c40*/  IMAD.MOV R11, RZ, RZ, -R11 ;  /* 0x000000ffff0b7224 */ /* 0x000fe200078e0a0b */
[----:B------:R-:W-:Y:S02]  /*2c50*/  ISETP.GE.AND P4, PT, R28, RZ, PT ;  /* 0x000000ff1c00720c */ /* 0x000fe40003f86270 */
[----:B-----5:R-:W-:Y:S02]  /*2c60*/  IABS R10, R27 ;  /* 0x0000001b000a7213 */ /* 0x020fe40000000000 */
[----:B---3--:R-:W-:Y:S01]  /*2c70*/  IABS R12, R29 ;  /* 0x0000001d000c7213 */ /* 0x008fe20000000000 */
[----:B------:R-:W-:Y:S01]  /*2c80*/  IMAD R3, R2, R11, R3 ;  /* 0x0000000b02037224 */ /* 0x000fe200078e0203 */
[----:B------:R-:W3:Y:S01]  /*2c90*/  LDL.LU R28, [R1+0x98] ;  /* 0x00009800011c7983 */ /* 0x000ee20000300800 */
[----:B0-----:R-:W-:-:S04]  /*2ca0*/  IMAD.HI.U32 R9, R0, R10, RZ ;  /* 0x0000000a00097227 */ /* 0x001fc800078e00ff */
[----:B------:R-:W-:-:S04]  /*2cb0*/  IMAD.HI.U32 R11, R0, R12, RZ ;  /* 0x0000000c000b7227 */ /* 0x000fc800078e00ff */
[----:B------:R-:W-:Y:S02]  /*2cc0*/  @!P6 IMAD.IADD R8, R8, 0x1, -R2 ;  /* 0x000000010808e824 */ /* 0x000fe400078e0a02 */
[----:B------:R-:W-:Y:S01]  /*2cd0*/  IMAD.MOV R11, RZ, RZ, -R11 ;  /* 0x000000ffff0b7224 */ /* 0x000fe200078e0a0b */
[----:B------:R-:W-:Y:S01]  /*2ce0*/  ISETP.GT.U32.AND P6, PT, R2, R3, PT ;  /* 0x000000030200720c */ /* 0x000fe20003fc4070 */
[----:B------:R-:W-:Y:S02]  /*2cf0*/  IMAD.MOV R9, RZ, RZ, -R9 ;  /* 0x000000ffff097224 */ /* 0x000fe400078e0a09 */
[----:B------:R-:W-:Y:S02]  /*2d00*/  IMAD.MOV.U32 R13, RZ, RZ, R8 ;  /* 0x000000ffff0d7224 */ /* 0x000fe400078e0008 */
[----:B------:R-:W-:Y:S02]  /*2d10*/  @!P3 IMAD.IADD R4, R4, 0x1, -R2 ;  /* 0x000000010404b824 */ /* 0x000fe400078e0a02 */
[----:B------:R-:W-:-:S02]  /*2d20*/  IMAD R12, R2, R11, R12 ;  /* 0x0000000b020c7224 */ /* 0x000fc400078e020c */
[C---:B------:R-:W-:Y:S02]  /*2d30*/  IMAD R10, R2.reuse, R9, R10 ;  /* 0x00000009020a7224 */ /* 0x040fe400078e020a */
[----:B------:R-:W-:Y:S01]  /*2d40*/  @!P1 IMAD.MOV R13, RZ, RZ, -R13 ;  /* 0x000000ffff0d9224 */ /* 0x000fe200078e0a0d */
[----:B------:R-:W-:Y:S01]  /*2d50*/  ISETP.GT.U32.AND P1, PT, R2, R6, PT ;  /* 0x000000060200720c */ /* 0x000fe20003f24070 */
[----:B------:R-:W-:-:S04]  /*2d60*/  IMAD.MOV.U32 R11, RZ, RZ, R4 ;  /* 0x000000ffff0b7224 */ /* 0x000fc800078e0004 */
[----:B------:R-:W-:Y:S01]  /*2d70*/  @!P4 IMAD.MOV R11, RZ, RZ, -R11 ;  /* 0x000000ffff0bc224 */ /* 0x000fe200078e0a0b */
[C---:B------:R-:W-:Y:S01]  /*2d80*/  ISETP.GT.U32.AND P4, PT, R2.reuse, R10, PT ;  /* 0x0000000a0200720c */ /* 0x040fe20003f84070 */
[--C-:B------:R-:W-:Y:S02]  /*2d90*/  @!P6 IMAD.IADD R3, R3, 0x1, -R2.reuse ;  /* 0x000000010303e824 */ /* 0x100fe400078e0a02 */
[----:B------:R-:W-:Y:S01]  /*2da0*/  @!P2 IMAD.MOV R7, RZ, RZ, -R7 ;  /* 0x000000ffff07a224 */ /* 0x000fe200078e0a07 */
[----:B------:R-:W-:Y:S02]  /*2db0*/  STL [R1+0x84], R13 ;  /* 0x0000840d01007387 */ /* 0x000fe40000100800 */
[----:B------:R-:W-:Y:S01]  /*2dc0*/  ISETP.GT.U32.AND P6, PT, R2, R3, PT ;  /* 0x000000030200720c */ /* 0x000fe20003fc4070 */
[--C-:B------:R-:W-:Y:S01]  /*2dd0*/  @!P1 IMAD.IADD R6, R6, 0x1, -R2.reuse ;  /* 0x0000000106069824 */ /* 0x100fe200078e0a02 */
[----:B------:R-:W-:Y:S04]  /*2de0*/  STL [R1+0x90], R7 ;  /* 0x0000900701007387 */ /* 0x000fe80000100800 */
[----:B------:R0:W-:Y:S01]  /*2df0*/  STL [R1+0xb8], R11 ;  /* 0x0000b80b01007387 */ /* 0x0001e20000100800 */
[----:B------:R-:W-:-:S02]  /*2e00*/  @!P4 IMAD.IADD R10, R10, 0x1, -R2 ;  /* 0x000000010a0ac824 */ /* 0x000fc400078e0a02 */
[----:B0-----:R-:W-:-:S04]  /*2e10*/  IMAD.MOV.U32 R11, RZ, RZ, R6 ;  /* 0x000000ffff0b7224 */ /* 0x001fc800078e0006 */
[----:B------:R-:W-:Y:S01]  /*2e20*/  @!P0 IMAD.MOV R11, RZ, RZ, -R11 ;  /* 0x000000ffff0b8224 */ /* 0x000fe200078e0a0b */
[C---:B------:R-:W-:Y:S01]  /*2e30*/  ISETP.GT.U32.AND P0, PT, R2.reuse, R10, PT ;  /* 0x0000000a0200720c */ /* 0x040fe20003f04070 */
[----:B------:R-:W-:Y:S01]  /*2e40*/  @!P6 IMAD.IADD R3, R3, 0x1, -R2 ;  /* 0x000000010303e824 */ /* 0x000fe200078e0a02 */
[----:B------:R-:W-:-:S03]  /*2e50*/  ISETP.GT.U32.AND P3, PT, R2, R12, PT ;  /* 0x0000000c0200720c */ /* 0x000fc60003f64070 */
[----:B------:R-:W-:Y:S01]  /*2e60*/  @!P5 IMAD.MOV R3, RZ, RZ, -R3 ;  /* 0x000000ffff03d224 */ /* 0x000fe200078e0a03 */
[----:B------:R0:W-:Y:S04]  /*2e70*/  STL [R1+0x8c], R11 ;  /* 0x00008c0b01007387 */ /* 0x0001e80000100800 */
[----:B------:R-:W-:Y:S03]  /*2e80*/  STL [R1+0x88], R3 ;  /* 0x0000880301007387 */ /* 0x000fe60000100800 */
[--C-:B------:R-:W-:Y:S02]  /*2e90*/  @!P0 IMAD.IADD R10, R10, 0x1, -R2.reuse ;  /* 0x000000010a0a8824 */ /* 0x100fe400078e0a02 */
[----:B------:R-:W-:Y:S01]  /*2ea0*/  @!P3 IMAD.IADD R12, R12, 0x1, -R2 ;  /* 0x000000010c0cb824 */ /* 0x000fe200078e0a02 */
[----:B------:R-:W-:-:S04]  /*2eb0*/  ISETP.GE.AND P2, PT, R29, RZ, PT ;  /* 0x000000ff1d00720c */ /* 0x000fc80003f46270 */
[----:B------:R-:W-:Y:S02]  /*2ec0*/  ISETP.GT.U32.AND P4, PT, R2, R12, PT ;  /* 0x0000000c0200720c */ /* 0x000fe40003f84070 */
[----:B------:R-:W-:-:S11]  /*2ed0*/  ISETP.GE.AND P1, PT, R27, RZ, PT ;  /* 0x000000ff1b00720c */ /* 0x000fd60003f26270 */
[----:B------:R-:W-:Y:S02]  /*2ee0*/  @!P4 IMAD.IADD R12, R12, 0x1, -R2 ;  /* 0x000000010c0cc824 */ /* 0x000fe400078e0a02 */
[----:B------:R-:W-:Y:S02]  /*2ef0*/  @!P1 IMAD.MOV R10, RZ, RZ, -R10 ;  /* 0x000000ffff0a9224 */ /* 0x000fe400078e0a0a */
[----:B------:R-:W-:Y:S01]  /*2f00*/  @!P2 IMAD.MOV R12, RZ, RZ, -R12 ;  /* 0x000000ffff0ca224 */ /* 0x000fe200078e0a0c */
[----:B--2---:R-:W-:Y:S02]  /*2f10*/  IABS R6, R15 ;  /* 0x0000000f00067213 */ /* 0x004fe40000000000 */
[----:B------:R-:W-:Y:S02]  /*2f20*/  ISETP.GE.AND P0, PT, R15, RZ, PT ;  /* 0x000000ff0f00720c */ /* 0x000fe40003f06270 */
[----:B------:R-:W2:Y:S01]  /*2f30*/  LDL.LU R15, [R1+0xa0] ;  /* 0x0000a000010f7983 */ /* 0x000ea20000300800 */
[----:B----4-:R-:W-:-:S02]  /*2f40*/  IABS R13, R20 ;  /* 0x00000014000d7213 */ /* 0x010fc40000000000 */
[----:B------:R-:W-:Y:S01]  /*2f50*/  ISETP.GE.AND P1, PT, R20, RZ, PT ;  /* 0x000000ff1400720c */ /* 0x000fe20003f26270 */
[----:B------:R-:W4:Y:S01]  /*2f60*/  LDL.LU R27, [R1+0xa4] ;  /* 0x0000a400011b7983 */ /* 0x000f220000300800 */
[----:B------:R-:W-:-:S03]  /*2f70*/  IMAD.MOV.U32 R20, RZ, RZ, R19 ;  /* 0x000000ffff147224 */ /* 0x000fc600078e0013 */
[----:B------:R5:W-:Y:S04]  /*2f80*/  STL [R1+0x7c], R12 ;  /* 0x00007c0c01007387 */ /* 0x000be80000100800 */
[----:B------:R0:W-:Y:S04]  /*2f90*/  STL [R1+0x38], R10 ;  /* 0x0000380a01007387 */ /* 0x0001e80000100800 */
[----:B------:R-:W4:Y:S01]  /*2fa0*/  LDL.LU R19, [R1+0xa8] ;  /* 0x0000a80001137983 */ /* 0x000f220000300800 */
[----:B------:R-:W-:Y:S02]  /*2fb0*/  IABS R9, R26 ;  /* 0x0000001a00097213 */ /* 0x000fe40000000000 */
[----:B------:R-:W-:-:S03]  /*2fc0*/  IABS R8, R21 ;  /* 0x0000001500087213 */ /* 0x000fc60000000000 */
[----:B------:R-:W-:-:S04]  /*2fd0*/  IMAD.HI.U32 R7, R0, R9, RZ ;  /* 0x0000000900077227 */ /* 0x000fc800078e00ff */
[----:B------:R-:W-:Y:S02]  /*2fe0*/  IMAD.MOV R7, RZ, RZ, -R7 ;  /* 0x000000ffff077224 */ /* 0x000fe400078e0a07 */
[----:B------:R-:W-:-:S04]  /*2ff0*/  IMAD.HI.U32 R4, R0, R8, RZ ;  /* 0x0000000800047227 */ /* 0x000fc800078e00ff */
[----:B------:R-:W-:Y:S02]  /*3000*/  IMAD R9, R2, R7, R9 ;  /* 0x0000000702097224 */ /* 0x000fe400078e0209 */
[----:B------:R-:W-:-:S03]  /*3010*/  IMAD.MOV R4, RZ, RZ, -R4 ;  /* 0x000000ffff047224 */ /* 0x000fc600078e0a04 */
[C---:B------:R-:W-:Y:S01]  /*3020*/  ISETP.GT.U32.AND P5, PT, R2.reuse, R9, PT ;  /* 0x000000090200720c */ /* 0x040fe20003fa4070 */
[----:B------:R-:W-:Y:S02]  /*3030*/  IMAD R8, R2, R4, R8 ;  /* 0x0000000402087224 */ /* 0x000fe400078e0208 */
[----:B------:R-:W-:-:S03]  /*3040*/  IMAD.HI.U32 R7, R0, R6, RZ ;  /* 0x0000000600077227 */ /* 0x000fc600078e00ff */
[----:B------:R-:W-:Y:S01]  /*3050*/  ISETP.GT.U32.AND P4, PT, R2, R8, PT ;  /* 0x000000080200720c */ /* 0x000fe20003f84070 */
[----:B------:R-:W-:-:S04]  /*3060*/  IMAD.MOV R7, RZ, RZ, -R7 ;  /* 0x000000ffff077224 */ /* 0x000fc800078e0a07 */
[----:B------:R-:W-:Y:S02]  /*3070*/  IMAD R6, R2, R7, R6 ;  /* 0x0000000702067224 */ /* 0x000fe400078e0206 */
[----:B------:R-:W-:-:S03]  /*3080*/  @!P5 IMAD.IADD R9, R9, 0x1, -R2 ;  /* 0x000000010909d824 */ /* 0x000fc600078e0a02 */
[----:B------:R-:W-:Y:S01]  /*3090*/  ISETP.GT.U32.AND P5, PT, R2, R6, PT ;  /* 0x000000060200720c */ /* 0x000fe20003fa4070 */
[----:B------:R-:W-:Y:S01]  /*30a0*/  IMAD.HI.U32 R7, R0, R13, RZ ;  /* 0x0000000d00077227 */ /* 0x000fe200078e00ff */
[----:B---3--:R-:W-:-:S03]  /*30b0*/  IABS R4, R28 ;  /* 0x0000001c00047213 */ /* 0x008fc60000000000 */
[----:B------:R-:W-:Y:S01]  /*30c0*/  @!P4 IMAD.IADD R8, R8, 0x1, -R2 ;  /* 0x000000010808c824 */ /* 0x000fe200078e0a02 */
[----:B------:R-:W-:Y:S01]  /*30d0*/  ISETP.GT.U32.AND P4, PT, R2, R9, PT ;  /* 0x000000090200720c */ /* 0x000fe20003f84070 */
[----:B0-----:R-:W-:Y:S01]  /*30e0*/  IMAD.HI.U32 R11, R0, R4, RZ ;  /* 0x00000004000b7227 */ /* 0x001fe200078e00ff */
[----:B------:R-:W-:Y:S02]  /*30f0*/  ISETP.GE.AND P6, PT, R26, RZ, PT ;  /* 0x000000ff1a00720c */ /* 0x000fe40003fc6270 */
[----:B------:R-:W-:Y:S01]  /*3100*/  ISETP.GT.U32.AND P2, PT, R2, R8, PT ;  /* 0x000000080200720c */ /* 0x000fe20003f44070 */
[----:B------:R-:W-:Y:S01]  /*3110*/  IMAD.MOV R7, RZ, RZ, -R7 ;  /* 0x000000ffff077224 */ /* 0x000fe200078e0a07 */
[----:B------:R-:W-:Y:S01]  /*3120*/  ISETP.GE.AND P3, PT, R21, RZ, PT ;  /* 0x000000ff1500720c */ /* 0x000fe20003f66270 */
[----:B------:R-:W3:Y:S01]  /*3130*/  LDL.LU R26, [R1+0xac] ;  /* 0x0000ac00011a7983 */ /* 0x000ee20000300800 */
[----:B------:R-:W-:-:S03]  /*3140*/  IMAD.MOV R11, RZ, RZ, -R11 ;  /* 0x000000ffff0b7224 */ /* 0x000fc600078e0a0b */
[----:B------:R-:W3:Y:S01]  /*3150*/  LDL.LU R21, [R1+0xb0] ;  /* 0x0000b00001157983 */ /* 0x000ee20000300800 */
[----:B------:R-:W-:Y:S02]  /*3160*/  IMAD R13, R2, R7, R13 ;  /* 0x00000007020d7224 */ /* 0x000fe400078e020d */
[----:B------:R-:W-:Y:S02]  /*3170*/  @!P5 IMAD.IADD R6, R6, 0x1, -R2 ;  /* 0x000000010606d824 */ /* 0x000fe400078e0a02 */
[C---:B------:R-:W-:Y:S02]  /*3180*/  IMAD R4, R2.reuse, R11, R4 ;  /* 0x0000000b02047224 */ /* 0x040fe400078e0204 */
[--C-:B------:R-:W-:Y:S01]  /*3190*/  @!P4 IMAD.IADD R9, R9, 0x1, -R2.reuse ;  /* 0x000000010909c824 */ /* 0x100fe200078e0a02 */
[C---:B------:R-:W-:Y:S02]  /*31a0*/  ISETP.GT.U32.AND P4, PT, R2.reuse, R13, PT ;  /* 0x0000000d0200720c */ /* 0x040fe40003f84070 */
[----:B------:R-:W-:Y:S01]  /*31b0*/  ISETP.GT.U32.AND P5, PT, R2, R6, PT ;  /* 0x000000060200720c */ /* 0x000fe20003fa4070 */
[----:B------:R-:W-:Y:S01]  /*31c0*/  @!P2 IMAD.IADD R8, R8, 0x1, -R2 ;  /* 0x000000010808a824 */ /* 0x000fe200078e0a02 */
[----:B------:R-:W-:Y:S01]  /*31d0*/  ISETP.GT.U32.AND P2, PT, R2, R4, PT ;  /* 0x000000040200720c */ /* 0x000fe20003f44070 */
[----:B------:R-:W-:-:S02]  /*31e0*/  IMAD.MOV.U32 R29, RZ, RZ, R9 ;  /* 0x000000ffff1d7224 */ /* 0x000fc400078e0009 */
[----:B-----5:R-:W-:-:S06]  /*31f0*/  IMAD.MOV.U32 R12, RZ, RZ, R8 ;  /* 0x000000ffff0c7224 */ /* 0x020fcc00078e0008 */
[--C-:B------:R-:W-:Y:S02]  /*3200*/  @!P4 IMAD.IADD R13, R13, 0x1, -R2.reuse ;  /* 0x000000010d0dc824 */ /* 0x100fe400078e0a02 */
[--C-:B------:R-:W-:Y:S02]  /*3210*/  @!P5 IMAD.IADD R6, R6, 0x1, -R2.reuse ;  /* 0x000000010606d824 */ /* 0x100fe400078e0a02 */
[----:B------:R-:W-:Y:S01]  /*3220*/  @!P2 IMAD.IADD R4, R4, 0x1, -R2 ;  /* 0x000000010404a824 */ /* 0x000fe200078e0a02 */
[----:B------:R-:W-:Y:S01]  /*3230*/  ISETP.GT.U32.AND P2, PT, R2, R13, PT ;  /* 0x0000000d0200720c */ /* 0x000fe20003f44070 */
[----:B------:R-:W-:Y:S02]  /*3240*/  IMAD.MOV.U32 R8, RZ, RZ, R6 ;  /* 0x000000ffff087224 */ /* 0x000fe400078e0006 */
[----:B------:R-:W-:Y:S02]  /*3250*/  @!P6 IMAD.MOV R29, RZ, RZ, -R29 ;  /* 0x000000ffff1de224 */ /* 0x000fe400078e0a1d */
[----:B------:R-:W-:-:S02]  /*3260*/  @!P3 IMAD.MOV R12, RZ, RZ, -R12 ;  /* 0x000000ffff0cb224 */ /* 0x000fc400078e0a0c */
[----:B------:R-:W-:Y:S01]  /*3270*/  @!P0 IMAD.MOV R8, RZ, RZ, -R8 ;  /* 0x000000ffff088224 */ /* 0x000fe200078e0a08 */
[----:B------:R-:W-:Y:S04]  /*3280*/  STL [R1+0x34], R29 ;  /* 0x0000341d01007387 */ /* 0x000fe80000100800 */
[----:B------:R-:W-:Y:S04]  /*3290*/  STL [R1+0x30], R12 ;  /* 0x0000300c01007387 */ /* 0x000fe80000100800 */
[----:B------:R3:W-:Y:S01]  /*32a0*/  STL [R1+0x2c], R8 ;  /* 0x00002c0801007387 */ /* 0x0007e20000100800 */
[----:B------:R-:W-:-:S04]  /*32b0*/  @!P2 IMAD.IADD R13, R13, 0x1, -R2 ;  /* 0x000000010d0da824 */ /* 0x000fc800078e0a02 */
[----:B------:R-:W-:Y:S01]  /*32c0*/  @!P1 IMAD.MOV R13, RZ, RZ, -R13 ;  /* 0x000000ffff0d9224 */ /* 0x000fe200078e0a0d */
[----:B--2---:R-:W-:-:S05]  /*32d0*/  IABS R7, R15 ;  /* 0x0000000f00077213 */ /* 0x004fca0000000000 */
[----:B------:R-:W-:-:S04]  /*32e0*/  IMAD.HI.U32 R9, R0, R7, RZ ;  /* 0x0000000700097227 */ /* 0x000fc800078e00ff */
[----:B------:R-:W-:Y:S01]  /*32f0*/  IMAD.MOV R9, RZ, RZ, -R9 ;  /* 0x000000ffff097224 */ /* 0x000fe200078e0a09 */
[----:B------:R-:W-:Y:S02]  /*3300*/  ISETP.GE.AND P4, PT, R15, RZ, PT ;  /* 0x000000ff0f00720c */ /* 0x000fe40003f86270 */
[----:B------:R-:W2:Y:S01]  /*3310*/  LDL.LU R15, [R1+0xb4] ;  /* 0x0000b400010f7983 */ /* 0x000ea20000300800 */
[----:B------:R-:W-:-:S05]  /*3320*/  IMAD R7, R2, R9, R7 ;  /* 0x0000000902077224 */ /* 0x000fca00078e0207 */
[----:B------:R-:W-:Y:S01]  /*3330*/  ISETP.GT.U32.AND P2, PT, R2, R7, PT ;  /* 0x000000070200720c */ /* 0x000fe20003f44070 */
[----:B------:R-:W-:Y:S01]  /*3340*/  STL [R1+0x28], R13 ;  /* 0x0000280d01007387 */ /* 0x000fe20000100800 */
[----:B----4-:R-:W-:-:S11]  /*3350*/  IABS R6, R19 ;  /* 0x0000001300067213 */ /* 0x010fd60000000000 */
[----:B------:R-:W-:Y:S01]  /*3360*/  @!P2 IMAD.IADD R7, R7, 0x1, -R2 ;  /* 0x000000010707a824 */ /* 0x000fe200078e0a02 */
[----:B------:R-:W-:Y:S02]  /*3370*/  ISETP.GE.AND P2, PT, R19, RZ, PT ;  /* 0x000000ff1300720c */ /* 0x000fe40003f46270 */
[----:B------:R-:W4:Y:S01]  /*3380*/  LDL.LU R19, [R1+0xc0] ;  /* 0x0000c00001137983 */ /* 0x000f220000300800 */
[----:B------:R-:W-:-:S05]  /*3390*/  IABS R3, R14 ;  /* 0x0000000e00037213 */ /* 0x000fca0000000000 */
[----:B------:R-:W-:-:S04]  /*33a0*/  IMAD.HI.U32 R10, R0, R3, RZ ;  /* 0x00000003000a7227 */ /* 0x000fc800078e00ff */
[----:B------:R-:W-:-:S04]  /*33b0*/  IMAD.MOV R10, RZ, RZ, -R10 ;  /* 0x000000ffff0a7224 */ /* 0x000fc800078e0a0a */
[----:B------:R-:W-:-:S05]  /*33c0*/  IMAD R3, R2, R10, R3 ;  /* 0x0000000a02037224 */ /* 0x000fca00078e0203 */
[----:B------:R-:W-:Y:S02]  /*33d0*/  ISETP.GT.U32.AND P3, PT, R2, R3, PT ;  /* 0x000000030200720c */ /* 0x000fe40003f64070 */
[----:B------:R-:W-:-:S05]  /*33e0*/  IABS R10, R27 ;  /* 0x0000001b000a7213 */ /* 0x000fca0000000000 */
[----:B------:R-:W-:-:S06]  /*33f0*/  IMAD.HI.U32 R11, R0, R10, RZ ;  /* 0x0000000a000b7227 */ /* 0x000fcc00078e00ff */
[----:B------:R-:W-:Y:S01]  /*3400*/  @!P3 IMAD.IADD R3, R3, 0x1, -R2 ;  /* 0x000000010303b824 */ /* 0x000fe200078e0a02 */
[----:B------:R-:W-:Y:S01]  /*3410*/  ISETP.GT.U32.AND P3, PT, R2, R4, PT ;  /* 0x000000040200720c */ /* 0x000fe20003f64070 */
[----:B------:R-:W-:-:S04]  /*3420*/  IMAD.MOV R11, RZ, RZ, -R11 ;  /* 0x000000ffff0b7224 */ /* 0x000fc800078e0a0b */
[----:B------:R-:W-:-:S08]  /*3430*/  IMAD R10, R2, R11, R10 ;  /* 0x0000000b020a7224 */ /* 0x000fd000078e020a */
[----:B------:R-:W-:Y:S01]  /*3440*/  @!P3 IMAD.IADD R4, R4, 0x1, -R2 ;  /* 0x000000010404b824 */ /* 0x000fe200078e0a02 */
[----:B------:R-:W-:Y:S02]  /*3450*/  ISETP.GT.U32.AND P3, PT, R2, R10, PT ;  /* 0x0000000a0200720c */ /* 0x000fe40003f64070 */
[----:B---3--:R-:W-:Y:S02]  /*3460*/  IABS R8, R21 ;  /* 0x0000001500087213 */ /* 0x008fe40000000000 */
[----:B------:R-:W-:-:S03]  /*3470*/  IABS R9, R26 ;  /* 0x0000001a00097213 */ /* 0x000fc60000000000 */
[----:B------:R-:W-:-:S06]  /*3480*/  IMAD.HI.U32 R11, R0, R8, RZ ;  /* 0x00000008000b7227 */ /* 0x000fcc00078e00ff */
[----:B------:R-:W-:-:S05]  /*3490*/  @!P3 IMAD.IADD R10, R10, 0x1, -R2 ;  /* 0x000000010a0ab824 */ /* 0x000fca00078e0a02 */
[C---:B------:R-:W-:Y:S01]  /*34a0*/  ISETP.GT.U32.AND P1, PT, R2.reuse, R10, PT ;  /* 0x0000000a0200720c */ /* 0x040fe20003f24070 */
[----:B------:R-:W-:Y:S01]  /*34b0*/  IMAD.MOV R11, RZ, RZ, -R11 ;  /* 0x000000ffff0b7224 */ /* 0x000fe200078e0a0b */
[----:B------:R-:W-:Y:S01]  /*34c0*/  ISETP.GT.U32.AND P0, PT, R2, R3, PT ;  /* 0x000000030200720c */ /* 0x000fe20003f04070 */
[----:B------:R-:W-:Y:S01]  /*34d0*/  IMAD.HI.U32 R12, R0, R9, RZ ;  /* 0x00000009000c7227 */ /* 0x000fe200078e00ff */
[----:B------:R-:W-:Y:S02]  /*34e0*/  ISETP.GE.AND P6, PT, R28, RZ, PT ;  /* 0x000000ff1c00720c */ /* 0x000fe40003fc6270 */
[----:B------:R-:W-:Y:S01]  /*34f0*/  ISETP.GE.AND P5, PT, R14, RZ, PT ;  /* 0x000000ff0e00720c */ /* 0x000fe20003fa6270 */
[C---:B------:R-:W-:Y:S02]  /*3500*/  IMAD R8, R2.reuse, R11, R8 ;  /* 0x0000000b02087224 */ /* 0x040fe400078e0208 */
[----:B------:R-:W-:Y:S01]  /*3510*/  IMAD.MOV R12, RZ, RZ, -R12 ;  /* 0x000000ffff0c7224 */ /* 0x000fe200078e0a0c */
[----:B------:R-:W-:-:S03]  /*3520*/  ISETP.GT.U32.AND P3, PT, R2, R7, PT ;  /* 0x000000070200720c */ /* 0x000fc60003f64070 */
[----:B------:R-:W-:Y:S01]  /*3530*/  @!P1 IMAD.IADD R10, R10, 0x1, -R2 ;  /* 0x000000010a0a9824 */ /* 0x000fe200078e0a02 */
[C---:B------:R-:W-:Y:S01]  /*3540*/  ISETP.GT.U32.AND P1, PT, R2.reuse, R8, PT ;  /* 0x000000080200720c */ /* 0x040fe20003f24070 */
[----:B------:R-:W-:Y:S02]  /*3550*/  IMAD R9, R2, R12, R9 ;  /* 0x0000000c02097224 */ /* 0x000fe400078e0209 */
[----:B------:R-:W-:Y:S02]  /*3560*/  IMAD.MOV.U32 R12, RZ, RZ, R4 ;  /* 0x000000ffff0c7224 */ /* 0x000fe400078e0004 */
[----:B------:R-:W-:Y:S02]  /*3570*/  @!P0 IMAD.IADD R3, R3, 0x1, -R2 ;  /* 0x0000000103038824 */ /* 0x000fe400078e0a02 */
[----:B------:R-:W-:Y:S02]  /*3580*/  @!P6 IMAD.MOV R12, RZ, RZ, -R12 ;  /* 0x000000ffff0ce224 */ /* 0x000fe400078e0a0c */
[----:B------:R-:W-:-:S03]  /*3590*/  @!P5 IMAD.MOV R3, RZ, RZ, -R3 ;  /* 0x000000ffff03d224 */ /* 0x000fc600078e0a03 */
[----:B------:R0:W-:Y:S01]  /*35a0*/  STL [R1+0x24], R12 ;  /* 0x0000240c01007387 */ /* 0x0001e20000100800 */
[--C-:B------:R-:W-:Y:S02]  /*35b0*/  @!P1 IMAD.IADD R8, R8, 0x1, -R2.reuse ;  /* 0x0000000108089824 */ /* 0x100fe400078e0a02 */
[----:B------:R-:W-:Y:S01]  /*35c0*/  @!P3 IMAD.IADD R7, R7, 0x1, -R2 ;  /* 0x000000010707b824 */ /* 0x000fe200078e0a02 */
[----:B------:R3:W-:Y:S02]  /*35d0*/  STL [R1+0x20], R3 ;  /* 0x0000200301007387 */ /* 0x0007e40000100800 */
[----:B------:R-:W-:Y:S01]  /*35e0*/  ISETP.GT.U32.AND P1, PT, R2, R8, PT ;  /* 0x000000080200720c */ /* 0x000fe20003f24070 */
[----:B0-----:R-:W-:Y:S01]  /*35f0*/  IMAD.MOV.U32 R12, RZ, RZ, R7 ;  /* 0x000000ffff0c7224 */ /* 0x001fe200078e0007 */
[----:B---3--:R-:W-:-:S05]  /*3600*/  IABS R3, R20 ;  /* 0x0000001400037213 */ /* 0x008fca0000000000 */
[----:B------:R-:W-:-:S04]  /*3610*/  IMAD.HI.U32 R7, R0, R3, RZ ;  /* 0x0000000300077227 */ /* 0x000fc800078e00ff */
[----:B------:R-:W-:Y:S01]  /*3620*/  IMAD.MOV R7, RZ, RZ, -R7 ;  /* 0x000000ffff077224 */ /* 0x000fe200078e0a07 */
[----:B------:R-:W-:-:S03]  /*3630*/  ISETP.GE.AND P0, PT, R27, RZ, PT ;  /* 0x000000ff1b00720c */ /* 0x000fc60003f06270 */
[----:B------:R-:W-:Y:S02]  /*3640*/  IMAD R3, R2, R7, R3 ;  /* 0x0000000702037224 */ /* 0x000fe400078e0203 */
[----:B------:R-:W-:-:S03]  /*3650*/  @!P1 IMAD.IADD R8, R8, 0x1, -R2 ;  /* 0x0000000108089824 */ /* 0x000fc600078e0a02 */
[----:B------:R-:W-:Y:S01]  /*3660*/  ISETP.GT.U32.AND P1, PT, R2, R3, PT ;  /* 0x000000030200720c */ /* 0x000fe20003f24070 */
[----:B------:R-:W-:-:S04]  /*3670*/  IMAD.HI.U32 R14, R0, R6, RZ ;  /* 0x00000006000e7227 */ /* 0x000fc800078e00ff */
[----:B------:R-:W-:Y:S02]  /*3680*/  @!P4 IMAD.MOV R12, RZ, RZ, -R12 ;  /* 0x000000ffff0cc224 */ /* 0x000fe400078e0a0c */
[----:B------:R-:W-:-:S03]  /*3690*/  IMAD.MOV R14, RZ, RZ, -R14 ;  /* 0x000000ffff0e7224 */ /* 0x000fc600078e0a0e */
[----:B------:R-:W-:Y:S01]  /*36a0*/  STL [R1+0x1c], R12 ;  /* 0x00001c0c01007387 */ /* 0x000fe20000100800 */
[----:B------:R-:W-:Y:S02]  /*36b0*/  IMAD R6, R2, R14, R6 ;  /* 0x0000000e02067224 */ /* 0x000fe400078e0206 */
[----:B------:R-:W-:-:S03]  /*36c0*/  @!P1 IMAD.IADD R3, R3, 0x1, -R2 ;  /* 0x0000000103039824 */ /* 0x000fc600078e0a02 */
[C---:B------:R-:W-:Y:S02]  /*36d0*/  ISETP.GT.U32.AND P6, PT, R2.reuse, R6, PT ;  /* 0x000000060200720c */ /* 0x040fe40003fc4070 */
[C---:B------:R-:W-:Y:S02]  /*36e0*/  ISETP.GT.U32.AND P1, PT, R2.reuse, R3, PT ;  /* 0x000000030200720c */ /* 0x040fe40003f24070 */
[----:B------:R-:W-:-:S09]  /*36f0*/  ISETP.GT.U32.AND P5, PT, R2, R9, PT ;  /* 0x000000090200720c */ /* 0x000fd20003fa4070 */
[--C-:B------:R-:W-:Y:S02]  /*3700*/  @!P6 IMAD.IADD R6, R6, 0x1, -R2.reuse ;  /* 0x000000010606e824 */ /* 0x100fe400078e0a02 */
[--C-:B------:R-:W-:Y:S02]  /*3710*/  @!P1 IMAD.IADD R3, R3, 0x1, -R2.reuse ;  /* 0x0000000103039824 */ /* 0x100fe400078e0a02 */
[----:B------:R-:W-:Y:S01]  /*3720*/  @!P5 IMAD.IADD R9, R9, 0x1, -R2 ;  /* 0x000000010909d824 */ /* 0x000fe200078e0a02 */
[C---:B------:R-:W-:Y:S02]  /*3730*/  ISETP.GT.U32.AND P5, PT, R2.reuse, R6, PT ;  /* 0x000000060200720c */ /* 0x040fe40003fa4070 */
[----:B------:R-:W-:Y:S02]  /*3740*/  IABS R13, R17 ;  /* 0x00000011000d7213 */ /* 0x000fe40000000000 */
[----:B------:R-:W-:Y:S02]  /*3750*/  ISETP.GT.U32.AND P4, PT, R2, R9, PT ;  /* 0x000000090200720c */ /* 0x000fe40003f84070 */
[----:B------:R-:W-:-:S07]  /*3760*/  ISETP.GE.AND P3, PT, R26, RZ, PT ;  /* 0x000000ff1a00720c */ /* 0x000fce0003f66270 */
[----:B------:R-:W-:-:S04]  /*3770*/  @!P5 IMAD.IADD R6, R6, 0x1, -R2 ;  /* 0x000000010606d824 */ /* 0x000fc800078e0a02 */
[----:B------:R-:W-:Y:S01]  /*3780*/  @!P2 IMAD.MOV R6, RZ, RZ, -R6 ;  /* 0x000000ffff06a224 */ /* 0x000fe200078e0a06 */
[----:B------:R-:W-:Y:S01]  /*3790*/  ISETP.GE.AND P6, PT, R21, RZ, PT ;  /* 0x000000ff1500720c */ /* 0x000fe20003fc6270 */
[----:B------:R-:W-:Y:S01]  /*37a0*/  @!P4 IMAD.IADD R9, R9, 0x1, -R2 ;  /* 0x000000010909c824 */ /* 0x000fe200078e0a02 */
[----:B------:R-:W-:-:S03]  /*37b0*/  ISETP.GE.AND P4, PT, R20, RZ, PT ;  /* 0x000000ff1400720c */ /* 0x000fc60003f86270 */
[----:B------:R-:W-:-:S08]  /*37c0*/  @!P3 IMAD.MOV R9, RZ, RZ, -R9 ;  /* 0x000000ffff09b224 */ /* 0x000fd000078e0a09 */
[----:B------:R-:W-:Y:S01]  /*37d0*/  @!P6 IMAD.MOV R8, RZ, RZ, -R8 ;  /* 0x000000ffff08e224 */ /* 0x000fe200078e0a08 */
[----:B--2---:R-:W-:-:S05]  /*37e0*/  IABS R11, R15 ;  /* 0x0000000f000b7213 */ /* 0x004fca0000000000 */
[----:B------:R-:W-:-:S04]  /*37f0*/  IMAD.MOV.U32 R4, RZ, RZ, R11 ;  /* 0x000000ffff047224 */ /* 0x000fc800078e000b */
[----:B------:R-:W-:-:S04]  /*3800*/  IMAD.HI.U32 R11, R0, R4, RZ ;  /* 0x00000004000b7227 */ /* 0x000fc800078e00ff */
[----:B------:R-:W-:-:S04]  /*3810*/  IMAD.MOV R11, RZ, RZ, -R11 ;  /* 0x000000ffff0b7224 */ /* 0x000fc800078e0a0b */
[----:B------:R-:W-:Y:S02]  /*3820*/  IMAD R4, R2, R11, R4 ;  /* 0x0000000b02047224 */ /* 0x000fe400078e0204 */
[----:B------:R-:W-:Y:S01]  /*3830*/  IMAD.MOV.U32 R11, RZ, RZ, R10 ;  /* 0x000000ffff0b7224 */ /* 0x000fe200078e000a */
[----:B----4-:R-:W-:-:S03]  /*3840*/  IABS R10, R19 ;  /* 0x00000013000a7213 */ /* 0x010fc60000000000 */
[----:B------:R-:W-:Y:S02]  /*3850*/  @!P0 IMAD.MOV R11, RZ, RZ, -R11 ;  /* 0x000000ffff0b8224 */ /* 0x000fe400078e0a0b */
[----:B------:R-:W-:-:S03]  /*3860*/  IMAD.HI.U32 R7, R0, R10, RZ ;  /* 0x0000000a00077227 */ /* 0x000fc600078e00ff */
[----:B------:R0:W-:Y:S01]  /*3870*/  STL [R1+0x18], R11 ;  /* 0x0000180b01007387 */ /* 0x0001e20000100800 */
[----:B------:R-:W-:Y:S01]  /*3880*/  IMAD.MOV R7, RZ, RZ, -R7 ;  /* 0x000000ffff077224 */ /* 0x000fe200078e0a07 */
[----:B0-----:R-:W-:-:S03]  /*3890*/  IABS R11, R18 ;  /* 0x00000012000b7213 */ /* 0x001fc60000000000 */
[----:B------:R-:W-:Y:S02]  /*38a0*/  IMAD R10, R2, R7, R10 ;  /* 0x00000007020a7224 */ /* 0x000fe400078e020a */
[----:B------:R-:W-:-:S04]  /*38b0*/  IMAD.HI.U32 R7, R0, R11, RZ ;  /* 0x0000000b00077227 */ /* 0x000fc800078e00ff */
[----:B------:R-:W-:-:S04]  /*38c0*/  IMAD.MOV R7, RZ, RZ, -R7 ;  /* 0x000000ffff077224 */ /* 0x000fc800078e0a07 */
[C---:B------:R-:W-:Y:S01]  /*38d0*/  IMAD R11, R2.reuse, R7, R11 ;  /* 0x00000007020b7224 */ /* 0x040fe200078e020b */
[----:B------:R-:W-:-:S04]  /*38e0*/  ISETP.GT.U32.AND P0, PT, R2, R4, PT ;  /* 0x000000040200720c */ /* 0x000fc80003f04070 */
[----:B------:R-:W-:Y:S01]  /*38f0*/  ISETP.GT.U32.AND P1, PT, R2, R11, PT ;  /* 0x0000000b0200720c */ /* 0x000fe20003f24070 */
[----:B------:R-:W-:Y:S02]  /*3900*/  IMAD.MOV.U32 R7, RZ, RZ, R3 ;  /* 0x000000ffff077224 */ /* 0x000fe400078e0003 */
[----:B------:R-:W-:-:S06]  /*3910*/  IMAD.HI.U32 R3, R0, R13, RZ ;  /* 0x0000000d00037227 */ /* 0x000fcc00078e00ff */
[----:B------:R-:W-:-:S04]  /*3920*/  @!P0 IMAD.IADD R4, R4, 0x1, -R2 ;  /* 0x0000000104048824 */ /* 0x000fc800078e0a02 */
[----:B------:R-:W-:Y:S01]  /*3930*/  @!P1 IMAD.IADD R11, R11, 0x1, -R2 ;  /* 0x000000010b0b9824 */ /* 0x000fe200078e0a02 */
[----:B------:R-:W-:-:S04]  /*3940*/  ISETP.GT.U32.AND P2, PT, R2, R4, PT ;  /* 0x000000040200720c */ /* 0x000fc80003f44070 */
[----:B------:R-:W-:Y:S01]  /*3950*/  ISETP.GT.U32.AND P1, PT, R2, R11, PT ;  /* 0x0000000b0200720c */ /* 0x000fe20003f24070 */
[----:B------:R-:W-:Y:S01]  /*3960*/  IMAD.MOV R3, RZ, RZ, -R3 ;  /* 0x000000ffff037224 */ /* 0x000fe200078e0a03 */
[----:B------:R-:W-:-:S03]  /*3970*/  ISETP.GE.AND P5, PT, R15, RZ, PT ;  /* 0x000000ff0f00720c */ /* 0x000fc60003fa6270 */
[----:B------:R-:W-:-:S04]  /*3980*/  IMAD R13, R2, R3, R13 ;  /* 0x00000003020d7224 */ /* 0x000fc800078e020d */
[----:B------:R-:W-:-:S04]  /*3990*/  @!P2 IMAD.IADD R4, R4, 0x1, -R2 ;  /* 0x000000010404a824 */ /* 0x000fc800078e0a02 */
[----:B------:R-:W-:Y:S01]  /*39a0*/  @!P1 IMAD.IADD R11, R11, 0x1, -R2 ;  /* 0x000000010b0b9824 */ /* 0x000fe200078e0a02 */
[----:B------:R-:W-:Y:S01]  /*39b0*/  ISETP.GT.U32.AND P1, PT, R2, R13, PT ;  /* 0x0000000d0200720c */ /* 0x000fe20003f24070 */
[----:B------:R-:W-:Y:S01]  /*39c0*/  @!P5 IMAD.MOV R4, RZ, RZ, -R4 ;  /* 0x000000ffff04d224 */ /* 0x000fe200078e0a04 */
[----:B------:R0:W-:Y:S01]  /*39d0*/  STL [R1+0x14], R6 ;  /* 0x0000140601007387 */ /* 0x0001e20000100800 */
[----:B------:R-:W-:-:S03]  /*39e0*/  @!P4 IMAD.MOV R7, RZ, RZ, -R7 ;  /* 0x000000ffff07c224 */ /* 0x000fc600078e0a07 */
[----:B------:R-:W-:Y:S01]  /*39f0*/  STL [R1+0x10], R9 ;  /* 0x0000100901007387 */ /* 0x000fe20000100800 */
[----:B------:R-:W-:-:S03]  /*3a00*/  IABS R15, R25 ;  /* 0x00000019000f7213 */ /* 0x000fc60000000000 */
[----:B------:R-:W-:Y:S03]  /*3a10*/  STL [R1+0xc], R8 ;  /* 0x00000c0801007387 */ /* 0x000fe60000100800 */
[----:B------:R-:W-:Y:S01]  /*3a20*/  @!P1 IMAD.IADD R13, R13, 0x1, -R2 ;  /* 0x000000010d0d9824 */ /* 0x000fe200078e0a02 */
[----:B------:R2:W-:Y:S01]  /*3a30*/  STL [R1+0x8], R4 ;  /* 0x0000080401007387 */ /* 0x0005e20000100800 */
[----:B------:R-:W-:-:S03]  /*3a40*/  ISETP.GE.AND P1, PT, R25, RZ, PT ;  /* 0x000000ff1900720c */ /* 0x000fc60003f26270 */
[----:B------:R-:W-:Y:S04]  /*3a50*/  STL [R1], R7 ;  /* 0x0000000701007387 */ /* 0x000fe80000100800 */
[----:B------:R-:W3:Y:S04]  /*3a60*/  LDL.LU R21, [R1+0xe0] ;  /* 0x0000e00001157983 */ /* 0x000ee80000300800 */
[----:B------:R-:W4:Y:S01]  /*3a70*/  LDL.LU R25, [R1+0xe4] ;  /* 0x0000e40001197983 */ /* 0x000f220000300800 */
[----:B------:R-:W-:-:S05]  /*3a80*/  IABS R12, R16 ;  /* 0x00000010000c7213 */ /* 0x000fca0000000000 */
[----:B0-----:R-:W-:-:S04]  /*3a90*/  IMAD.HI.U32 R6, R0, R12, RZ ;  /* 0x0000000c00067227 */ /* 0x001fc800078e00ff */
[----:B------:R-:W-:-:S04]  /*3aa0*/  IMAD.MOV R6, RZ, RZ, -R6 ;  /* 0x000000ffff067224 */ /* 0x000fc800078e0a06 */
[----:B------:R-:W-:-:S05]  /*3ab0*/  IMAD R12, R2, R6, R12 ;  /* 0x00000006020c7224 */ /* 0x000fca00078e020c */
[C---:B------:R-:W-:Y:S02]  /*3ac0*/  ISETP.GT.U32.AND P5, PT, R2.reuse, R12, PT ;  /* 0x0000000c0200720c */ /* 0x040fe40003fa4070 */
[----:B------:R-:W-:Y:S02]  /*3ad0*/  ISETP.GT.U32.AND P3, PT, R2, R10, PT ;  /* 0x0000000a0200720c */ /* 0x000fe40003f64070 */
[----:B------:R-:W-:-:S09]  /*3ae0*/  IABS R14, R22 ;  /* 0x00000016000e7213 */ /* 0x000fd20000000000 */
[----:B------:R-:W-:Y:S02]  /*3af0*/  @!P5 IMAD.IADD R12, R12, 0x1, -R2 ;  /* 0x000000010c0cd824 */ /* 0x000fe400078e0a02 */
[----:B------:R-:W-:-:S03]  /*3b00*/  IMAD.HI.U32 R3, R0, R14, RZ ;  /* 0x0000000e00037227 */ /* 0x000fc600078e00ff */
[----:B------:R-:W-:Y:S01]  /*3b10*/  ISETP.GT.U32.AND P5, PT, R2, R12, PT ;  /* 0x0000000c0200720c */ /* 0x000fe20003fa4070 */
[----:B------:R-:W-:Y:S01]  /*3b20*/  IMAD.MOV R3, RZ, RZ, -R3 ;  /* 0x000000ffff037224 */ /* 0x000fe200078e0a03 */
[----:B------:R-:W-:Y:S01]  /*3b30*/  ISETP.GE.AND P2, PT, R16, RZ, PT ;  /* 0x000000ff1000720c */ /* 0x000fe20003f46270 */
[----:B------:R-:W-:Y:S01]  /*3b40*/  @!P3 IMAD.IADD R10, R10, 0x1, -R2 ;  /* 0x000000010a0ab824 */ /* 0x000fe200078e0a02 */
[----:B------:R-:W-:Y:S01]  /*3b50*/  IABS R16, R23 ;  /* 0x0000001700107213 */ /* 0x000fe20000000000 */
[----:B------:R-:W-:-:S03]  /*3b60*/  IMAD R14, R2, R3, R14 ;  /* 0x00000003020e7224 */ /* 0x000fc600078e020e */
[----:B------:R-:W-:Y:S01]  /*3b70*/  ISETP.GT.U32.AND P3, PT, R2, R10, PT ;  /* 0x0000000a0200720c */ /* 0x000fe20003f64070 */
[----:B--2---:R-:W-:-:S04]  /*3b80*/  IMAD.HI.U32 R4, R0, R16, RZ ;  /* 0x0000001000047227 */ /* 0x004fc800078e00ff */
[----:B------:R-:W-:Y:S01]  /*3b90*/  @!P5 IMAD.IADD R12, R12, 0x1, -R2 ;  /* 0x000000010c0cd824 */ /* 0x000fe200078e0a02 */
[----:B------:R-:W-:Y:S01]  /*3ba0*/  ISETP.GT.U32.AND P5, PT, R2, R14, PT ;  /* 0x0000000e0200720c */ /* 0x000fe20003fa4070 */
[----:B------:R-:W-:Y:S01]  /*3bb0*/  IMAD.MOV R4, RZ, RZ, -R4 ;  /* 0x000000ffff047224 */ /* 0x000fe200078e0a04 */
[----:B------:R-:W-:Y:S01]  /*3bc0*/  ISETP.GE.AND P0, PT, R19, RZ, PT ;  /* 0x000000ff1300720c */ /* 0x000fe20003f06270 */
[----:B------:R-:W-:Y:S01]  /*3bd0*/  IMAD.HI.U32 R6, R0, R15, RZ ;  /* 0x0000000f00067227 */ /* 0x000fe200078e00ff */
[----:B------:R-:W-:-:S03]  /*3be0*/  ISETP.GE.AND P6, PT, R18, RZ, PT ;  /* 0x000000ff1200720c */ /* 0x000fc60003fc6270 */
[----:B------:R-:W-:Y:S02]  /*3bf0*/  IMAD R16, R2, R4, R16 ;  /* 0x0000000402107224 */ /* 0x000fe400078e0210 */
[----:B------:R-:W-:Y:S01]  /*3c00*/  @!P3 IMAD.IADD R10, R10, 0x1, -R2 ;  /* 0x000000010a0ab824 */ /* 0x000fe200078e0a02 */
[----:B------:R-:W-:Y:S01]  /*3c10*/  ISETP.GE.AND P3, PT, R22, RZ, PT ;  /* 0x000000ff1600720c */ /* 0x000fe20003f66270 */
[----:B------:R-:W-:Y:S01]  /*3c20*/  @!P2 IMAD.MOV R12, RZ, RZ, -R12 ;  /* 0x000000ffff0ca224 */ /* 0x000fe200078e0a0c */
[----:B------:R-:W-:Y:S01]  /*3c30*/  ISETP.GT.U32.AND P2, PT, R2, R16, PT ;  /* 0x000000100200720c */ /* 0x000fe20003f44070 */
[----:B------:R-:W-:Y:S01]  /*3c40*/  @!P5 IMAD.IADD R14, R14, 0x1, -R2 ;  /* 0x000000010e0ed824 */ /* 0x000fe200078e0a02 */
[----:B------:R-:W-:Y:S01]  /*3c50*/  ISETP.GT.U32.AND P5, PT, R2, R13, PT ;  /* 0x0000000d0200720c */ /* 0x000fe20003fa4070 */
[----:B------:R-:W-:Y:S01]  /*3c60*/  IMAD.MOV R6, RZ, RZ, -R6 ;  /* 0x000000ffff067224 */ /* 0x000fe200078e0a06 */
[----:B------:R-:W2:Y:S01]  /*3c70*/  LDL.LU R22, [R1+0xe8] ;  /* 0x0000e80001167983 */ /* 0x000ea20000300800 */
[----:B------:R-:W-:-:S02]  /*3c80*/  ISETP.GE.AND P4, PT, R17, RZ, PT ;  /* 0x000000ff1100720c */ /* 0x000fc40003f86270 */
[C---:B------:R-:W-:Y:S02]  /*3c90*/  IMAD R15, R2.reuse, R6, R15 ;  /* 0x00000006020f7224 */ /* 0x040fe400078e020f */
[----:B------:R-:W-:Y:S02]  /*3ca0*/  @!P0 IMAD.MOV R10, RZ, RZ, -R10 ;  /* 0x000000ffff0a8224 */ /* 0x000fe400078e0a0a */
[----:B------:R-:W-:Y:S01]  /*3cb0*/  @!P6 IMAD.MOV R11, RZ, RZ, -R11 ;  /* 0x000000ffff0be224 */ /* 0x000fe200078e0a0b */
[C---:B------:R-:W-:Y:S02]  /*3cc0*/  ISETP.GT.U32.AND P6, PT, R2.reuse, R15, PT ;  /* 0x0000000f0200720c */ /* 0x040fe40003fc4070 */
[----:B------:R-:W-:Y:S01]  /*3cd0*/  ISETP.GT.U32.AND P0, PT, R2, R14, PT ;  /* 0x0000000e0200720c */ /* 0x000fe20003f04070 */
[----:B------:R-:W-:Y:S01]  /*3ce0*/  STL [R1+0x1538], R10 ;  /* 0x0015380a01007387 */ /* 0x000fe20000100800 */
[--C-:B------:R-:W-:Y:S01]  /*3cf0*/  @!P5 IMAD.IADD R13, R13, 0x1, -R2.reuse ;  /* 0x000000010d0dd824 */ /* 0x100fe200078e0a02 */
[----:B------:R-:W-:Y:S01]  /*3d00*/  ISETP.GE.AND P5, PT, R23, RZ, PT ;  /* 0x000000ff1700720c */ /* 0x000fe20003fa6270 */
[----:B------:R-:W-:Y:S01]  /*3d10*/  @!P2 IMAD.IADD R16, R16, 0x1, -R2 ;  /* 0x000000011010a824 */ /* 0x000fe200078e0a02 */
[----:B------:R-:W-:Y:S01]  /*3d20*/  STL [R1+0x153c], R11 ;  /* 0x00153c0b01007387 */ /* 0x000fe20000100800 */
[----:B------:R-:W-:-:S03]  /*3d30*/  @!P4 IMAD.MOV R13, RZ, RZ, -R13 ;  /* 0x000000ffff0dc224 */ /* 0x000fc600078e0a0d */
[----:B------:R-:W-:Y:S01]  /*3d40*/  STL [R1+0x1540], R12 ;  /* 0x0015400c01007387 */ /* 0x000fe20000100800 */
[----:B------:R-:W-:-:S03]  /*3d50*/  ISETP.GT.U32.AND P4, PT, R2, R16, PT ;  /* 0x000000100200720c */ /* 0x000fc60003f84070 */
[----:B------:R-:W5:Y:S01]  /*3d60*/  LDL.LU R23, [R1+0xec] ;  /* 0x0000ec0001177983 */ /* 0x000f620000300800 */
[--C-:B------:R-:W-:Y:S01]  /*3d70*/  @!P6 IMAD.IADD R15, R15, 0x1, -R2.reuse ;  /* 0x000000010f0fe824 */ /* 0x100fe200078e0a02 */
[----:B------:R-:W-:Y:S01]  /*3d80*/  IABS R17, R24 ;  /* 0x0000001800117213 */ /* 0x000fe20000000000 */
[----:B------:R-:W-:Y:S01]  /*3d90*/  @!P0 IMAD.IADD R14, R14, 0x1, -R2 ;  /* 0x000000010e0e8824 */ /* 0x000fe200078e0a02 */
[----:B------:R-:W-:Y:S02]  /*3da0*/  ISETP.GE.AND P6, PT, R24, RZ, PT ;  /* 0x000000ff1800720c */ /* 0x000fe40003fc6270 */
[----:B------:R-:W5:Y:S01]  /*3db0*/  LDL.LU R24, [R1+0xf0] ;  /* 0x0000f00001187983 */ /* 0x000f620000300800 */
[----:B------:R-:W-:-:S03]  /*3dc0*/  @!P3 IMAD.MOV R14, RZ, RZ, -R14 ;  /* 0x000000ffff0eb224 */ /* 0x000fc600078e0a0e */
[----:B------:R-:W-:Y:S01]  /*3dd0*/  STL [R1+0x1544], R13 ;  /* 0x0015440d01007387 */ /* 0x000fe20000100800 */
[----:B------:R-:W-:-:S03]  /*3de0*/  @!P4 IMAD.IADD R16, R16, 0x1, -R2 ;  /* 0x000000011010c824 */ /* 0x000fc600078e0a02 */
[----:B------:R0:W-:Y:S01]  /*3df0*/  STL [R1+0x1548], R14 ;  /* 0x0015480e01007387 */ /* 0x0001e20000100800 */
[----:B----4-:R-:W-:Y:S02]  /*3e00*/  IABS R19, R25 ;  /* 0x0000001900137213 */ /* 0x010fe40000000000 */
[----:B------:R-:W-:Y:S02]  /*3e10*/  ISETP.GE.AND P4, PT, R25, RZ, PT ;  /* 0x000000ff1900720c */ /* 0x000fe40003f86270 */
[----:B------:R-:W4:Y:S01]  /*3e20*/  LDL.LU R25, [R1+0xf4] ;  /* 0x0000f40001197983 */ /* 0x000f220000300800 */
[----:B------:R-:W-:Y:S01]  /*3e30*/  IMAD.HI.U32 R3, R0, R17, RZ ;  /* 0x0000001100037227 */ /* 0x000fe200078e00ff */
[----:B---3--:R-:W-:Y:S02]  /*3e40*/  IABS R18, R21 ;  /* 0x0000001500127213 */ /* 0x008fe40000000000 */
[C---:B------:R-:W-:Y:S01]  /*3e50*/  ISETP.GT.U32.AND P2, PT, R2.reuse, R15, PT ;  /* 0x0000000f0200720c */ /* 0x040fe20003f44070 */
[----:B------:R-:W-:Y:S01]  /*3e60*/  IMAD.MOV R3, RZ, RZ, -R3 ;  /* 0x000000ffff037224 */ /* 0x000fe200078e0a03 */
[----:B------:R-:W3:Y:S03]  /*3e70*/  LDL.LU R26, [R1+0xf8] ;  /* 0x0000f800011a7983 */ /* 0x000ee60000300800 */
[----:B------:R-:W-:-:S05]  /*3e80*/  IMAD R17, R2, R3, R17 ;  /* 0x0000000302117224 */ /* 0x000fca00078e0211 */
[----:B------:R-:W-:Y:S01]  /*3e90*/  ISETP.GT.U32.AND P0, PT, R2, R17, PT ;  /* 0x000000110200720c */ /* 0x000fe20003f04070 */
[----:B------:R-:W-:-:S04]  /*3ea0*/  IMAD.HI.U32 R3, R0, R18, RZ ;  /* 0x0000001200037227 */ /* 0x000fc800078e00ff */
[----:B------:R-:W-:-:S08]  /*3eb0*/  IMAD.MOV R3, RZ, RZ, -R3 ;  /* 0x000000ffff037224 */ /* 0x000fd000078e0a03 */
[----:B------:R-:W-:Y:S02]  /*3ec0*/  @!P0 IMAD.IADD R17, R17, 0x1, -R2 ;  /* 0x0000000111118824 */ /* 0x000fe400078e0a02 */
[----:B------:R-:W-:Y:S02]  /*3ed0*/  IMAD R18, R2, R3, R18 ;  /* 0x0000000302127224 */ /* 0x000fe400078e0212 */
[----:B------:R-:W-:Y:S01]  /*3ee0*/  IMAD.HI.U32 R3, R0, R19, RZ ;  /* 0x0000001300037227 */ /* 0x000fe200078e00ff */
[----:B------:R-:W-:-:S03]  /*3ef0*/  ISETP.GT.U32.AND P0, PT, R2, R17, PT ;  /* 0x000000110200720c */ /* 0x000fc60003f04070 */
[----:B------:R-:W-:Y:S01]  /*3f00*/  IMAD.MOV R3, RZ, RZ, -R3 ;  /* 0x000000ffff037224 */ /* 0x000fe200078e0a03 */
[----:B------:R-:W-:-:S03]  /*3f10*/  ISETP.GT.U32.AND P3, PT, R2, R18, PT ;  /* 0x000000120200720c */ /* 0x000fc60003f64070 */
[----:B------:R-:W-:-:S06]  /*3f20*/  IMAD R19, R2, R3, R19 ;  /* 0x0000000302137224 */ /* 0x000fcc00078e0213 */
[--C-:B------:R-:W-:Y:S01]  /*3f30*/  @!P0 IMAD.IADD R17, R17, 0x1, -R2.reuse ;  /* 0x0000000111118824 */ /* 0x100fe200078e0a02 */
[----:B------:R-:W-:Y:S01]  /*3f40*/  ISETP.GT.U32.AND P0, PT, R2, R19, PT ;  /* 0x000000130200720c */ /* 0x000fe20003f04070 */
[--C-:B------:R-:W-:Y:S01]  /*3f50*/  @!P2 IMAD.IADD R15, R15, 0x1, -R2.reuse ;  /* 0x000000010f0fa824 */ /* 0x100fe200078e0a02 */
[----:B------:R-:W-:Y:S01]  /*3f60*/  ISETP.GE.AND P2, PT, R21, RZ, PT ;  /* 0x000000ff1500720c */ /* 0x000fe20003f46270 */
[----:B------:R-:W-:Y:S01]  /*3f70*/  @!P3 IMAD.IADD R18, R18, 0x1, -R2 ;  /* 0x000000011212b824 */ /* 0x000fe200078e0a02 */
[----:B--2---:R-:W-:-:S05]  /*3f80*/  IABS R20, R22 ;  /* 0x0000001600147213 */ /* 0x004fca0000000000 */
[----:B------:R-:W-:-:S04]  /*3f90*/  IMAD.HI.U32 R3, R0, R20, RZ ;  /* 0x0000001400037227 */ /* 0x000fc800078e00ff */
[----:B------:R-:W-:-:S04]  /*3fa0*/  IMAD.MOV R3, RZ, RZ, -R3 ;  /* 0x000000ffff037224 */ /* 0x000fc800078e0a03 */
[C---:B------:R-:W-:Y:S02]  /*3fb0*/  IMAD R20, R2.reuse, R3, R20 ;  /* 0x0000000302147224 */ /* 0x040fe400078e0214 */
[----:B------:R-:W-:Y:S01]  /*3fc0*/  @!P0 IMAD.IADD R19, R19, 0x1, -R2 ;  /* 0x0000000113138824 */ /* 0x000fe200078e0a02 */
[C---:B------:R-:W-:Y:S01]  /*3fd0*/  ISETP.GT.U32.AND P0, PT, R2.reuse, R18, PT ;  /* 0x000000120200720c */ /* 0x040fe20003f04070 */
[----:B------:R-:W-:Y:S01]  /*3fe0*/  @!P5 IMAD.MOV R16, RZ, RZ, -R16 ;  /* 0x000000ffff10d224 */ /* 0x000fe200078e0a10 */
[----:B------:R-:W-:Y:S02]  /*3ff0*/  ISETP.GT.U32.AND P5, PT, R2, R20, PT ;  /* 0x000000140200720c */ /* 0x000fe40003fa4070 */
[----:B-----5:R-:W-:Y:S02]  /*4000*/  IABS R21, R23 ;  /* 0x0000001700157213 */ /* 0x020fe40000000000 */
[----:B------:R-:W-:-:S03]  /*4010*/  ISETP.GE.AND P3, PT, R22, RZ, PT ;  /* 0x000000ff1600720c */ /* 0x000fc60003f66270 */
[----:B------:R-:W-:Y:S01]  /*4020*/  IMAD.HI.U32 R3, R0, R21, RZ ;  /* 0x0000001500037227 */ /* 0x000fe200078e00ff */
[----:B------:R-:W-:-:S03]  /*4030*/  IABS R22, R24 ;  /* 0x0000001800167213 */ /* 0x000fc60000000000 */
[----:B------:R-:W-:Y:S02]  /*4040*/  IMAD.MOV R3, RZ, RZ, -R3 ;  /* 0x000000ffff037224 */ /* 0x000fe400078e0a03 */
[----:B------:R-:W-:Y:S01]  /*4050*/  @!P1 IMAD.MOV R15, RZ, RZ, -R15 ;  /* 0x000000ffff0f9224 */ /* 0x000fe200078e0a0f */
[C---:B------:R-:W-:Y:S01]  /*4060*/  ISETP.GT.U32.AND P1, PT, R2.reuse, R19, PT ;  /* 0x000000130200720c */ /* 0x040fe20003f24070 */
[----:B------:R-:W-:Y:S02]  /*4070*/  IMAD R21, R2, R3, R21 ;  /* 0x0000000302157224 */ /* 0x000fe400078e0215 */
[----:B------:R-:W-:-:S04]  /*4080*/  IMAD.HI.U32 R3, R0, R22, RZ ;  /* 0x0000001600037227 */ /* 0x000fc800078e00ff */
[----:B------:R-:W-:Y:S01]  /*4090*/  @!P6 IMAD.MOV R17, RZ, RZ, -R17 ;  /* 0x000000ffff11e224 */ /* 0x000fe200078e0a11 */
[----:B------:R-:W-:Y:S01]  /*40a0*/  ISETP.GE.AND P6, PT, R23, RZ, PT ;  /* 0x000000ff1700720c */ /* 0x000fe20003fc6270 */
[--C-:B------:R-:W-:Y:S02]  /*40b0*/  @!P0 IMAD.IADD R18, R18, 0x1, -R2.reuse ;  /* 0x0000000112128824 */ /* 0x100fe400078e0a02 */
[----:B------:R-:W-:Y:S02]  /*40c0*/  @!P5 IMAD.IADD R20, R20, 0x1, -R2 ;  /* 0x000000011414d824 */ /* 0x000fe400078e0a02 */
[----:B------:R-:W-:Y:S02]  /*40d0*/  IMAD.MOV R3, RZ, RZ, -R3 ;  /* 0x000000ffff037224 */ /* 0x000fe400078e0a03 */
[----:B------:R-:W-:Y:S01]  /*40e0*/  @!P2 IMAD.MOV R18, RZ, RZ, -R18 ;  /* 0x000000ffff12a224 */ /* 0x000fe200078e0a12 */
[C---:B------:R-:W-:Y:S01]  /*40f0*/  ISETP.GT.U32.AND P2, PT, R2.reuse, R20, PT ;  /* 0x000000140200720c */ /* 0x040fe20003f44070 */
[----:B------:R-:W-:-:S02]  /*4100*/  IMAD R22, R2, R3, R22 ;  /* 0x0000000302167224 */ /* 0x000fc400078e0216 */
[----:B------:R-:W-:Y:S01]  /*4110*/  @!P1 IMAD.IADD R19, R19, 0x1, -R2 ;  /* 0x0000000113139824 */ /* 0x000fe200078e0a02 */
[----:B------:R-:W-:-:S03]  /*4120*/  ISETP.GT.U32.AND P0, PT, R2, R21, PT ;  /* 0x000000150200720c */ /* 0x000fc60003f04070 */
[----:B------:R-:W-:Y:S01]  /*4130*/  @!P4 IMAD.MOV R19, RZ, RZ, -R19 ;  /* 0x000000ffff13c224 */ /* 0x000fe200078e0a13 */
[----:B------:R-:W-:Y:S01]  /*4140*/  ISETP.GT.U32.AND P4, PT, R2, R22, PT ;  /* 0x000000160200720c */ /* 0x000fe20003f84070 */
[----:B------:R-:W-:Y:S04]  /*4150*/  STL [R1+0x154c], R15 ;  /* 0x00154c0f01007387 */ /* 0x000fe80000100800 */
[----:B------:R-:W-:Y:S01]  /*4160*/  STL [R1+0x1550], R16 ;  /* 0x0015501001007387 */ /* 0x000fe20000100800 */
[----:B------:R-:W-:-:S03]  /*4170*/  @!P2 IMAD.IADD R20, R20, 0x1, -R2 ;  /* 0x000000011414a824 */ /* 0x000fc600078e0a02 */
[----:B------:R2:W-:Y:S04]  /*4180*/  STL [R1+0x1554], R17 ;  /* 0x0015541101007387 */ /* 0x0005e80000100800 */
[----:B------:R-:W5:Y:S04]  /*4190*/  LDL.LU R8, [R1+0xfc] ;  /* 0x0000fc0001087983 */ /* 0x000f680000300800 */
[----:B------:R-:W5:Y:S01]  /*41a0*/  LDL.LU R9, [R1+0x100] ;  /* 0x0001000001097983 */ /* 0x000f620000300800 */
[--C-:B------:R-:W-:Y:S02]  /*41b0*/  @!P0 IMAD.IADD R21, R21, 0x1, -R2.reuse ;  /* 0x0000000115158824 */ /* 0x100fe400078e0a02 */
[----:B------:R-:W-:-:S03]  /*41c0*/  @!P4 IMAD.IADD R22, R22, 0x1, -R2 ;  /* 0x000000011616c824 */ /* 0x000fc600078e0a02 */
[C---:B------:R-:W-:Y:S02]  /*41d0*/  ISETP.GT.U32.AND P0, PT, R2.reuse, R21, PT ;  /* 0x000000150200720c */ /* 0x040fe40003f04070 */
[----:B------:R-:W-:Y:S02]  /*41e0*/  ISETP.GT.U32.AND P4, PT, R2, R22, PT ;  /* 0x000000160200720c */ /* 0x000fe40003f84070 */
[----:B------:R-:W-:Y:S01]  /*41f0*/  ISETP.GE.AND P1, PT, R24, RZ, PT ;  /* 0x000000ff1800720c */ /* 0x000fe20003f26270 */
[----:B------:R-:W-:Y:S01]  /*4200*/  STL [R1+0x1558], R18 ;  /* 0x0015581201007387 */ /* 0x000fe20000100800 */
[----:B------:R-:W-:-:S03]  /*4210*/  @!P3 IMAD.MOV R20, RZ, RZ, -R20 ;  /* 0x000000ffff14b224 */ /* 0x000fc600078e0a14 */
[----:B------:R-:W-:Y:S04]  /*4220*/  STL [R1+0x155c], R19 ;  /* 0x00155c1301007387 */ /* 0x000fe80000100800 */
[--C-:B------:R-:W-:Y:S01]  /*4230*/  @!P0 IMAD.IADD R21, R21, 0x1, -R2.reuse ;  /* 0x0000000115158824 */ /* 0x100fe200078e0a02 */
[----:B------:R-:W5:Y:S01]  /*4240*/  LDL.LU R27, [R1+0x104] ;  /* 0x00010400011b7983 */ /* 0x000f620000300800 */
[----:B------:R-:W-:-:S03]  /*4250*/  @!P4 IMAD.IADD R22, R22, 0x1, -R2 ;  /* 0x000000011616c824 */ /* 0x000fc600078e0a02 */
[----:B------:R-:W5:Y:S01]  /*4260*/  LDL.LU R28, [R1+0x108] ;  /* 0x00010800011c7983 */ /* 0x000f620000300800 */
[----:B------:R-:W-:-:S03]  /*4270*/  @!P6 IMAD.MOV R21, RZ, RZ, -R21 ;  /* 0x000000ffff15e224 */ /* 0x000fc600078e0a15 */
[----:B------:R-:W5:Y:S01]  /*4280*/  LDL.LU R29, [R1+0x10c] ;  /* 0x00010c00011d7983 */ /* 0x000f620000300800 */
[----:B------:R-:W-:-:S03]  /*4290*/  @!P1 IMAD.MOV R22, RZ, RZ, -R22 ;  /* 0x000000ffff169224 */ /* 0x000fc600078e0a16 */
[----:B------:R-:W-:Y:S04]  /*42a0*/  STL [R1+0x1560], R20 ;  /* 0x0015601401007387 */ /* 0x000fe80000100800 */
[----:B------:R-:W-:Y:S04]  /*42b0*/  STL [R1+0x1564], R21 ;  /* 0x0015641501007387 */ /* 0x000fe80000100800 */
[----:B0-----:R-:W5:Y:S04]  /*42c0*/  LDL.LU R14, [R1+0x110] ;  /* 0x00011000010e7983 */ /* 0x001f680000300800 */
[----:B------:R-:W-:Y:S04]  /*42d0*/  STL [R1+0x1568], R22 ;  /* 0x0015681601007387 */ /* 0x000fe80000100800 */
[----:B------:R-:W5:Y:S04]  /*42e0*/  LDL.LU R13, [R1+0x114] ;  /* 0x00011400010d7983 */ /* 0x000f680000300800 */
[----:B------:R-:W5:Y:S01]  /*42f0*/  LDL.LU R12, [R1+0x118] ;  /* 0x00011800010c7983 */ /* 0x000f620000300800 */
[----:B----4-:R-:W-:-:S05]  /*4300*/  IABS R23, R25 ;  /* 0x0000001900177213 */ /* 0x010fca0000000000 */
[----:B------:R-:W-:-:S04]  /*4310*/  IMAD.HI.U32 R3, R0, R23, RZ ;  /* 0x0000001700037227 */ /* 0x000fc800078e00ff */
[----:B------:R-:W-:-:S04]  /*4320*/  IMAD.MOV R3, RZ, RZ, -R3 ;  /* 0x000000ffff037224 */ /* 0x000fc800078e0a03 */
[----:B------:R-:W-:-:S05]  /*4330*/  IMAD R23, R2, R3, R23 ;  /* 0x0000000302177224 */ /* 0x000fca00078e0217 */
[----:B------:R-:W-:Y:S02]  /*4340*/  ISETP.GT.U32.AND P2, PT, R2, R23, PT ;  /* 0x000000170200720c */ /* 0x000fe40003f44070 */
[----:B------:R-:W-:-:S11]  /*4350*/  ISETP.GE.AND P5, PT, R25, RZ, PT ;  /* 0x000000ff1900720c */ /* 0x000fd60003fa6270 */
[----:B------:R-:W-:-:S05]  /*4360*/  @!P2 IMAD.IADD R23, R23, 0x1, -R2 ;  /* 0x000000011717a824 */ /* 0x000fca00078e0a02 */
[----:B------:R-:W-:-:S13]  /*4370*/  ISETP.GT.U32.AND P2, PT, R2, R23, PT ;  /* 0x000000170200720c */ /* 0x000fda0003f44070 */
[----:B------:R-:W-:-:S04]  /*4380*/  @!P2 IMAD.IADD R23, R23, 0x1, -R2 ;  /* 0x000000011717a824 */ /* 0x000fc800078e0a02 */
[----:B------:R-:W-:-:S05]  /*4390*/  @!P5 IMAD.MOV R23, RZ, RZ, -R23 ;  /* 0x000000ffff17d224 */ /* 0x000fca00078e0a17 */
[----:B------:R-:W-:Y:S04]  /*43a0*/  STL [R1+0x156c], R23 ;  /* 0x00156c1701007387 */ /* 0x000fe80000100800 */
[----:B------:R-:W4:Y:S04]  /*43b0*/  LDL.LU R11, [R1+0x11c] ;  /* 0x00011c00010b7983 */ /* 0x000f280000300800 */
[----:B------:R-:W4:Y:S04]  /*43c0*/  LDL.LU R10, [R1+0x120] ;  /* 0x00012000010a7983 */ /* 0x000f280000300800 */
[----:B--2---:R-:W2:Y:S01]  /*43d0*/  LDL R17, [R1+0x5b8] ;  /* 0x0005b80001117983 */ /* 0x004ea20000100800 */
[----:B---3--:R-:W-:-:S05]  /*43e0*/  IABS R24, R26 ;  /* 0x0000001a00187213 */ /* 0x008fca0000000000 */
[----:B------:R-:W-:-:S04]  /*43f0*/  IMAD.HI.U32 R3, R0, R24, RZ ;  /* 0x0000001800037227 */ /* 0x000fc800078e00ff */
[----:B------:R-:W-:-:S04]  /*4400*/  IMAD.MOV R3, RZ, RZ, -R3 ;  /* 0x000000ffff037224 */ /* 0x000fc800078e0a03 */
[----:B------:R-:W-:-:S05]  /*4410*/  IMAD R24, R2, R3, R24 ;  /* 0x0000000302187224 */ /* 0x000fca00078e0218 */
[----:B------:R-:W-:Y:S02]  /*4420*/  ISETP.GT.U32.AND P3, PT, R2, R24, PT ;  /* 0x000000180200720c */ /* 0x000fe40003f64070 */
[----:B------:R-:W-:-:S11]  /*4430*/  ISETP.GE.AND P0, PT, R26, RZ, PT ;  /* 0x000000ff1a00720c */ /* 0x000fd60003f06270 */
[----:B------:R-:W-:-:S05]  /*4440*/  @!P3 IMAD.IADD R24, R24, 0x1, -R2 ;  /* 0x000000011818b824 */ /* 0x000fca00078e0a02 */
[----:B------:R-:W-:-:S13]  /*4450*/  ISETP.GT.U32.AND P3, PT, R2, R24, PT ;  /* 0x000000180200720c */ /* 0x000fda0003f64070 */
[----:B------:R-:W-:Y:S01]  /*4460*/  @!P3 IMAD.IADD R24, R24, 0x1, -R2 ;  /* 0x000000011818b824 */ /* 0x000fe200078e0a02 */
[----:B-----5:R-:W-:-:S05]  /*4470*/  IABS R26, R9 ;  /* 0x00000009001a7213 */ /* 0x020fca0000000000 */
[----:B------:R-:W-:-:S04]  /*4480*/  IMAD.HI.U32 R3, R0, R26, RZ ;  /* 0x0000001a00037227 */ /* 0x000fc800078e00ff */
[----:B------:R-:W-:-:S04]  /*4490*/  IMAD.MOV R3, RZ, RZ, -R3 ;  /* 0x000000ffff037224 */ /* 0x000fc800078e0a03 */
[----:B------:R-:W-:Y:S01]  /*44a0*/  IMAD R26, R2, R3, R26 ;  /* 0x00000003021a7224 */ /* 0x000fe200078e021a */
[----:B------:R-:W-:Y:S01]  /*44b0*/  IABS R25, R8 ;  /* 0x0000000800197213 */ /* 0x000fe20000000000 */
[----:B------:R-:W-:-:S03]  /*44c0*/  @!P0 IMAD.MOV R24, RZ, RZ, -R24 ;  /* 0x000000ffff188224 */ /* 0x000fc600078e0a18 */
[----:B------:R-:W-:Y:S01]  /*44d0*/  ISETP.GT.U32.AND P0, PT, R2, R26, PT ;  /* 0x0000001a0200720c */ /* 0x000fe20003f04070 */
[----:B------:R-:W-:Y:S01]  /*44e0*/  IMAD.HI.U32 R4, R0, R25, RZ ;  /* 0x0000001900047227 */ /* 0x000fe200078e00ff */
[----:B------:R-:W-:Y:S02]  /*44f0*/  ISETP.GE.AND P2, PT, R27, RZ, PT ;  /* 0x000000ff1b00720c */ /* 0x000fe40003f46270 */
[----:B------:R-:W-:Y:S01]  /*4500*/  IABS R27, R27 ;  /* 0x0000001b001b7213 */ /* 0x000fe20000000000 */
[----:B------:R-:W-:Y:S01]  /*4510*/  IMAD.MOV R4, RZ, RZ, -R4 ;  /* 0x000000ffff047224 */ /* 0x000fe200078e0a04 */
[----:B------:R-:W-:Y:S02]  /*4520*/  ISETP.GE.AND P1, PT, R28, RZ, PT ;  /* 0x000000ff1c00720c */ /* 0x000fe40003f26270 */
[----:B------:R-:W-:Y:S02]  /*4530*/  IABS R28, R28 ;  /* 0x0000001c001c7213 */ /* 0x000fe40000000000 */
[----:B------:R-:W-:-:S02]  /*4540*/  ISETP.GE.AND P5, PT, R29, RZ, PT ;  /* 0x000000ff1d00720c */ /* 0x000fc40003fa6270 */
[----:B------:R-:W-:Y:S01]  /*4550*/  IABS R29, R29 ;  /* 0x0000001d001d7213 */ /* 0x000fe20000000000 */
[----:B------:R-:W-:Y:S02]  /*4560*/  IMAD R25, R2, R4, R25 ;  /* 0x0000000402197224 */ /* 0x000fe400078e0219 */
[----:B------:R-:W-:Y:S02]  /*4570*/  @!P0 IMAD.IADD R26, R26, 0x1, -R2 ;  /* 0x000000011a1a8824 */ /* 0x000fe400078e0a02 */
[----:B------:R-:W-:Y:S01]  /*4580*/  IMAD.HI.U32 R6, R0, R27, RZ ;  /* 0x0000001b00067227 */ /* 0x000fe200078e00ff */
[----:B------:R-:W-:-:S03]  /*4590*/  ISETP.GE.AND P4, PT, R9, RZ, PT ;  /* 0x000000ff0900720c */ /* 0x000fc60003f86270 */
[----:B------:R-:W-:-:S04]  /*45a0*/  IMAD.HI.U32 R4, R0, R28, RZ ;  /* 0x0000001c00047227 */ /* 0x000fc800078e00ff */
[----:B------:R-:W-:Y:S01]  /*45b0*/  IMAD.HI.U32 R3, R0, R29, RZ ;  /* 0x0000001d00037227 */ /* 0x000fe200078e00ff */
[----:B------:R-:W-:Y:S02]  /*45c0*/  IABS R9, R14 ;  /* 0x0000000e00097213 */ /* 0x000fe40000000000 */
[C---:B------:R-:W-:Y:S01]  /*45d0*/  ISETP.GT.U32.AND P0, PT, R2.reuse, R26, PT ;  /* 0x0000001a0200720c */ /* 0x040fe20003f04070 */
[----:B------:R-:W-:Y:S02]  /*45e0*/  IMAD.MOV R6, RZ, RZ, -R6 ;  /* 0x000000ffff067224 */ /* 0x000fe400078e0a06 */
[----:B------:R-:W-:Y:S02]  /*45f0*/  IMAD.MOV R4, RZ, RZ, -R4 ;  /* 0x000000ffff047224 */ /* 0x000fe400078e0a04 */
[----:B------:R-:W-:Y:S01]  /*4600*/  IMAD.MOV R3, RZ, RZ, -R3 ;  /* 0x000000ffff037224 */ /* 0x000fe200078e0a03 */
[----:B------:R-:W-:Y:S01]  /*4610*/  IABS R7, R12 ;  /* 0x0000000c00077213 */ /* 0x000fe20000000000 */
[C---:B------:R-:W-:Y:S01]  /*4620*/  IMAD R27, R2.reuse, R6, R27 ;  /* 0x00000006021b7224 */ /* 0x040fe200078e021b */
[C---:B------:R-:W-:Y:S01]  /*4630*/  ISETP.GT.U32.AND P3, PT, R2.reuse, R25, PT ;  /* 0x000000190200720c */ /* 0x040fe20003f64070 */
[----:B------:R-:W-:-:S02]  /*4640*/  IMAD R28, R2, R4, R28 ;  /* 0x00000004021c7224 */ /* 0x000fc400078e021c */
[----:B------:R-:W-:Y:S02]  /*4650*/  IMAD R29, R2, R3, R29 ;  /* 0x00000003021d7224 */ /* 0x000fe400078e021d */
[----:B------:R-:W-:-:S04]  /*4660*/  IMAD.HI.U32 R3, R0, R9, RZ ;  /* 0x0000000900037227 */ /* 0x000fc800078e00ff */
[----:B------:R-:W-:-:S04]  /*4670*/  IMAD.HI.U32 R4, R0, R7, RZ ;  /* 0x0000000700047227 */ /* 0x000fc800078e00ff */
[----:B------:R-:W-:Y:S02]  /*4680*/  IMAD.MOV R3, RZ, RZ, -R3 ;  /* 0x000000ffff037224 */ /* 0x000fe400078e0a03 */
[----:B------:R-:W-:Y:S02]  /*4690*/  IMAD.MOV R4, RZ, RZ, -R4 ;  /* 0x000000ffff047224 */ /* 0x000fe400078e0a04 */
[----:B------:R-:W-:Y:S02]  /*46a0*/  IMAD R9, R2, R3, R9 ;  /* 0x0000000302097224 */ /* 0x000fe400078e0209 */
[----:B------:R-:W-:Y:S01]  /*46b0*/  @!P0 IMAD.IADD R26, R26, 0x1, -R2 ;  /* 0x000000011a1a8824 */ /* 0x000fe200078e0a02 */
[C---:B------:R-:W-:Y:S01]  /*46c0*/  ISETP.GT.U32.AND P0, PT, R2.reuse, R28, PT ;  /* 0x0000001c0200720c */ /* 0x040fe20003f04070 */
[C---:B------:R-:W-:Y:S02]  /*46d0*/  IMAD R7, R2.reuse, R4, R7 ;  /* 0x0000000402077224 */ /* 0x040fe400078e0207 */
[----:B------:R-:W-:Y:S01]  /*46e0*/  @!P4 IMAD.MOV R26, RZ, RZ, -R26 ;  /* 0x000000ffff1ac224 */ /* 0x000fe200078e0a1a */
[----:B------:R-:W-:Y:S01]  /*46f0*/  ISETP.GT.U32.AND P4, PT, R2, R9, PT ;  /* 0x000000090200720c */ /* 0x000fe20003f84070 */
[----:B------:R-:W-:-:S05]  /*4700*/  @!P3 IMAD.IADD R25, R25, 0x1, -R2 ;  /* 0x000000011919b824 */ /* 0x000fca00078e0a02 */
[----:B------:R-:W-:-:S03]  /*4710*/  ISETP.GT.U32.AND P3, PT, R2, R25, PT ;  /* 0x000000190200720c */ /* 0x000fc60003f64070 */
[----:B------:R-:W-:-:S04]  /*4720*/  @!P0 IMAD.IADD R28, R28, 0x1, -R2 ;  /* 0x000000011c1c8824 */ /* 0x000fc800078e0a02 */
[----:B------:R-:W-:Y:S01]  /*4730*/  @!P4 IMAD.IADD R9, R9, 0x1, -R2 ;  /* 0x000000010909c824 */ /* 0x000fe200078e0a02 */
[----:B------:R-:W-:Y:S02]  /*4740*/  ISETP.GT.U32.AND P0, PT, R2, R28, PT ;  /* 0x0000001c0200720c */ /* 0x000fe40003f04070 */
[----:B------:R-:W-:-:S03]  /*4750*/  ISETP.GE.AND P6, PT, R8, RZ, PT ;  /* 0x000000ff0800720c */ /* 0x000fc60003fc6270 */
[----:B------:R-:W-:Y:S01]  /*4760*/  @!P3 IMAD.IADD R25, R25, 0x1, -R2 ;  /* 0x000000011919b824 */ /* 0x000fe200078e0a02 */
[----:B------:R-:W-:-:S07]  /*4770*/  ISETP.GT.U32.AND P3, PT, R2, R27, PT ;  /* 0x0000001b0200720c */ /* 0x000fce0003f64070 */
[----:B------:R-:W-:Y:S01]  /*4780*/  @!P0 IMAD.IADD R28, R28, 0x1, -R2 ;  /* 0x000000011c1c8824 */ /* 0x000fe200078e0a02 */
[----:B------:R-:W-:Y:S01]  /*4790*/  IABS R8, R13 ;  /* 0x0000000d00087213 */ /* 0x000fe20000000000 */
[----:B------:R-:W-:Y:S02]  /*47a0*/  @!P6 IMAD.MOV R25, RZ, RZ, -R25 ;  /* 0x000000ffff19e224 */ /* 0x000fe400078e0a19 */
[----:B------:R-:W-:Y:S01]  /*47b0*/  @!P1 IMAD.MOV R28, RZ, RZ, -R28 ;  /* 0x000000ffff1c9224 */ /* 0x000fe200078e0a1c */
[----:B------:R-:W-:Y:S01]  /*47c0*/  ISETP.GT.U32.AND P6, PT, R2, R29, PT ;  /* 0x0000001d0200720c */ /* 0x000fe20003fc4070 */
[----:B------:R-:W-:Y:S02]  /*47d0*/  @!P3 IMAD.IADD R27, R27, 0x1, -R2 ;  /* 0x000000011b1bb824 */ /* 0x000fe400078e0a02 */
[----:B------:R-:W-:-:S03]  /*47e0*/  IMAD.HI.U32 R3, R0, R8, RZ ;  /* 0x0000000800037227 */ /* 0x000fc600078e00ff */
[C---:B------:R-:W-:Y:S01]  /*47f0*/  ISETP.GT.U32.AND P3, PT, R2.reuse, R27, PT ;  /* 0x0000001b0200720c */ /* 0x040fe20003f64070 */
[----:B------:R-:W-:Y:S01]  /*4800*/  IMAD.MOV R3, RZ, RZ, -R3 ;  /* 0x000000ffff037224 */ /* 0x000fe200078e0a03 */
[----:B------:R-:W-:-:S03]  /*4810*/  ISETP.GT.U32.AND P0, PT, R2, R7, PT ;  /* 0x000000070200720c */ /* 0x000fc60003f04070 */
[----:B------:R-:W-:Y:S02]  /*4820*/  IMAD R8, R2, R3, R8 ;  /* 0x0000000302087224 */ /* 0x000fe400078e0208 */
[----:B------:R-:W-:-:S06]  /*4830*/  @!P6 IMAD.IADD R29, R29, 0x1, -R2 ;  /* 0x000000011d1de824 */ /* 0x000fcc00078e0a02 */
[--C-:B------:R-:W-:Y:S01]  /*4840*/  @!P3 IMAD.IADD R27, R27, 0x1, -R2.reuse ;  /* 0x000000011b1bb824 */ /* 0x100fe200078e0a02 */
[----:B------:R-:W-:Y:S01]  /*4850*/  ISETP.GT.U32.AND P3, PT, R2, R8, PT ;  /* 0x000000080200720c */ /* 0x000fe20003f64070 */
[----:B------:R-:W-:-:S12]  /*4860*/  @!P0 IMAD.IADD R7, R7, 0x1, -R2 ;  /* 0x0000000107078824 */ /* 0x000fd800078e0a02 */
[----:B------:R-:W-:Y:S01]  /*4870*/  @!P3 IMAD.IADD R8, R8, 0x1, -R2 ;  /* 0x000000010808b824 */ /* 0x000fe200078e0a02 */
[----:B----4-:R-:W-:-:S05]  /*4880*/  IABS R6, R11 ;  /* 0x0000000b00067213 */ /* 0x010fca0000000000 */
[----:B------:R-:W-:Y:S01]  /*4890*/  IMAD.HI.U32 R15, R0, R6, RZ ;  /* 0x00000006000f7227 */ /* 0x000fe200078e00ff */
[----:B------:R-:W-:-:S03]  /*48a0*/  IABS R4, R10 ;  /* 0x0000000a00047213 */ /* 0x000fc60000000000 */
[----:B------:R-:W-:-:S04]  /*48b0*/  IMAD.MOV R15, RZ, RZ, -R15 ;  /* 0x000000ffff0f7224 */ /* 0x000fc800078e0a0f */
[----:B------:R-:W-:Y:S02]  /*48c0*/  IMAD R6, R2, R15, R6 ;  /* 0x0000000f02067224 */ /* 0x000fe400078e0206 */
[----:B------:R-:W-:-:S04]  /*48d0*/  IMAD.HI.U32 R15, R0, R4, RZ ;  /* 0x00000004000f7227 */ /* 0x000fc800078e00ff */
[----:B------:R-:W-:-:S04]  /*48e0*/  IMAD.MOV R15, RZ, RZ, -R15 ;  /* 0x000000ffff0f7224 */ /* 0x000fc800078e0a0f */
[----:B------:R-:W-:-:S05]  /*48f0*/  IMAD R4, R2, R15, R4 ;  /* 0x0000000f02047224 */ /* 0x000fca00078e0204 */
[----:B------:R-:W-:-:S13]  /*4900*/  ISETP.GT.U32.AND P4, PT, R2, R4, PT ;  /* 0x000000040200720c */ /* 0x000fda0003f84070 */
[----:B------:R-:W-:-:S05]  /*4910*/  @!P4 IMAD.IADD R4, R4, 0x1, -R2 ;  /* 0x000000010404c824 */ /* 0x000fca00078e0a02 */
[C---:B------:R-:W-:Y:S02]  /*4920*/  ISETP.GT.U32.AND P1, PT, R2.reuse, R4, PT ;  /* 0x000000040200720c */ /* 0x040fe40003f24070 */
[----:B------:R-:W-:-:S11]  /*4930*/  ISETP.GT.U32.AND P6, PT, R2, R6, PT ;  /* 0x000000060200720c */ /* 0x000fd60003fc4070 */
[--C-:B------:R-:W-:Y:S01]  /*4940*/  @!P1 IMAD.IADD R4, R4, 0x1, -R2.reuse ;  /* 0x0000000104049824 */ /* 0x100fe200078e0a02 */
[----:B------:R-:W-:Y:S02]  /*4950*/  ISETP.GE.AND P1, PT, R10, RZ, PT ;  /* 0x000000ff0a00720c */ /* 0x000fe40003f26270 */
[----:B------:R-:W0:Y:S01]  /*4960*/  S2R R10, SR_TID.X ;  /* 0x00000000000a7919 */ /* 0x000e220000002100 */
[----:B------:R-:W-:Y:S01]  /*4970*/  @!P6 IMAD.IADD R6, R6, 0x1, -R2 ;  /* 0x000000010606e824 */ /* 0x000fe200078e0a02 */
[----:B--2---:R-:W-:Y:S02]  /*4980*/  IABS R3, R17 ;  /* 0x0000001100037213 */ /* 0x004fe40000000000 */
[C---:B------:R-:W-:Y:S02]  /*4990*/  ISETP.GT.U32.AND P6, PT, R2.reuse, R7, PT ;  /* 0x000000070200720c */ /* 0x040fe40003fc4070 */
[----:B------:R-:W-:Y:S01]  /*49a0*/  ISETP.GT.U32.AND P4, PT, R2, R6, PT ;  /* 0x000000060200720c */ /* 0x000fe20003f84070 */
[----:B------:R-:W-:Y:S01]  /*49b0*/  IMAD.HI.U32 R0, R0, R3, RZ ;  /* 0x0000000300007227 */ /* 0x000fe200078e00ff */
[----:B------:R-:W-:-:S02]  /*49c0*/  ISETP.GT.U32.AND P0, PT, R2, R8, PT ;  /* 0x000000080200720c */ /* 0x000fc40003f04070 */
[C---:B------:R-:W-:Y:S01]  /*49d0*/  ISETP.GT.U32.AND P3, PT, R2.reuse, R29, PT ;  /* 0x0000001d0200720c */ /* 0x040fe20003f64070 */
[----:B------:R-:W-:Y:S02]  /*49e0*/  IMAD.MOV R0, RZ, RZ, -R0 ;  /* 0x000000ffff007224 */ /* 0x000fe400078e0a00 */
[----:B------:R-:W-:Y:S01]  /*49f0*/  @!P2 IMAD.MOV R27, RZ, RZ, -R27 ;  /* 0x000000ffff1ba224 */ /* 0x000fe200078e0a1b */
[----:B------:R-:W-:Y:S01]  /*4a00*/  STL [R1+0x1570], R24 ;  /* 0x0015701801007387 */ /* 0x000fe20000100800 */
[----:B------:R-:W-:Y:S02]  /*4a10*/  IMAD R3, R2, R0, R3 ;  /* 0x0000000002037224 */ /* 0x000fe400078e0203 */
[--C-:B------:R-:W-:Y:S01]  /*4a20*/  @!P6 IMAD.IADD R7, R7, 0x1, -R2.reuse ;  /* 0x000000010707e824 */ /* 0x100fe200078e0a02 */
[----:B------:R-:W-:Y:S01]  /*4a30*/  ISETP.GE.AND P6, PT, R12, RZ, PT ;  /* 0x000000ff0c00720c */ /* 0x000fe20003fc6270 */
[--C-:B------:R-:W-:Y:S01]  /*4a40*/  @!P4 IMAD.IADD R6, R6, 0x1, -R2.reuse ;  /* 0x000000010606c824 */ /* 0x100fe200078e0a02 */
[----:B------:R-:W-:Y:S01]  /*4a50*/  ISETP.GE.AND P4, PT, R11, RZ, PT ;  /* 0x000000ff0b00720c */ /* 0x000fe20003f86270 */
[----:B------:R-:W-:Y:S01]  /*4a60*/  STL [R1+0x1574], R25 ;  /* 0x0015741901007387 */ /* 0x000fe20000100800 */
[----:B------:R-:W-:Y:S01]  /*4a70*/  @!P0 IMAD.IADD R8, R8, 0x1, -R2 ;  /* 0x0000000108088824 */ /* 0x000fe200078e0a02 */
[----:B------:R-:W-:-:S02]  /*4a80*/  ISETP.GE.AND P0, PT, R13, RZ, PT ;  /* 0x000000ff0d00720c */ /* 0x000fc40003f06270 */
[----:B------:R-:W-:Y:S04]  /*4a90*/  STL [R1+0x1578], R26 ;  /* 0x0015781a01007387 */ /* 0x000fe80000100800 */
[----:B------:R-:W-:Y:S01]  /*4aa0*/  STL [R1+0x157c], R27 ;  /* 0x00157c1b01007387 */ /* 0x000fe20000100800 */
[C---:B0-----:R-:W-:Y:S02]  /*4ab0*/  LOP3.LUT R0, R10.reuse, 0x3, RZ, 0xc0, !PT ;  /* 0x000000030a007812 */ /* 0x041fe400078ec0ff */
[----:B------:R-:W-:Y:S02]  /*4ac0*/  SHF.R.U32.HI R12, RZ, 0x2, R10 ;  /* 0x00000002ff0c7819 */ /* 0x000fe4000001160a */
[----:B------:R-:W-:Y:S01]  /*4ad0*/  LOP3.LUT R11, R10, 0x7, RZ, 0xc0, !PT ;  /* 0x000000070a0b7812 */ /* 0x000fe200078ec0ff */
[----:B------:R-:W-:Y:S01]  /*4ae0*/  STL [R1+0x1580], R28 ;  /* 0x0015801c01007387 */ /* 0x000fe20000100800 */
[----:B------:R-:W-:Y:S01]  /*4af0*/  IMAD R0, R0, 0x220, RZ ;  /* 0x0000022000007824 */ /* 0x000fe200078e02ff */
[----:B------:R-:W-:Y:S01]  /*4b00*/  SGXT.U32 R13, R12, 0x3 ;  /* 0x000000030c0d781a */ /* 0x000fe20000000000 */
[----:B------:R-:W-:Y:S01]  /*4b10*/  IMAD.SHL.U32 R12, R10, 0x2, RZ ;  /* 0x000000020a0c7824 */ /* 0x000fe200078e00ff */
[----:B------:R-:W2:Y:S01]  /*4b20*/  LDL.LU R16, [R1+0x58] ;  /* 0x0000580001107983 */ /* 0x000ea20000300800 */
[----:B------:R-:W-:-:S03]  /*4b30*/  IMAD R11, R11, 0x90, RZ ;  /* 0x000000900b0b7824 */ /* 0x000fc600078e02ff */
[----:B------:R-:W3:Y:S01]  /*4b40*/  LDL.LU R15, [R1+0x60] ;  /* 0x00006000010f7983 */ /* 0x000ee20000300800 */
[----:B------:R-:W-:Y:S01]  /*4b50*/  @!P3 IMAD.IADD R29, R29, 0x1, -R2 ;  /* 0x000000011d1db824 */ /* 0x000fe200078e0a02 */
[----:B------:R-:W-:Y:S02]  /*4b60*/  ISETP.GE.AND P3, PT, R14, RZ, PT ;  /* 0x000000ff0e00720c */ /* 0x000fe40003f66270 */
[----:B------:R-:W-:Y:S01]  /*4b70*/  LOP3.LUT R0, R0, R13, RZ, 0xfc, !PT ;  /* 0x0000000d00007212 */ /* 0x000fe200078efcff */
[----:B------:R-:W4:Y:S01]  /*4b80*/  LDL.LU R14, [R1+0x70] ;  /* 0x00007000010e7983 */ /* 0x000f220000300800 */
[----:B------:R-:W-:-:S03]  /*4b90*/  LOP3.LUT R11, R11, 0x30, R12, 0x78, !PT ;  /* 0x000000300b0b7812 */ /* 0x000fc600078e780c */
[----:B------:R-:W5:Y:S04]  /*4ba0*/  LDL.LU R13, [R1+0x78] ;  /* 0x00007800010d7983 */ /* 0x000f680000300800 */
[----:B------:R-:W5:Y:S01]  /*4bb0*/  LDL.LU R12, [R1+0x94] ;  /* 0x00009400010c7983 */ /* 0x000f620000300800 */
[C---:B------:R-:W-:Y:S01]  /*4bc0*/  ISETP.GT.U32.AND P2, PT, R2.reuse, R9, PT ;  /* 0x000000090200720c */ /* 0x040fe20003f44070 */
[----:B------:R-:W-:Y:S01]  /*4bd0*/  @!P5 IMAD.MOV R29, RZ, RZ, -R29 ;  /* 0x000000ffff1dd224 */ /* 0x000fe200078e0a1d */
[----:B------:R-:W-:Y:S01]  /*4be0*/  SHF.R.U32.HI R10, RZ, 0x1, R10 ;  /* 0x00000001ff0a7819 */ /* 0x000fe2000001160a */
[----:B------:R-:W5:Y:S10]  /*4bf0*/  LDL.LU R11, [R1+0x74] ;  /* 0x00007400010b7983 */ /* 0x000f740000300800 */
[----:B------:R-:W-:Y:S01]  /*4c00*/  @!P2 IMAD.IADD R9, R9, 0x1, -R2 ;  /* 0x000000010909a824 */ /* 0x000fe200078e0a02 */
[----:B------:R-:W-:-:S13]  /*4c10*/  ISETP.GT.U32.AND P2, PT, R2, R3, PT ;  /* 0x000000030200720c */ /* 0x000fda0003f44070 */
[----:B------:R-:W-:-:S05]  /*4c20*/  @!P2 IMAD.IADD R3, R3, 0x1, -R2 ;  /* 0x000000010303a824 */ /* 0x000fca00078e0a02 */
[----:B------:R-:W-:-:S13]  /*4c30*/  ISETP.GT.U32.AND P2, PT, R2, R3, PT ;  /* 0x000000030200720c */ /* 0x000fda0003f44070 */
[----:B------:R-:W-:Y:S02]  /*4c40*/  @!P2 IMAD.IADD R3, R3, 0x1, -R2 ;  /* 0x000000010303a824 */ /* 0x000fe400078e0a02 */
[----:B------:R-:W0:Y:S01]  /*4c50*/  LDC R2, c[0x0][0x3ac] ;  /* 0x0000eb00ff027b82 */ /* 0x000e220000000800 */
[----:B------:R-:W-:Y:S02]  /*4c60*/  ISETP.GE.AND P5, PT, R17, RZ, PT ;  /* 0x000000ff1100720c */ /* 0x000fe40003fa6270 */
[----:B------:R-:W-:Y:S01]  /*4c70*/  LOP3.LUT R0, R0, 0x10, R10, 0xf8, !PT ;  /* 0x0000001000007812 */ /* 0x000fe200078ef80a */
[----:B------:R-:W-:Y:S01]  /*4c80*/  @!P3 IMAD.MOV R9, RZ, RZ, -R9 ;  /* 0x000000ffff09b224 */ /* 0x000fe200078e0a09 */
[----:B------:R-:W5:Y:S01]  /*4c90*/  LDL.LU R10, [R1+0x6c] ;  /* 0x00006c00010a7983 */ /* 0x000f620000300800 */
[----:B------:R-:W-:Y:S02]  /*4ca0*/  @!P0 IMAD.MOV R8, RZ, RZ, -R8 ;  /* 0x000000ffff088224 */ /* 0x000fe400078e0a08 */
[----:B------:R-:W-:Y:S01]  /*4cb0*/  @!P6 IMAD.MOV R7, RZ, RZ, -R7 ;  /* 0x000000ffff07e224 */ /* 0x000fe200078e0a07 */
[----:B------:R2:W-:Y:S01]  /*4cc0*/  STL [R1+0x146c], R0 ;  /* 0x00146c0001007387 */ /* 0x0005e20000100800 */
[----:B------:R-:W-:Y:S01]  /*4cd0*/  @!P4 IMAD.MOV R6, RZ, RZ, -R6 ;  /* 0x000000ffff06c224 */ /* 0x000fe200078e0a06 */
[----:B------:R-:W-:Y:S01]  /*4ce0*/  ISETP.NE.AND P2, PT, R5, RZ, PT ;  /* 0x000000ff0500720c */ /* 0x000fe20003f45270 */
[----:B------:R-:W-:Y:S01]  /*4cf0*/  @!P1 IMAD.MOV R4, RZ, RZ, -R4 ;  /* 0x000000ffff049224 */ /* 0x000fe200078e0a04 */
[----:B------:R-:W-:Y:S01]  /*4d00*/  STL [R1+0x1584], R29 ;  /* 0x0015841d01007387 */ /* 0x000fe20000100800 */
[----:B------:R-:W-:Y:S01]  /*4d10*/  @!P5 IMAD.MOV R3, RZ, RZ, -R3 ;  /* 0x000000ffff03d224 */ /* 0x000fe200078e0a03 */
[----:B------:R-:W-:-:S02]  /*4d20*/  LOP3.LUT R5, RZ, R5, RZ, 0x33, !PT ;  /* 0x00000005ff057212 */ /* 0x000fc400078e33ff */
[----:B0-----:R-:W-:Y:S04]  /*4d30*/  STL [R1+0x1588], R2 ;  /* 0x0015880201007387 */ /* 0x001fe80000100800 */
[----:B------:R-:W-:Y:S04]  /*4d40*/  STL [R1+0x158c], R9 ;  /* 0x00158c0901007387 */ /* 0x000fe80000100800 */
[----:B------:R-:W-:Y:S04]  /*4d50*/  STL [R1+0x1590], R8 ;  /* 0x0015900801007387 */ /* 0x000fe80000100800 */
[----:B------:R-:W-:Y:S04]  /*4d60*/  STL [R1+0x1594], R7 ;  /* 0x0015940701007387 */ /* 0x000fe80000100800 */
[----:B------:R-:W-:Y:S04]  /*4d70*/  STL [R1+0x1598], R6 ;  /* 0x0015980601007387 */ /* 0x000fe80000100800 */
[----:B------:R-:W-:Y:S04]  /*4d80*/  STL [R1+0x159c], R4 ;  /* 0x00159c0401007387 */ /* 0x000fe80000100800 */
[----:B------:R3:W-:Y:S01]  /*4d90*/  STL [R1+0x15a0], R3 ;  /* 0x0015a00301007387 */ /* 0x0007e20000100800 */
[----:B--2---:R-:W-:-:S02]  /*4da0*/  SEL R0, R5, R16, !P2 ;  /* 0x0000001005007207 */ /* 0x004fc40005000000 */
[----:B---3--:R-:W-:-:S03]  /*4db0*/  SEL R3, R5, R15, !P2 ;  /* 0x0000000f05037207 */ /* 0x008fc60005000000 */
[----:B------:R5:W-:Y:S01]  /*4dc0*/  STL [R1+0x58], R0 ;  /* 0x0000580001007387 */ /* 0x000be20000100800 */
[----:B----4-:R-:W-:-:S03]  /*4dd0*/  SEL R2, R5, R14, !P2 ;  /* 0x0000000e05027207 */ /* 0x010fc60005000000 */
[----:B------:R0:W-:Y:S01]  /*4de0*/  STL [R1+0x60], R3 ;  /* 0x0000600301007387 */ /* 0x0001e20000100800 */
[----:B-----5:R-:W-:-:S03]  /*4df0*/  SEL R0, R5, R13, !P2 ;  /* 0x0000000d05007207 */ /* 0x020fc60005000000 */
[----:B------:R-:W-:Y:S01]  /*4e00*/  STL [R1+0x70], R2 ;  /* 0x0000700201007387 */ /* 0x000fe20000100800 */
[----:B0-----:R-:W-:-:S03]  /*4e10*/  SEL R3, R5, R12, !P2 ;  /* 0x0000000c05037207 */ /* 0x001fc60005000000 */
[----:B------:R-:W-:Y:S04]  /*4e20*/  STL [R1+0x78], R0 ;  /* 0x0000780001007387 */ /* 0x000fe80000100800 */
[----:B------:R0:W-:Y:S04]  /*4e30*/  STL [R1+0xf0], R3 ;  /* 0x0000f00301007387 */ /* 0x0001e80000100800 */
[----:B0-----:R-:W2:Y:S01]  /*4e40*/  LDL.LU R3, [R1+0x54] ;  /* 0x0000540001037983 */ /* 0x001ea20000300800 */
[----:B------:R-:W-:-:S05]  /*4e50*/  SEL R2, R5, R11, !P2 ;  /* 0x0000000b05027207 */ /* 0x000fca0005000000 */
[----:B------:R-:W-:Y:S01]  /*4e60*/  STL [R1+0xec], R2 ;  /* 0x0000ec0201007387 */ /* 0x000fe20000100800 */
[----:B------:R-:W-:-:S03]  /*4e70*/  SEL R0, R5, R10, !P2 ;  /* 0x0000000a05007207 */ /* 0x000fc60005000000 */
[----:B--2---:R0:W-:Y:S04]  /*4e80*/  STL [R1+0x15a4], R3 ;  /* 0x0015a40301007387 */ /* 0x0041e80000100800 */
[----:B------:R-:W-:Y:S04]  /*4e90*/  STL [R1+0xe8], R0 ;  /* 0x0000e80001007387 */ /* 0x000fe80000100800 */
[----:B0-----:R-:W2:Y:S04]  /*4ea0*/  LDL.LU R3, [R1+0x5c] ;  /* 0x00005c0001037983 */ /* 0x001ea80000300800 */
[----:B--2---:R0:W-:Y:S04]  /*4eb0*/  STL [R1+0x15a8], R3 ;  /* 0x0015a80301007387 */ /* 0x0041e80000100800 */
[----:B0-----:R-:W2:Y:S04]  /*4ec0*/  LDL.LU R3, [R1+0x64] ;  /* 0x0000640001037983 */ /* 0x001ea80000300800 */
[----:B--2---:R0:W-:Y:S04]  /*4ed0*/  STL [R1+0x15ac], R3 ;  /* 0x0015ac0301007387 */ /* 0x0041e80000100800 */
[----:B0-----:R-:W2:Y:S04]  /*4ee0*/  LDL.LU R3, [R1+0x68] ;  /* 0x0000680001037983 */ /* 0x001ea80000300800 */
[----:B------:R-:W3:Y:S04]  /*4ef0*/  LDL.LU R4, [R1+0x50] ;  /* 0x0000500001047983 */ /* 0x000ee80000300800 */
[----:B------:R-:W4:Y:S04]  /*4f00*/  LDL.LU R6, [R1+0x4c] ;  /* 0x00004c0001067983 */ /* 0x000f280000300800 */
[----:B------:R-:W5:Y:S04]  /*4f10*/  LDL.LU R7, [R1+0x48] ;  /* 0x0000480001077983 */ /* 0x000f680000300800 */
[----:B------:R-:W3:Y:S04]  /*4f20*/  LDL.LU R8, [R1+0x44] ;  /* 0x0000440001087983 */ /* 0x000ee80000300800 */
        /* <DEDUP_REMOVED lines=22> */
[----:B------:R-:W3:Y:S01]  /*5090*/  LDL.LU R0, [R1] ;  /* 0x0000000001007983 */ /* 0x000ee20000300800 */
[----:B--2---:R-:W-:-:S05]  /*50a0*/  SEL R3, R5, R3, !P2 ;  /* 0x0000000305037207 */ /* 0x004fca0005000000 */
[----:B------:R0:W-:Y:S04]  /*50b0*/  STL [R1+0xe4], R3 ;  /* 0x0000e40301007387 */ /* 0x0001e80000100800 */
[----:B0-----:R-:W2:Y:S02]  /*50c0*/  LDL.LU R3, [R1+0x15ac] ;  /* 0x0015ac0001037983 */ /* 0x001ea40000300800 */
[----:B--2---:R-:W-:-:S05]  /*50d0*/  SEL R3, R5, R3, !P2 ;  /* 0x0000000305037207 */ /* 0x004fca0005000000 */
[----:B------:R0:W-:Y:S04]  /*50e0*/  STL [R1+0xb4], R3 ;  /* 0x0000b40301007387 */ /* 0x0001e80000100800 */
[----:B0-----:R-:W2:Y:S02]  /*50f0*/  LDL.LU R3, [R1+0x15a8] ;  /* 0x0015a80001037983 */ /* 0x001ea40000300800 */
[----:B--2---:R-:W-:-:S05]  /*5100*/  SEL R3, R5, R3, !P2 ;  /* 0x0000000305037207 */ /* 0x004fca0005000000 */
[----:B------:R0:W-:Y:S04]  /*5110*/  STL [R1+0xb0], R3 ;  /* 0x0000b00301007387 */ /* 0x0001e80000100800 */
[----:B0-----:R-:W2:Y:S01]  /*5120*/  LDL.LU R3, [R1+0x15a4] ;  /* 0x0015a40001037983 */ /* 0x001ea20000300800 */
[C---:B---3--:R-:W-:Y:S02]  /*5130*/  SEL R4, R5.reuse, R4, !P2 ;  /* 0x0000000405047207 */ /* 0x048fe40005000000 */
[C---:B----4-:R-:W-:Y:S02]  /*5140*/  SEL R6, R5.reuse, R6, !P2 ;  /* 0x0000000605067207 */ /* 0x050fe40005000000 */
[C---:B-----5:R-:W-:Y:S02]  /*5150*/  SEL R7, R5.reuse, R7, !P2 ;  /* 0x0000000705077207 */ /* 0x060fe40005000000 */
[----:B------:R-:W-:-:S02]  /*5160*/  SEL R8, R5, R8, !P2 ;  /* 0x0000000805087207 */ /* 0x000fc40005000000 */
[C---:B------:R-:W-:Y:S02]  /*5170*/  SEL R9, R5.reuse, R9, !P2 ;  /* 0x0000000905097207 */ /* 0x040fe40005000000 */
[C---:B------:R-:W-:Y:S02]  /*5180*/  SEL R2, R5.reuse, R2, !P2 ;  /* 0x0000000205027207 */ /* 0x040fe40005000000 */
[C---:B------:R-:W-:Y:S02]  /*5190*/  SEL R29, R5.reuse, R29, !P2 ;  /* 0x0000001d051d7207 */ /* 0x040fe40005000000 */
[C---:B------:R-:W-:Y:S02]  /*51a0*/  SEL R28, R5.reuse, R28, !P2 ;  /* 0x0000001c051c7207 */ /* 0x040fe40005000000 */
[C---:B------:R-:W-:Y:S02]  /*51b0*/  SEL R27, R5.reuse, R27, !P2 ;  /* 0x0000001b051b7207 */ /* 0x040fe40005000000 */
        /* <DEDUP_REMOVED lines=17> */
[----:B--2---:R-:W-:-:S05]  /*52d0*/  SEL R3, R5, R3, !P2 ;  /* 0x0000000305037207 */ /* 0x004fca0005000000 */
[----:B------:R0:W-:Y:S04]  /*52e0*/  STL [R1+0xac], R3 ;  /* 0x0000ac0301007387 */ /* 0x0001e80000100800 */
[----:B0-----:R-:W2:Y:S04]  /*52f0*/  LDL.LU R3, [R1+0x15a0] ;  /* 0x0015a00001037983 */ /* 0x001ea80000300800 */
[----:B------:R0:W-:Y:S04]  /*5300*/  STL [R1+0xa8], R4 ;  /* 0x0000a80401007387 */ /* 0x0001e80000100800 */
[----:B0-----:R-:W3:Y:S04]  /*5310*/  LDL.LU R4, [R1+0x159c] ;  /* 0x00159c0001047983 */ /* 0x001ee80000300800 */
[----:B------:R0:W-:Y:S04]  /*5320*/  STL [R1+0xa4], R6 ;  /* 0x0000a40601007387 */ /* 0x0001e80000100800 */
[----:B0-----:R-:W4:Y:S04]  /*5330*/  LDL.LU R6, [R1+0x1598] ;  /* 0x0015980001067983 */ /* 0x001f280000300800 */
[----:B------:R0:W-:Y:S04]  /*5340*/  STL [R1+0xa0], R7 ;  /* 0x0000a00701007387 */ /* 0x0001e80000100800 */
[----:B0-----:R-:W5:Y:S04]  /*5350*/  LDL.LU R7, [R1+0x1594] ;  /* 0x0015940001077983 */ /* 0x001f680000300800 */
[----:B------:R0:W-:Y:S04]  /*5360*/  STL [R1+0x9c], R8 ;  /* 0x00009c0801007387 */ /* 0x0001e80000100800 */
[----:B0-----:R-:W2:Y:S04]  /*5370*/  LDL.LU R8, [R1+0x1590] ;  /* 0x0015900001087983 */ /* 0x001ea80000300800 */
        /* <DEDUP_REMOVED lines=43> */
[----:B0-----:R-:W3:Y:S01]  /*5630*/  LDL.LU R10, [R1+0x1538] ;  /* 0x00153800010a7983 */ /* 0x001ee20000300800 */
[----:B------:R-:W-:-:S05]  /*5640*/  SEL R0, R5, R0, !P2 ;  /* 0x0000000005007207 */ /* 0x000fca0005000000 */
[----:B------:R2:W-:Y:S02]  /*5650*/  STL [R1+0x64], R0 ;  /* 0x0000640001007387 */ /* 0x0005e40000100800 */
[C---:B--2---:R-:W-:Y:S02]  /*5660*/  SEL R0, R5.reuse, R11, !P2 ;  /* 0x0000000b05007207 */ /* 0x044fe40005000000 */
[C---:B------:R-:W-:Y:S02]  /*5670*/  SEL R11, R5.reuse, R12, !P2 ;  /* 0x0000000c050b7207 */ /* 0x040fe40005000000 */
[----:B---3--:R-:W-:-:S05]  /*5680*/  SEL R10, R5, R10, !P2 ;  /* 0x0000000a050a7207 */ /* 0x008fca0005000000 */
[----:B------:R0:W-:Y:S04]  /*5690*/  STL [R1+0x5c], R10 ;  /* 0x00005c0a01007387 */ /* 0x0001e80000100800 */
[----:B------:R2:W-:Y:S01]  /*56a0*/  STL [R1+0x54], R0 ;  /* 0x0000540001007387 */ /* 0x0005e20000100800 */
[----:B0-----:R-:W-:-:S03]  /*56b0*/  SEL R10, R5, R13, !P2 ;  /* 0x0000000d050a7207 */ /* 0x001fc60005000000 */
[----:B------:R0:W-:Y:S01]  /*56c0*/  STL [R1+0x50], R11 ;  /* 0x0000500b01007387 */ /* 0x0001e20000100800 */
[----:B--2---:R-:W-:-:S03]  /*56d0*/  SEL R0, R5, R14, !P2 ;  /* 0x0000000e05007207 */ /* 0x004fc60005000000 */
[----:B------:R2:W-:Y:S01]  /*56e0*/  STL [R1+0x14], R10 ;  /* 0x0000140a01007387 */ /* 0x0005e20000100800 */
[----:B0-----:R-:W-:-:S03]  /*56f0*/  SEL R11, R5, R15, !P2 ;  /* 0x0000000f050b7207 */ /* 0x001fc60005000000 */
[----:B------:R-:W-:Y:S01]  /*5700*/  STL [R1+0x10], R0 ;  /* 0x0000100001007387 */ /* 0x000fe20000100800 */
[----:B--2---:R-:W-:-:S03]  /*5710*/  SEL R10, R5, R16, !P2 ;  /* 0x00000010050a7207 */ /* 0x004fc60005000000 */
[----:B------:R0:W-:Y:S04]  /*5720*/  STL [R1+0xc], R11 ;  /* 0x00000c0b01007387 */ /* 0x0001e80000100800 */
[----:B0-----:R-:W2:Y:S04]  /*5730*/  LDL.LU R11, [R1+0x128] ;  /* 0x00012800010b7983 */ /* 0x001ea80000300800 */
[----:B------:R0:W-:Y:S04]  /*5740*/  STL [R1+0x8], R10 ;  /* 0x0000080a01007387 */ /* 0x0001e80000100800 */
[----:B0-----:R-:W3:Y:S01]  /*5750*/  LDL.LU R10, [R1+0x124] ;  /* 0x00012400010a7983 */ /* 0x001ee20000300800 */
[----:B------:R-:W-:-:S02]  /*5760*/  SEL R0, R5, R17, !P2 ;  /* 0x0000001105007207 */ /* 0x000fc40005000000 */
[----:B------:R-:W-:-:S03]  /*5770*/  SEL R19, R5, R19, !P2 ;  /* 0x0000001305137207 */ /* 0x000fc60005000000 */
[----:B------:R0:W-:Y:S01]  /*5780*/  STL [R1+0x4], R0 ;  /* 0x0000040001007387 */ /* 0x0001e20000100800 */
[C---:B------:R-:W-:Y:S02]  /*5790*/  SEL R20, R5.reuse, R20, !P2 ;  /* 0x0000001405147207 */ /* 0x040fe40005000000 */
[C---:B------:R-:W-:Y:S02]  /*57a0*/  SEL R21, R5.reuse, R21, !P2 ;  /* 0x0000001505157207 */ /* 0x040fe40005000000 */
[C---:B------:R-:W-:Y:S02]  /*57b0*/  SEL R22, R5.reuse, R22, !P2 ;  /* 0x0000001605167207 */ /* 0x040fe40005000000 */
[C---:B0-----:R-:W-:Y:S02]  /*57c0*/  SEL R0, R5.reuse, R18, !P2 ;  /* 0x0000001205007207 */ /* 0x041fe40005000000 */
[C---:B------:R-:W-:Y:S02]  /*57d0*/  SEL R23, R5.reuse, R23, !P2 ;  /* 0x0000001705177207 */ /* 0x040fe40005000000 */
[C---:B------:R-:W-:Y:S01]  /*57e0*/  SEL R24, R5.reuse, R24, !P2 ;  /* 0x0000001805187207 */ /* 0x040fe20005000000 */
[----:B------:R-:W-:Y:S01]  /*57f0*/  STL [R1+0x14dc], R0 ;  /* 0x0014dc0001007387 */ /* 0x000fe20000100800 */
[----:B------:R-:W-:-:S03]  /*5800*/  SEL R25, R5, R25, !P2 ;  /* 0x0000001905197207 */ /* 0x000fc60005000000 */
        /* <DEDUP_REMOVED lines=13> */
[----:B-----5:R-:W-:-:S03]  /*58e0*/  SEL R15, R5, R7, !P2 ;  /* 0x00000007050f7207 */ /* 0x020fc60005000000 */
[----:B------:R-:W-:Y:S01]  /*58f0*/  STL [R1+0x14fc], R26 ;  /* 0x0014fc1a01007387 */ /* 0x000fe20000100800 */
[----:B----4-:R-:W-:-:S03]  /*5900*/  SEL R16, R5, R6, !P2 ;  /* 0x0000000605107207 */ /* 0x010fc60005000000 */
[----:B------:R-:W-:Y:S01]  /*5910*/  STL [R1+0x1500], R27 ;  /* 0x0015001b01007387 */ /* 0x000fe20000100800 */
[----:B------:R-:W-:-:S03]  /*5920*/  SEL R17, R5, R4, !P2 ;  /* 0x0000000405117207 */ /* 0x000fc60005000000 */
[----:B------:R-:W-:Y:S01]  /*5930*/  STL [R1+0x1504], R28 ;  /* 0x0015041c01007387 */ /* 0x000fe20000100800 */
[----:B------:R-:W-:-:S03]  /*5940*/  SEL R18, R5, R3, !P2 ;  /* 0x0000000305127207 */ /* 0x000fc60005000000 */
[----:B------:R0:W-:Y:S04]  /*5950*/  STL [R1+0x1508], R29 ;  /* 0x0015081d01007387 */ /* 0x0001e80000100800 */
[----:B------:R-:W-:Y:S04]  /*5960*/  STL [R1+0x150c], R13 ;  /* 0x00150c0d01007387 */ /* 0x000fe80000100800 */
[----:B------:R-:W-:Y:S04]  /*5970*/  STL [R1+0x1510], R14 ;  /* 0x0015100e01007387 */ /* 0x000fe80000100800 */
[----:B------:R-:W-:Y:S04]  /*5980*/  STL [R1+0x1514], R15 ;  /* 0x0015140f01007387 */ /* 0x000fe80000100800 */
[----:B------:R-:W-:Y:S04]  /*5990*/  STL [R1+0x1518], R16 ;  /* 0x0015181001007387 */ /* 0x000fe80000100800 */
[----:B------:R-:W-:Y:S04]  /*59a0*/  STL [R1+0x151c], R17 ;  /* 0x00151c1101007387 */ /* 0x000fe80000100800 */
[----:B------:R-:W-:Y:S04]  /*59b0*/  STL [R1+0x1520], R18 ;  /* 0x0015201201007387 */ /* 0x000fe80000100800 */
[----:B0-----:R-:W4:Y:S04]  /*59c0*/  LDL.LU R29, [R1+0x58] ;  /* 0x00005800011d7983 */ /* 0x001f280000300800 */
[----:B------:R-:W5:Y:S04]  /*59d0*/  LDL.LU R28, [R1+0x60] ;  /* 0x00006000011c7983 */ /* 0x000f680000300800 */
        /* <DEDUP_REMOVED lines=10> */
[----:B------:R-:W5:Y:S01]  /*5a80*/  LDL.LU R12, [R1+0xa4] ;  /* 0x0000a400010c7983 */ /* 0x000f620000300800 */
[----:B---3--:R-:W-:-:S02]  /*5a90*/  IMAD R6, R10, UR72, RZ ;  /* 0x000000480a067c24 */ /* 0x008fc4000f8e02ff */
[----:B------:R-:W0:Y:S01]  /*5aa0*/  S2R R10, SR_TID.X ;  /* 0x00000000000a7919 */ /* 0x000e220000002100 */
[----:B--2---:R-:W-:Y:S02]  /*5ab0*/  IMAD R7, R11, UR72, RZ ;  /* 0x000000480b077c24 */ /* 0x004fe4000f8e02ff */
[----:B------:R-:W2:Y:S01]  /*5ac0*/  LDL.LU R11, [R1+0xa0] ;  /* 0x0000a000010b7983 */ /* 0x000ea20000300800 */
[----:B0-----:R-:W-:-:S05]  /*5ad0*/  LOP3.LUT R10, R10, 0x3f, RZ, 0xc0, !PT ;  /* 0x0000003f0a0a7812 */ /* 0x001fca00078ec0ff */
[----:B------:R-:W-:Y:S02]  /*5ae0*/  IMAD R9, R10, R2, RZ ;  /* 0x000000020a097224 */ /* 0x000fe400078e02ff */
[----:B------:R-:W3:Y:S02]  /*5af0*/  LDL.LU R10, [R1+0x9c] ;  /* 0x00009c00010a7983 */ /* 0x000ee40000300800 */
[----:B------:R-:W-:Y:S01]  /*5b00*/  IMAD R5, R2, 0x40, R9 ;  /* 0x0000004002057824 */ /* 0x000fe200078e0209 */
[----:B------:R-:W-:Y:S02]  /*5b10*/  IADD3 R2, P2, PT, R9, UR26, RZ ;  /* 0x0000001a09027c10 */ /* 0x000fe4000ff5e0ff */
[----:B------:R-:W-:Y:S02]  /*5b20*/  IADD3 R4, P0, PT, R7, UR24, RZ ;  /* 0x0000001807047c10 */ /* 0x000fe4000ff1e0ff */
[C---:B------:R-:W-:Y:S01]  /*5b30*/  IADD3 R3, P3, PT, R5.reuse, UR26, RZ ;  /* 0x0000001a05037c10 */ /* 0x040fe2000ff7e0ff */
[----:B------:R0:W-:Y:S04]  /*5b40*/  STL [R1+0x14b4], R2 ;  /* 0x0014b40201007387 */ /* 0x0001e80000100800 */
[----:B------:R1:W-:Y:S01]  /*5b50*/  STL [R1+0x49c], R4 ;  /* 0x00049c0401007387 */ /* 0x0003e20000100800 */
[----:B------:R-:W-:-:S02]  /*5b60*/  LEA.HI.X.SX32 R5, R5, UR27, 0x1, P3 ;  /* 0x0000001b05057c11 */ /* 0x000fc400098f0eff */
[----:B0-----:R-:W-:Y:S01]  /*5b70*/  IADD3 R2, P1, PT, R6, UR24, RZ ;  /* 0x0000001806027c10 */ /* 0x001fe2000ff3e0ff */
[----:B------:R0:W-:Y:S01]  /*5b80*/  STL [R1+0x14b8], R3 ;  /* 0x0014b80301007387 */ /* 0x0001e20000100800 */
[----:B-1----:R-:W-:-:S03]  /*5b90*/  LEA.HI.X.SX32 R4, R9, UR27, 0x1, P2 ;  /* 0x0000001b09047c11 */ /* 0x002fc600090f0eff */
[----:B------:R1:W-:Y:S01]  /*5ba0*/  STL [R1+0x4b0], R2 ;  /* 0x0004b00201007387 */ /* 0x0003e20000100800 */
[----:B0-----:R-:W-:-:S03]  /*5bb0*/  LEA.HI.X.SX32 R3, R7, UR25, 0x1, P0 ;  /* 0x0000001907037c11 */ /* 0x001fc600080f0eff */
[----:B------:R-:W-:Y:S01]  /*5bc0*/  STL [R1+0x14a8], R4 ;  /* 0x0014a80401007387 */ /* 0x000fe20000100800 */
[----:B-1----:R-:W-:-:S03]  /*5bd0*/  LEA.HI.X.SX32 R2, R6, UR25, 0x1, P1 ;  /* 0x0000001906027c11 */ /* 0x002fc600088f0eff */
[----:B------:R-:W-:Y:S04]  /*5be0*/  STL [R1+0x498], R3 ;  /* 0x0004980301007387 */ /* 0x000fe80000100800 */
[----:B------:R-:W-:Y:S04]  /*5bf0*/  STL [R1+0x14ac], R5 ;  /* 0x0014ac0501007387 */ /* 0x000fe80000100800 */
[----:B------:R4:W-:Y:S02]  /*5c00*/  STL [R1+0x4ac], R2 ;  /* 0x0004ac0201007387 */ /* 0x0009e40000100800 */
[----:B----4-:R-:W-:-:S02]  /*5c10*/  IMAD R2, R29, UR75, RZ ;  /* 0x0000004b1d027c24 */ /* 0x010fc4000f8e02ff */
[----:B-----5:R-:W-:Y:S02]  /*5c20*/  IMAD R5, R28, UR75, RZ ;  /* 0x0000004b1c057c24 */ /* 0x020fe4000f8e02ff */
[----:B------:R-:W-:-:S03]  /*5c30*/  IMAD R4, R27, UR75, RZ ;  /* 0x0000004b1b047c24 */ /* 0x000fc6000f8e02ff */
[----:B------:R-:W-:Y:S04]  /*5c40*/  STL [R1+0x1524], R5 ;  /* 0x0015240501007387 */ /* 0x000fe80000100800 */
[----:B------:R0:W-:Y:S04]  /*5c50*/  STL [R1+0x4c], R2 ;  /* 0x00004c0201007387 */ /* 0x0001e80000100800 */
[----:B------:R1:W-:Y:S01]  /*5c60*/  STL [R1+0x1528], R4 ;  /* 0x0015280401007387 */ /* 0x0003e20000100800 */
[----:B0-----:R-:W-:Y:S02]  /*5c70*/  IMAD R2, R26, UR75, RZ ;  /* 0x0000004b1a027c24 */ /* 0x001fe4000f8e02ff */
[----:B------:R-:W-:-:S02]  /*5c80*/  IMAD R3, R24, UR75, RZ ;  /* 0x0000004b18037c24 */ /* 0x000fc4000f8e02ff */
[----:B-1----:R-:W-:Y:S01]  /*5c90*/  IMAD R4, R25, UR75, RZ ;  /* 0x0000004b19047c24 */ /* 0x002fe2000f8e02ff */
[----:B------:R0:W-:Y:S04]  /*5ca0*/  STL [R1+0x40], R2 ;  /* 0x0000400201007387 */ /* 0x0001e80000100800 */
[----:B------:R1:W-:Y:S01]  /*5cb0*/  STL [R1+0x3c], R4 ;  /* 0x00003c0401007387 */ /* 0x0003e20000100800 */
[----:B0-----:R-:W-:-:S03]  /*5cc0*/  IMAD R2, R23, UR75, RZ ;  /* 0x0000004b17027c24 */ /* 0x001fc6000f8e02ff */
[----:B------:R0:W-:Y:S01]  /*5cd0*/  STL [R1+0x38], R3 ;  /* 0x0000380301007387 */ /* 0x0001e20000100800 */
[----:B-1----:R-:W-:-:S03]  /*5ce0*/  IMAD R4, R22, UR75, RZ ;  /* 0x0000004b16047c24 */ /* 0x002fc6000f8e02ff */
[----:B------:R1:W-:Y:S01]  /*5cf0*/  STL [R1+0x34], R2 ;  /* 0x0000340201007387 */ /* 0x0003e20000100800 */
[----:B0-----:R-:W-:-:S03]  /*5d00*/  IMAD R3, R21, UR75, RZ ;  /* 0x0000004b15037c24 */ /* 0x001fc6000f8e02ff */
[----:B------:R0:W-:Y:S01]  /*5d10*/  STL [R1+0x30], R4 ;  /* 0x0000300401007387 */ /* 0x0001e20000100800 */
[----:B-1----:R-:W-:-:S03]  /*5d20*/  IMAD R2, R20, UR75, RZ ;  /* 0x0000004b14027c24 */ /* 0x002fc6000f8e02ff */
[----:B------:R1:W-:Y:S04]  /*5d30*/  STL [R1+0x2c], R3 ;  /* 0x00002c0301007387 */ /* 0x0003e80000100800 */
[----:B------:R4:W-:Y:S01]  /*5d40*/  STL [R1+0x28], R2 ;  /* 0x0000280201007387 */ /* 0x0009e20000100800 */
[----:B0-----:R-:W-:Y:S02]  /*5d50*/  IMAD R4, R19, UR75, RZ ;  /* 0x0000004b13047c24 */ /* 0x001fe4000f8e02ff */
[----:B-1----:R-:W-:-:S03]  /*5d60*/  IMAD R3, R0, UR75, RZ ;  /* 0x0000004b00037c24 */ /* 0x002fc6000f8e02ff */
[----:B------:R-:W-:Y:S01]  /*5d70*/  STL [R1+0x24], R4 ;  /* 0x0000240401007387 */ /* 0x000fe20000100800 */
[----:B----4-:R-:W-:-:S03]  /*5d80*/  IMAD R2, R12, UR75, RZ ;  /* 0x0000004b0c027c24 */ /* 0x010fc6000f8e02ff */
[----:B------:R-:W-:Y:S04]  /*5d90*/  STL [R1+0x20], R3 ;  /* 0x0000200301007387 */ /* 0x000fe80000100800 */
[----:B------:R-:W-:Y:S04]  /*5da0*/  STL [R1+0x1c], R2 ;  /* 0x00001c0201007387 */ /* 0x000fe80000100800 */
[----:B------:R-:W4:Y:S01]  /*5db0*/  LDL.LU R7, [R1+0x98] ;  /* 0x0000980001077983 */ /* 0x000f220000300800 */
[----:B--2---:R-:W-:-:S05]  /*5dc0*/  IMAD R0, R11, UR75, RZ ;  /* 0x0000004b0b007c24 */ /* 0x004fca000f8e02ff */
[----:B------:R-:W-:Y:S04]  /*5dd0*/  STL [R1+0x18], R0 ;  /* 0x0000180001007387 */ /* 0x000fe80000100800 */
[----:B------:R-:W2:Y:S04]  /*5de0*/  LDL.LU R8, [R1+0x94] ;  /* 0x0000940001087983 */ /* 0x000ea80000300800 */
[----:B------:R-:W5:Y:S01]  /*5df0*/  LDL.LU R9, [R1+0xbc] ;  /* 0x0000bc0001097983 */ /* 0x000f620000300800 */
[----:B---3--:R-:W-:-:S03]  /*5e00*/  IMAD R6, R10, UR75, RZ ;  /* 0x0000004b0a067c24 */ /* 0x008fc6000f8e02ff */
[----:B------:R-:W3:Y:S04]  /*5e10*/  LDL.LU R10, [R1+0xc8] ;  /* 0x0000c800010a7983 */ /* 0x000ee80000300800 */
[----:B------:R-:W2:Y:S04]  /*5e20*/  LDL.LU R11, [R1+0xd8] ;  /* 0x0000d800010b7983 */ /* 0x000ea80000300800 */
[----:B------:R-:W2:Y:S04]  /*5e30*/  LDL.LU R12, [R1+0xe0] ;  /* 0x0000e000010c7983 */ /* 0x000ea80000300800 */
[----:B------:R0:W-:Y:S04]  /*5e40*/  STL [R1+0x152c], R6 ;  /* 0x00152c0601007387 */ /* 0x0001e80000100800 */
[----:B0-----:R-:W2:Y:S04]  /*5e50*/  LDL.LU R6, [R1+0xd0] ;  /* 0x0000d00001067983 */ /* 0x001ea80000300800 */
[----:B--2---:R0:W-:Y:S04]  /*5e60*/  STL [R1+0x1530], R6 ;  /* 0x0015300601007387 */ /* 0x0041e80000100800 */
[----:B0-----:R-:W2:Y:S04]  /*5e70*/  LDL.LU R6, [R1+0xd4] ;  /* 0x0000d40001067983 */ /* 0x001ea80000300800 */
[----:B--2---:R0:W-:Y:S04]  /*5e80*/  STL [R1+0x1534], R6 ;  /* 0x0015340601007387 */ /* 0x0041e80000100800 */
[----:B0-----:R-:W2:Y:S04]  /*5e90*/  LDL.LU R6, [R1+0xdc] ;  /* 0x0000dc0001067983 */ /* 0x001ea80000300800 */
        /* <DEDUP_REMOVED lines=21> */
[----:B------:R-:W3:Y:S01]  /*5ff0*/  LDL.LU R2, [R1+0x4] ;  /* 0x0000040001027983 */ /* 0x000ee20000300800 */
[----:B--2---:R-:W-:-:S05]  /*6000*/  IMAD R6, R6, UR75, RZ ;  /* 0x0000004b06067c24 */ /* 0x004fca000f8e02ff */
[----:B------:R0:W-:Y:S04]  /*6010*/  STL [R1+0x58], R6 ;  /* 0x0000580601007387 */ /* 0x0001e80000100800 */
[----:B0-----:R-:W2:Y:S02]  /*6020*/  LDL.LU R6, [R1+0x1534] ;  /* 0x0015340001067983 */ /* 0x001ea40000300800 */
[----:B--2---:R-:W-:-:S05]  /*6030*/  IMAD R6, R6, UR75, RZ ;  /* 0x0000004b06067c24 */ /* 0x004fca000f8e02ff */
[----:B------:R0:W-:Y:S04]  /*6040*/  STL [R1+0x60], R6 ;  /* 0x0000600601007387 */ /* 0x0001e80000100800 */
[----:B0-----:R-:W2:Y:S01]  /*6050*/  LDL.LU R6, [R1+0x1530] ;  /* 0x0015300001067983 */ /* 0x001ea20000300800 */
[----:B---3--:R-:W-:Y:S02]  /*6060*/  IMAD R4, R4, UR75, RZ ;  /* 0x0000004b04047c24 */ /* 0x008fe4000f8e02ff */
[----:B------:R-:W-:Y:S02]  /*6070*/  IMAD R5, R5, UR75, RZ ;  /* 0x0000004b05057c24 */ /* 0x000fe4000f8e02ff */
[----:B------:R-:W-:Y:S02]  /*6080*/  IMAD R18, R18, UR75, RZ ;  /* 0x0000004b12127c24 */ /* 0x000fe4000f8e02ff */
[----:B------:R-:W-:-:S02]  /*6090*/  IMAD R17, R17, UR75, RZ ;  /* 0x0000004b11117c24 */ /* 0x000fc4000f8e02ff */
[----:B------:R-:W-:Y:S02]  /*60a0*/  IMAD R16, R16, UR75, RZ ;  /* 0x0000004b10107c24 */ /* 0x000fe4000f8e02ff */
[----:B------:R-:W-:Y:S02]  /*60b0*/  IMAD R15, R15, UR75, RZ ;  /* 0x0000004b0f0f7c24 */ /* 0x000fe4000f8e02ff */
[----:B------:R-:W-:Y:S02]  /*60c0*/  IMAD R14, R14, UR75, RZ ;  /* 0x0000004b0e0e7c24 */ /* 0x000fe4000f8e02ff */
        /* <DEDUP_REMOVED lines=13> */
[----:B--2---:R-:W-:-:S05]  /*61a0*/  IMAD R6, R6, UR75, RZ ;  /* 0x0000004b06067c24 */ /* 0x004fca000f8e02ff */
[----:B------:R0:W-:Y:S04]  /*61b0*/  STL [R1+0x70], R6 ;  /* 0x0000700601007387 */ /* 0x0001e80000100800 */
[----:B0-----:R-:W2:Y:S04]  /*61c0*/  LDL.LU R6, [R1+0x152c] ;  /* 0x00152c0001067983 */ /* 0x001ea80000300800 */
[----:B------:R0:W-:Y:S04]  /*61d0*/  STL [R1+0x78], R4 ;  /* 0x0000780401007387 */ /* 0x0001e80000100800 */
[----:B0-----:R-:W3:Y:S04]  /*61e0*/  LDL.LU R4, [R1+0x1528] ;  /* 0x0015280001047983 */ /* 0x001ee80000300800 */
        /* <DEDUP_REMOVED lines=33> */
[----:B0-----:R-:W3:Y:S04]  /*6400*/  LDL.LU R20, [R1+0x14e4] ;  /* 0x0014e40001147983 */ /* 0x001ee80000300800 */
[----:B------:R0:W-:Y:S04]  /*6410*/  STL [R1+0xd4], R19 ;  /* 0x0000d41301007387 */ /* 0x0001e80000100800 */
[----:B0-----:R-:W3:Y:S04]  /*6420*/  LDL.LU R19, [R1+0x14e0] ;  /* 0x0014e00001137983 */ /* 0x001ee80000300800 */
[----:B------:R0:W-:Y:S04]  /*6430*/  STL [R1+0xdc], R0 ;  /* 0x0000dc0001007387 */ /* 0x0001e80000100800 */
[----:B0-----:R-:W3:Y:S01]  /*6440*/  LDL.LU R0, [R1+0x14dc] ;  /* 0x0014dc0001007983 */ /* 0x001ee20000300800 */
[----:B------:R-:W-:-:S05]  /*6450*/  IMAD R3, R3, UR75, RZ ;  /* 0x0000004b03037c24 */ /* 0x000fca000f8e02ff */
[----:B------:R0:W-:Y:S02]  /*6460*/  STL [R1+0xe4], R3 ;  /* 0x0000e40301007387 */ /* 0x0001e40000100800 */
[----:B0-----:R-:W-:-:S05]  /*6470*/  IMAD R3, R2, UR75, RZ ;  /* 0x0000004b02037c24 */ /* 0x001fca000f8e02ff */
[----:B------:R2:W-:Y:S02]  /*6480*/  STL [R1+0xe8], R3 ;  /* 0x0000e80301007387 */ /* 0x0005e40000100800 */
[----:B--2---:R-:W-:Y:S02]  /*6490*/  IMAD R3, R21, UR75, RZ ;  /* 0x0000004b15037c24 */ /* 0x004fe4000f8e02ff */
[----:B---3--:R-:W-:Y:S02]  /*64a0*/  IMAD R2, R0, UR75, RZ ;  /* 0x0000004b00027c24 */ /* 0x008fe4000f8e02ff */
[----:B------:R-:W-:Y:S02]  /*64b0*/  IMAD R0, R19, UR75, RZ ;  /* 0x0000004b13007c24 */ /* 0x000fe4000f8e02ff */
[----:B------:R-:W2:Y:S04]  /*64c0*/  LDL R19, [R1+0x4c] ;  /* 0x00004c0001137983 */ /* 0x000ea80000100800 */
[----:B------:R0:W-:Y:S04]  /*64d0*/  STL [R1+0xf0], R2 ;  /* 0x0000f00201007387 */ /* 0x0001e80000100800 */
[----:B------:R1:W-:Y:S01]  /*64e0*/  STL [R1+0xf4], R0 ;  /* 0x0000f40001007387 */ /* 0x0003e20000100800 */
[----:B0-----:R-:W-:-:S02]  /*64f0*/  IMAD R2, R20, UR75, RZ ;  /* 0x0000004b14027c24 */ /* 0x001fc4000f8e02ff */
[----:B-1----:R-:W-:-:S03]  /*6500*/  IMAD R0, R22, UR75, RZ ;  /* 0x0000004b16007c24 */ /* 0x002fc6000f8e02ff */
[----:B------:R0:W-:Y:S04]  /*6510*/  STL [R1+0xfc], R2 ;  /* 0x0000fc0201007387 */ /* 0x0001e80000100800 */
[----:B------:R-:W-:Y:S01]  /*6520*/  STL [R1+0x100], R3 ;  /* 0x0001000301007387 */ /* 0x000fe20000100800 */
[----:B0-----:R-:W-:-:S03]  /*6530*/  IMAD R2, R23, UR75, RZ ;  /* 0x0000004b17027c24 */ /* 0x001fc6000f8e02ff */
[----:B------:R-:W3:Y:S04]  /*6540*/  LDL R23, [R1+0x34] ;  /* 0x0000340001177983 */ /* 0x000ee80000100800 */
[----:B------:R0:W-:Y:S04]  /*6550*/  STL [R1+0x108], R0 ;  /* 0x0001080001007387 */ /* 0x0001e80000100800 */
[----:B------:R1:W-:Y:S04]  /*6560*/  STL [R1+0x110], R2 ;  /* 0x0001100201007387 */ /* 0x0003e80000100800 */
[----:B------:R-:W4:Y:S01]  /*6570*/  LDL R22, [R1+0x30] ;  /* 0x0000300001167983 */ /* 0x000f220000100800 */
[----:B0-----:R-:W-:-:S03]  /*6580*/  IMAD R0, R24, UR75, RZ ;  /* 0x0000004b18007c24 */ /* 0x001fc6000f8e02ff */
[----:B------:R-:W5:Y:S01]  /*6590*/  LDL R24, [R1+0x38] ;  /* 0x0000380001187983 */ /* 0x000f620000100800 */
[----:B-1----:R-:W-:-:S03]  /*65a0*/  IMAD R2, R25, UR75, RZ ;  /* 0x0000004b19027c24 */ /* 0x002fc6000f8e02ff */
[----:B------:R0:W-:Y:S04]  /*65b0*/  STL [R1+0x114], R0 ;  /* 0x0001140001007387 */ /* 0x0001e80000100800 */
[----:B------:R-:W5:Y:S04]  /*65c0*/  LDL R25, [R1+0x3c] ;  /* 0x00003c0001197983 */ /* 0x000f680000100800 */
[----:B------:R1:W-:Y:S01]  /*65d0*/  STL [R1+0x11c], R2 ;  /* 0x00011c0201007387 */ /* 0x0003e20000100800 */
[----:B0-----:R-:W-:-:S03]  /*65e0*/  IMAD R0, R26, UR75, RZ ;  /* 0x0000004b1a007c24 */ /* 0x001fc6000f8e02ff */
[----:B------:R-:W5:Y:S01]  /*65f0*/  LDL R26, [R1+0x40] ;  /* 0x00004000011a7983 */ /* 0x000f620000100800 */
[----:B------:R-:W-:-:S03]  /*6600*/  IMAD R3, R29, UR75, RZ ;  /* 0x0000004b1d037c24 */ /* 0x000fc6000f8e02ff */
[----:B------:R0:W-:Y:S01]  /*6610*/  STL [R1+0x120], R0 ;  /* 0x0001200001007387 */ /* 0x0001e20000100800 */
[----:B-1----:R-:W-:Y:S02]  /*6620*/  IMAD R2, R27, UR75, RZ ;  /* 0x0000004b1b027c24 */ /* 0x002fe4000f8e02ff */
[----:B0-----:R-:W-:-:S03]  /*6630*/  IMAD R0, R28, UR75, RZ ;  /* 0x0000004b1c007c24 */ /* 0x001fc6000f8e02ff */
[----:B------:R0:W-:Y:S04]  /*6640*/  STL [R1+0x128], R2 ;  /* 0x0001280201007387 */ /* 0x0001e80000100800 */
[----:B------:R1:W-:Y:S04]  /*6650*/  STL [R1+0x130], R0 ;  /* 0x0001300001007387 */ /* 0x0003e80000100800 */
[----:B------:R1:W-:Y:S01]  /*6660*/  STL [R1+0x134], R3 ;  /* 0x0001340301007387 */ /* 0x0003e20000100800 */
[----:B0-----:R-:W-:Y:S02]  /*6670*/  IMAD R2, R13, UR75, RZ ;  /* 0x0000004b0d027c24 */ /* 0x001fe4000f8e02ff */
[----:B-1----:R-:W-:-:S03]  /*6680*/  IMAD R0, R14, UR75, RZ ;  /* 0x0000004b0e007c24 */ /* 0x002fc6000f8e02ff */
[----:B------:R0:W-:Y:S01]  /*6690*/  STL [R1+0x13c], R2 ;  /* 0x00013c0201007387 */ /* 0x0001e20000100800 */
[----:B------:R-:W-:Y:S02]  /*66a0*/  IMAD R13, R18, UR75, RZ ;  /* 0x0000004b120d7c24 */ /* 0x000fe4000f8e02ff */
[----:B------:R-:W-:Y:S01]  /*66b0*/  IMAD R3, R15, UR75, RZ ;  /* 0x0000004b0f037c24 */ /* 0x000fe2000f8e02ff */
[----:B------:R1:W-:Y:S04]  /*66c0*/  STL [R1+0x140], R0 ;  /* 0x0001400001007387 */ /* 0x0003e80000100800 */
[----:B------:R-:W5:Y:S01]  /*66d0*/  LDL R21, [R1+0x20] ;  /* 0x0000200001157983 */ /* 0x000f620000100800 */
[----:B0-----:R-:W-:-:S03]  /*66e0*/  IMAD R2, R16, UR75, RZ ;  /* 0x0000004b10027c24 */ /* 0x001fc6000f8e02ff */
[----:B------:R-:W-:Y:S04]  /*66f0*/  STL [R1+0x148], R3 ;  /* 0x0001480301007387 */ /* 0x000fe80000100800 */
[----:B------:R-:W-:Y:S04]  /*6700*/  STL [R1+0x15c], R13 ;  /* 0x00015c0d01007387 */ /* 0x000fe80000100800 */
[----:B------:R2:W-:Y:S04]  /*6710*/  STL [R1+0x14bc], R3 ;  /* 0x0014bc0301007387 */ /* 0x0005e80000100800 */
[----:B------:R-:W5:Y:S04]  /*6720*/  LDL R20, [R1+0x1c] ;  /* 0x00001c0001147983 */ /* 0x000f680000100800 */
[----:B------:R-:W-:Y:S01]  /*6730*/  STL [R1+0x150], R2 ;  /* 0x0001500201007387 */ /* 0x000fe20000100800 */
[----:B-1----:R-:W-:Y:S01]  /*6740*/  IMAD R0, R17, UR75, RZ ;  /* 0x0000004b11007c24 */ /* 0x002fe2000f8e02ff */
[----:B--2---:R-:W-:-:S05]  /*6750*/  SHF.R.S32.HI R3, RZ, 0x1f, R19 ;  /* 0x0000001fff037819 */ /* 0x004fca0000011413 */
[----:B------:R-:W-:Y:S04]  /*6760*/  STL [R1+0x14], R3 ;  /* 0x0000140301007387 */ /* 0x000fe80000100800 */
[----:B------:R0:W-:Y:S04]  /*6770*/  STL [R1+0x14c0], R2 ;  /* 0x0014c00201007387 */ /* 0x0001e80000100800 */
[----:B------:R-:W2:Y:S01]  /*6780*/  LDL R19, [R1+0x18] ;  /* 0x0000180001137983 */ /* 0x000ea20000100800 */
[----:B0-----:R-:W-:-:S03]  /*6790*/  SHF.R.S32.HI R2, RZ, 0x1f, R5 ;  /* 0x0000001fff027819 */ /* 0x001fc60000011405 */
[----:B------:R-:W-:Y:S04]  /*67a0*/  STL [R1+0x14c4], R5 ;  /* 0x0014c40501007387 */ /* 0x000fe80000100800 */
[----:B------:R-:W-:Y:S04]  /*67b0*/  STL [R1+0x10], R2 ;  /* 0x0000100201007387 */ /* 0x000fe80000100800 */
[----:B------:R-:W-:Y:S04]  /*67c0*/  STL [R1+0x154], R0 ;  /* 0x0001540001007387 */ /* 0x000fe80000100800 */
[----:B------:R0:W-:Y:S01]  /*67d0*/  STL [R1+0x14c8], R0 ;  /* 0x0014c80001007387 */ /* 0x0001e20000100800 */
[----:B---3--:R-:W-:-:S03]  /*67e0*/  SHF.R.S32.HI R29, RZ, 0x1f, R23 ;  /* 0x0000001fff1d7819 */ /* 0x008fc60000011417 */
[----:B------:R-:W-:Y:S01]  /*67f0*/  STL [R1+0x14b0], R4 ;  /* 0x0014b00401007387 */ /* 0x000fe20000100800 */
[----:B0-----:R-:W-:Y:S02]  /*6800*/  SHF.R.S32.HI R0, RZ, 0x1f, R4 ;  /* 0x0000001fff007819 */ /* 0x001fe40000011404 */
[----:B----4-:R-:W-:-:S03]  /*6810*/  SHF.R.S32.HI R28, RZ, 0x1f, R22 ;  /* 0x0000001fff1c7819 */ /* 0x010fc60000011416 */
[----:B------:R0:W-:Y:S01]  /*6820*/  STL [R1+0xc], R0 ;  /* 0x00000c0001007387 */ /* 0x0001e20000100800 */
[----:B-----5:R-:W-:Y:S02]  /*6830*/  SHF.R.S32.HI R2, RZ, 0x1f, R25 ;  /* 0x0000001fff027819 */ /* 0x020fe40000011419 */
[----:B0-----:R-:W-:Y:S02]  /*6840*/  SHF.R.S32.HI R0, RZ, 0x1f, R24 ;  /* 0x0000001fff007819 */ /* 0x001fe40000011418 */
[----:B------:R-:W-:-:S05]  /*6850*/  SHF.R.S32.HI R3, RZ, 0x1f, R26 ;  /* 0x0000001fff037819 */ /* 0x000fca000001141a */
[----:B------:R-:W-:Y:S04]  /*6860*/  STL [R1+0x8], R3 ;  /* 0x0000080301007387 */ /* 0x000fe80000100800 */
[----:B------:R-:W-:Y:S04]  /*6870*/  STL [R1+0x4], R2 ;  /* 0x0000040201007387 */ /* 0x000fe80000100800 */
[----:B------:R-:W-:Y:S04]  /*6880*/  STL [R1+0x1480], R29 ;  /* 0x0014801d01007387 */ /* 0x000fe80000100800 */
[----:B------:R-:W-:Y:S04]  /*6890*/  STL [R1], R0 ;  /* 0x0000000001007387 */ /* 0x000fe80000100800 */
[----:B------:R0:W-:Y:S04]  /*68a0*/  STL [R1+0x147c], R28 ;  /* 0x00147c1c01007387 */ /* 0x0001e80000100800 */
[----:B0-----:R-:W3:Y:S02]  /*68b0*/  LDL.LU R28, [R1+0x2c] ;  /* 0x00002c00011c7983 */ /* 0x001ee40000300800 */
[----:B---3--:R-:W-:-:S02]  /*68c0*/  SHF.R.S32.HI R13, RZ, 0x1f, R28 ;  /* 0x0000001fff0d7819 */ /* 0x008fc4000001141c */
[----:B------:R-:W-:Y:S04]  /*68d0*/  STL [R1+0x1488], R28 ;  /* 0x0014881c01007387 */ /* 0x000fe80000100800 */
[----:B------:R0:W-:Y:S04]  /*68e0*/  STL [R1+0x1478], R13 ;  /* 0x0014780d01007387 */ /* 0x0001e80000100800 */
[----:B0-----:R-:W3:Y:S02]  /*68f0*/  LDL.LU R13, [R1+0x28] ;  /* 0x00002800010d7983 */ /* 0x001ee40000300800 */
[----:B---3--:R-:W-:-:S02]  /*6900*/  SHF.R.S32.HI R14, RZ, 0x1f, R13 ;  /* 0x0000001fff0e7819 */ /* 0x008fc4000001140d */
[----:B------:R-:W-:Y:S04]  /*6910*/  STL [R1+0x1484], R13 ;  /* 0x0014840d01007387 */ /* 0x000fe80000100800 */
[----:B------:R0:W-:Y:S04]  /*6920*/  STL [R1+0x1474], R14 ;  /* 0x0014740e01007387 */ /* 0x0001e80000100800 */
[----:B0-----:R-:W3:Y:S01]  /*6930*/  LDL.LU R14, [R1+0x24] ;  /* 0x00002400010e7983 */ /* 0x001ee20000300800 */
[----:B------:R-:W-:Y:S02]  /*6940*/  SHF.R.S32.HI R16, RZ, 0x1f, R21 ;  /* 0x0000001fff107819 */ /* 0x000fe40000011415 */
[----:B------:R-:W-:Y:S01]  /*6950*/  SHF.R.S32.HI R17, RZ, 0x1f, R20 ;  /* 0x0000001fff117819 */ /* 0x000fe20000011414 */
[----:B------:R-:W-:Y:S01]  /*6960*/  IMAD R7, R7, UR75, RZ ;  /* 0x0000004b07077c24 */ /* 0x000fe2000f8e02ff */
[----:B--2---:R-:W-:Y:S01]  /*6970*/  SHF.R.S32.HI R18, RZ, 0x1f, R19 ;  /* 0x0000001fff127819 */ /* 0x004fe20000011413 */
[----:B------:R-:W-:Y:S01]  /*6980*/  IMAD R8, R8, UR75, RZ ;  /* 0x0000004b08087c24 */ /* 0x000fe2000f8e02ff */
[----:B------:R-:W-:-:S02]  /*6990*/  SHF.R.S32.HI R19, RZ, 0x1f, R6 ;  /* 0x0000001fff137819 */ /* 0x000fc40000011406 */
[----:B---3--:R-:W-:-:S05]  /*69a0*/  SHF.R.S32.HI R15, RZ, 0x1f, R14 ;  /* 0x0000001fff0f7819 */ /* 0x008fca000001140e */
[----:B------:R-:W-:Y:S04]  /*69b0*/  STL [R1+0x1490], R15 ;  /* 0x0014900f01007387 */ /* 0x000fe80000100800 */
[----:B------:R-:W-:Y:S04]  /*69c0*/  STL [R1+0x148c], R14 ;  /* 0x00148c0e01007387 */ /* 0x000fe80000100800 */
[----:B------:R-:W2:Y:S04]  /*69d0*/  LDL R26, [R1+0x58] ;  /* 0x00005800011a7983 */ /* 0x000ea80000100800 */
[----:B------:R-:W3:Y:S04]  /*69e0*/  LDL R27, [R1+0x60] ;  /* 0x00006000011b7983 */ /* 0x000ee80000100800 */
[----:B------:R-:W-:Y:S04]  /*69f0*/  STL [R1+0x1470], R16 ;  /* 0x0014701001007387 */ /* 0x000fe80000100800 */
[----:B------:R-:W4:Y:S04]  /*6a00*/  LDL R13, [R1+0x70] ;  /* 0x00007000010d7983 */ /* 0x000f280000100800 */
[----:B------:R-:W5:Y:S04]  /*6a10*/  LDL R28, [R1+0x78] ;  /* 0x00007800011c7983 */ /* 0x000f680000100800 */
[----:B------:R0:W-:Y:S04]  /*6a20*/  STL [R1+0x1494], R17 ;  /* 0x0014941101007387 */ /* 0x0001e80000100800 */
[----:B------:R-:W2:Y:S04]  /*6a30*/  LDL R29, [R1+0x94] ;  /* 0x00009400011d7983 */ /* 0x000ea80000100800 */
[----:B------:R-:W2:Y:S04]  /*6a40*/  LDL R3, [R1+0x98] ;  /* 0x0000980001037983 */ /* 0x000ea80000100800 */
[----:B------:R-:W3:Y:S04]  /*6a50*/  LDL R4, [R1+0x9c] ;  /* 0x00009c0001047983 */ /* 0x000ee80000100800 */
[----:B------:R-:W3:Y:S04]  /*6a60*/  LDL R0, [R1+0x90] ;  /* 0x0000900001007983 */ /* 0x000ee80000100800 */
[----:B------:R-:W3:Y:S01]  /*6a70*/  LDL R5, [R1+0x8c] ;  /* 0x00008c0001057983 */ /* 0x000ee20000100800 */
[----:B------:R-:W-:-:S03]  /*6a80*/  SHF.R.S32.HI R20, RZ, 0x1f, R7 ;  /* 0x0000001fff147819 */ /* 0x000fc60000011407 */
[----:B------:R-:W3:Y:S04]  /*6a90*/  LDL R2, [R1+0x84] ;  /* 0x0000840001027983 */ /* 0x000ee80000100800 */
[----:B0-----:R-:W3:Y:S01]  /*6aa0*/  LDL R17, [R1+0x7c] ;  /* 0x00007c0001117983 */ /* 0x001ee20000100800 */
[----:B------:R-:W-:-:S03]  /*6ab0*/  SHF.R.S32.HI R21, RZ, 0x1f, R8 ;  /* 0x0000001fff157819 */ /* 0x000fc60000011408 */
[----:B------:R0:W-:Y:S01]  /*6ac0*/  STL [R1+0x1498], R18 ;  /* 0x0014981201007387 */ /* 0x0001e20000100800 */
[----:B------:R-:W-:-:S03]  /*6ad0*/  IMAD R9, R9, UR75, RZ ;  /* 0x0000004b09097c24 */ /* 0x000fc6000f8e02ff */
[----:B0-----:R-:W3:Y:S04]  /*6ae0*/  LDL R18, [R1+0x80] ;  /* 0x0000800001127983 */ /* 0x001ee80000100800 */
[----:B------:R0:W-:Y:S04]  /*6af0*/  STL [R1+0x14a0], R19 ;  /* 0x0014a01301007387 */ /* 0x0001e80000100800 */
[----:B0-----:R-:W3:Y:S04]  /*6b00*/  LDL R19, [R1+0x88] ;  /* 0x0000880001137983 */ /* 0x001ee80000100800 */
[----:B------:R-:W-:Y:S04]  /*6b10*/  STL [R1+0x149c], R6 ;  /* 0x00149c0601007387 */ /* 0x000fe80000100800 */
[----:B------:R-:W-:Y:S04]  /*6b20*/  STL [R1+0x14cc], R20 ;  /* 0x0014cc1401007387 */ /* 0x000fe80000100800 */
[----:B------:R4:W-:Y:S04]  /*6b30*/  STL [R1+0x14a4], R7 ;  /* 0x0014a40701007387 */ /* 0x0009e80000100800 */
[----:B------:R-:W-:Y:S04]  /*6b40*/  STL [R1+0x14d4], R21 ;  /* 0x0014d41501007387 */ /* 0x000fe80000100800 */
[----:B------:R-:W-:Y:S04]  /*6b50*/  STL [R1+0x14d0], R8 ;  /* 0x0014d00801007387 */ /* 0x000fe80000100800 */
[----:B------:R-:W-:Y:S04]  /*6b60*/  STL [R1+0x14d8], R9 ;  /* 0x0014d80901007387 */ /* 0x000fe80000100800 */
[----:B------:R-:W3:Y:S04]  /*6b70*/  LDL R14, [R1+0xa4] ;  /* 0x0000a400010e7983 */ /* 0x000ee80000100800 */
[----:B------:R-:W3:Y:S01]  /*6b80*/  LDL R15, [R1+0xa8] ;  /* 0x0000a800010f7983 */ /* 0x000ee20000100800 */
[----:B----4-:R-:W-:-:S03]  /*6b90*/  SHF.R.S32.HI R7, RZ, 0x1f, R13 ;  /* 0x0000001fff077819 */ /* 0x010fc6000001140d */
[----:B------:R-:W4:Y:S01]  /*6ba0*/  LDL R13, [R1+0xb0] ;  /* 0x0000b000010d7983 */ /* 0x000f220000100800 */
[----:B-----5:R-:W-:-:S03]  /*6bb0*/  SHF.R.S32.HI R6, RZ, 0x1f, R28 ;  /* 0x0000001fff067819 */ /* 0x020fc6000001141c */
[----:B------:R2:W-:Y:S04]  /*6bc0*/  STL [R1+0x50], R7 ;  /* 0x0000500701007387 */ /* 0x0005e80000100800 */
[----:B------:R-:W5:Y:S04]  /*6bd0*/  LDL R28, [R1+0xb4] ;  /* 0x0000b400011c7983 */ /* 0x000f680000100800 */
[----:B------:R0:W-:Y:S01]  /*6be0*/  STL [R1+0x54], R6 ;  /* 0x0000540601007387 */ /* 0x0001e20000100800 */
[----:B--2---:R-:W-:-:S03]  /*6bf0*/  SHF.R.S32.HI R7, RZ, 0x1f, R29 ;  /* 0x0000001fff077819 */ /* 0x004fc6000001141d */
[----:B------:R-:W2:Y:S04]  /*6c00*/  LDL R29, [R1+0xbc] ;  /* 0x0000bc00011d7983 */ /* 0x000ea80000100800 */
[----:B------:R-:W-:Y:S01]  /*6c10*/  STL [R1+0x5c], R7 ;  /* 0x00005c0701007387 */ /* 0x000fe20000100800 */
[----:B0-----:R-:W-:-:S03]  /*6c20*/  SHF.R.S32.HI R6, RZ, 0x1f, R3 ;  /* 0x0000001fff067819 */ /* 0x001fc60000011403 */
[----:B------:R-:W2:Y:S01]  /*6c30*/  LDL R3, [R1+0xc0] ;  /* 0x0000c00001037983 */ /* 0x000ea20000100800 */
[----:B---3--:R-:W-:Y:S02]  /*6c40*/  SHF.R.S32.HI R4, RZ, 0x1f, R4 ;  /* 0x0000001fff047819 */ /* 0x008fe40000011404 */
[----:B------:R-:W-:Y:S01]  /*6c50*/  SHF.R.S32.HI R0, RZ, 0x1f, R0 ;  /* 0x0000001fff007819 */ /* 0x000fe20000011400 */
[----:B------:R-:W-:Y:S01]  /*6c60*/  STL [R1+0x64], R6 ;  /* 0x0000640601007387 */ /* 0x000fe20000100800 */
[----:B------:R-:W-:-:S03]  /*6c70*/  SHF.R.S32.HI R22, RZ, 0x1f, R9 ;  /* 0x0000001fff167819 */ /* 0x000fc60000011409 */
[----:B------:R-:W3:Y:S04]  /*6c80*/  LDL R9, [R1+0xc8] ;  /* 0x0000c80001097983 */ /* 0x000ee80000100800 */
[----:B------:R0:W-:Y:S04]  /*6c90*/  STL [R1+0x68], R4 ;  /* 0x0000680401007387 */ /* 0x0001e80000100800 */
[----:B------:R-:W3:Y:S01]  /*6ca0*/  LDL R21, [R1+0xd0] ;  /* 0x0000d00001157983 */ /* 0x000ee20000100800 */
[----:B------:R-:W-:-:S03]  /*6cb0*/  SHF.R.S32.HI R5, RZ, 0x1f, R5 ;  /* 0x0000001fff057819 */ /* 0x000fc60000011405 */
[----:B------:R1:W-:Y:S04]  /*6cc0*/  STL [R1+0x6c], R0 ;  /* 0x00006c0001007387 */ /* 0x0003e80000100800 */
[----:B------:R-:W3:Y:S04]  /*6cd0*/  LDL R8, [R1+0xd4] ;  /* 0x0000d40001087983 */ /* 0x000ee80000100800 */
[----:B0-----:R-:W3:Y:S04]  /*6ce0*/  LDL R4, [R1+0xdc] ;  /* 0x0000dc0001047983 */ /* 0x001ee80000100800 */
[----:B------:R-:W3:Y:S04]  /*6cf0*/  LDL R20, [R1+0xe4] ;  /* 0x0000e40001147983 */ /* 0x000ee80000100800 */
[----:B-1----:R-:W3:Y:S04]  /*6d00*/  LDL R0, [R1+0xe8] ;  /* 0x0000e80001007983 */ /* 0x002ee80000100800 */
[----:B------:R0:W-:Y:S01]  /*6d10*/  STL [R1+0x74], R5 ;  /* 0x0000740501007387 */ /* 0x0001e20000100800 */
[----:B------:R-:W-:-:S03]  /*6d20*/  SHF.R.S32.HI R19, RZ, 0x1f, R19 ;  /* 0x0000001fff137819 */ /* 0x000fc60000011413 */
[----:B------:R-:W3:Y:S01]  /*6d30*/  LDL R7, [R1+0xf4] ;  /* 0x0000f40001077983 */ /* 0x000ee20000100800 */
[----:B------:R-:W-:-:S03]  /*6d40*/  SHF.R.S32.HI R6, RZ, 0x1f, R2 ;  /* 0x0000001fff067819 */ /* 0x000fc60000011402 */
[----:B------:R-:W3:Y:S04]  /*6d50*/  LDL R16, [R1+0xfc] ;  /* 0x0000fc0001107983 */ /* 0x000ee80000100800 */
[----:B0-----:R-:W3:Y:S01]  /*6d60*/  LDL R5, [R1+0xf0] ;  /* 0x0000f00001057983 */ /* 0x001ee20000100800 */
[----:B------:R-:W-:-:S03]  /*6d70*/  SHF.R.S32.HI R18, RZ, 0x1f, R18 ;  /* 0x0000001fff127819 */ /* 0x000fc60000011412 */
[----:B------:R-:W3:Y:S01]  /*6d80*/  LDL R2, [R1+0x100] ;  /* 0x0001000001027983 */ /* 0x000ee20000100800 */
[----:B------:R-:W-:-:S03]  /*6d90*/  SHF.R.S32.HI R17, RZ, 0x1f, R17 ;  /* 0x0000001fff117819 */ /* 0x000fc60000011411 */
[----:B------:R0:W-:Y:S01]  /*6da0*/  STL [R1+0xa0], R19 ;  /* 0x0000a01301007387 */ /* 0x0001e20000100800 */
[----:B------:R-:W-:-:S03]  /*6db0*/  SHF.R.S32.HI R14, RZ, 0x1f, R14 ;  /* 0x0000001fff0e7819 */ /* 0x000fc6000001140e */
[----:B0-----:R-:W3:Y:S04]  /*6dc0*/  LDL R19, [R1+0x108] ;  /* 0x0001080001137983 */ /* 0x001ee80000100800 */
[----:B------:R0:W-:Y:S01]  /*6dd0*/  STL [R1+0xac], R6 ;  /* 0x0000ac0601007387 */ /* 0x0001e20000100800 */
[----:B------:R-:W-:-:S03]  /*6de0*/  SHF.R.S32.HI R15, RZ, 0x1f, R15 ;  /* 0x0000001fff0f7819 */ /* 0x000fc6000001140f */
[----:B0-----:R-:W3:Y:S04]  /*6df0*/  LDL R6, [R1+0x110] ;  /* 0x0001100001067983 */ /* 0x001ee80000100800 */
[----:B------:R0:W-:Y:S04]  /*6e00*/  STL [R1+0xb8], R18 ;  /* 0x0000b81201007387 */ /* 0x0001e80000100800 */
[----:B0-----:R-:W3:Y:S04]  /*6e10*/  LDL R18, [R1+0x114] ;  /* 0x0001140001127983 */ /* 0x001ee80000100800 */
[----:B------:R0:W-:Y:S04]  /*6e20*/  STL [R1+0xc4], R17 ;  /* 0x0000c41101007387 */ /* 0x0001e80000100800 */
[----:B0-----:R-:W3:Y:S04]  /*6e30*/  LDL R17, [R1+0x11c] ;  /* 0x00011c0001117983 */ /* 0x001ee80000100800 */
[----:B------:R0:W-:Y:S04]  /*6e40*/  STL [R1+0xcc], R14 ;  /* 0x0000cc0e01007387 */ /* 0x0001e80000100800 */
[----:B0-----:R-:W3:Y:S04]  /*6e50*/  LDL R14, [R1+0x120] ;  /* 0x00012000010e7983 */ /* 0x001ee80000100800 */
[----:B------:R0:W-:Y:S04]  /*6e60*/  STL [R1+0xd8], R15 ;  /* 0x0000d80f01007387 */ /* 0x0001e80000100800 */
[----:B0-----:R-:W3:Y:S01]  /*6e70*/  LDL R15, [R1+0x128] ;  /* 0x00012800010f7983 */ /* 0x001ee20000100800 */
[----:B----4-:R-:W-:-:S05]  /*6e80*/  SHF.R.S32.HI R13, RZ, 0x1f, R13 ;  /* 0x0000001fff0d7819 */ /* 0x010fca000001140d */
[----:B------:R0:W-:Y:S01]  /*6e90*/  STL [R1+0xe0], R13 ;  /* 0x0000e00d01007387 */ /* 0x0001e20000100800 */
[----:B-----5:R-:W-:-:S03]  /*6ea0*/  SHF.R.S32.HI R28, RZ, 0x1f, R28 ;  /* 0x0000001fff1c7819 */ /* 0x020fc6000001141c */
[----:B0-----:R-:W4:Y:S01]  /*6eb0*/  LDL R13, [R1+0x130] ;  /* 0x00013000010d7983 */ /* 0x001f220000100800 */
[----:B--2---:R-:W-:-:S03]  /*6ec0*/  SHF.R.S32.HI R29, RZ, 0x1f, R29 ;  /* 0x0000001fff1d7819 */ /* 0x004fc6000001141d */
[----:B------:R0:W-:Y:S04]  /*6ed0*/  STL [R1+0xec], R28 ;  /* 0x0000ec1c01007387 */ /* 0x0001e80000100800 */
[----:B0-----:R-:W2:Y:S04]  /*6ee0*/  LDL R28, [R1+0x134] ;  /* 0x00013400011c7983 */ /* 0x001ea80000100800 */
[----:B------:R0:W-:Y:S02]  /*6ef0*/  STL [R1+0xf8], R29 ;  /* 0x0000f81d01007387 */ /* 0x0001e40000100800 */
[----:B0-----:R-:W-:-:S02]  /*6f00*/  SHF.R.S32.HI R29, RZ, 0x1f, R3 ;  /* 0x0000001fff1d7819 */ /* 0x001fc40000011403 */
[----:B------:R-:W5:Y:S01]  /*6f10*/  LDL R3, [R1+0x13c] ;  /* 0x00013c0001037983 */ /* 0x000f620000100800 */
[----:B---3--:R-:W-:Y:S02]  /*6f20*/  SHF.R.S32.HI R9, RZ, 0x1f, R9 ;  /* 0x0000001fff097819 */ /* 0x008fe40000011409 */
[----:B------:R-:W-:Y:S01]  /*6f30*/  SHF.R.S32.HI R21, RZ, 0x1f, R21 ;  /* 0x0000001fff157819 */ /* 0x000fe20000011415 */
[----:B------:R0:W-:Y:S01]  /*6f40*/  STL [R1+0x104], R29 ;  /* 0x0001041d01007387 */ /* 0x0001e20000100800 */
[----:B------:R-:W-:Y:S02]  /*6f50*/  SHF.R.S32.HI R8, RZ, 0x1f, R8 ;  /* 0x0000001fff087819 */ /* 0x000fe40000011408 */
[----:B------:R-:W-:Y:S01]  /*6f60*/  SHF.R.S32.HI R4, RZ, 0x1f, R4 ;  /* 0x0000001fff047819 */ /* 0x000fe20000011404 */
[----:B0-----:R-:W3:Y:S01]  /*6f70*/  LDL R29, [R1+0x140] ;  /* 0x00014000011d7983 */ /* 0x001ee20000100800 */
[----:B------:R-:W-:-:S03]  /*6f80*/  SHF.R.S32.HI R20, RZ, 0x1f, R20 ;  /* 0x0000001fff147819 */ /* 0x000fc60000011414 */
[----:B------:R0:W-:Y:S01]  /*6f90*/  STL [R1+0x10c], R9 ;  /* 0x00010c0901007387 */ /* 0x0001e20000100800 */
[----:B------:R-:W-:-:S03]  /*6fa0*/  SHF.R.S32.HI R0, RZ, 0x1f, R0 ;  /* 0x0000001fff007819 */ /* 0x000fc60000011400 */
[----:B0-----:R-:W3:Y:S04]  /*6fb0*/  LDL.LU R9, [R1+0x14d8] ;  /* 0x0014d80001097983 */ /* 0x001ee80000300800 */
[----:B------:R0:W-:Y:S01]  /*6fc0*/  STL [R1+0x118], R21 ;  /* 0x0001181501007387 */ /* 0x0001e20000100800 */
[----:B------:R-:W-:Y:S02]  /*6fd0*/  SHF.R.S32.HI R5, RZ, 0x1f, R5 ;  /* 0x0000001fff057819 */ /* 0x000fe40000011405 */
[----:B------:R-:W-:Y:S01]  /*6fe0*/  SHF.R.S32.HI R7, RZ, 0x1f, R7 ;  /* 0x0000001fff077819 */ /* 0x000fe20000011407 */
[----:B0-----:R-:W3:Y:S04]  /*6ff0*/  LDL.LU R21, [R1+0x14d4] ;  /* 0x0014d40001157983 */ /* 0x001ee80000300800 */
[----:B------:R0:W-:Y:S01]  /*7000*/  STL [R1+0x124], R8 ;  /* 0x0001240801007387 */ /* 0x0001e20000100800 */
[----:B------:R-:W-:-:S03]  /*7010*/  SHF.R.S32.HI R16, RZ, 0x1f, R16 ;  /* 0x0000001fff107819 */ /* 0x000fc60000011410 */
        /* <DEDUP_REMOVED lines=19> */
[----:B------:R0:W-:Y:S04]  /*7150*/  STL [R1+0x164], R2 ;  /* 0x0001640201007387 */ /* 0x0001e80000100800 */
        /* <DEDUP_REMOVED lines=9> */
[----:B------:R0:W-:Y:S02]  /*71f0*/  STL [R1+0x178], R14 ;  /* 0x0001780e01007387 */ /* 0x0001e40000100800 */
[----:B0-----:R-:W-:-:S02]  /*7200*/  SHF.R.S32.HI R14, RZ, 0x1f, R15 ;  /* 0x0000001fff0e7819 */ /* 0x001fc4000001140f */
[----:B------:R-:W3:Y:S04]  /*7210*/  LDL.LU R15, [R1+0x8] ;  /* 0x00000800010f7983 */ /* 0x000ee80000300800 */
[----:B------:R0:W-:Y:S04]  /*7220*/  STL [R1+0x17c], R14 ;  /* 0x00017c0e01007387 */ /* 0x0001e80000100800 */
[----:B0-----:R-:W3:Y:S01]  /*7230*/  LDL.LU R14, [R1+0x34] ;  /* 0x00003400010e7983 */ /* 0x001ee20000300800 */
[----:B----4-:R-:W-:-:S05]  /*7240*/  SHF.R.S32.HI R13, RZ, 0x1f, R13 ;  /* 0x0000001fff0d7819 */ /* 0x010fca000001140d */
[----:B------:R2:W-:Y:S02]  /*7250*/  STL [R1+0x180], R13 ;  /* 0x0001800d01007387 */ /* 0x0005e40000100800 */
[----:B--2---:R-:W-:Y:S02]  /*7260*/  SHF.R.S32.HI R13, RZ, 0x1f, R28 ;  /* 0x0000001fff0d7819 */ /* 0x004fe4000001141c */
[----:B------:R-:W2:Y:S04]  /*7270*/  LDL.LU R28, [R1+0x4] ;  /* 0x00000400011c7983 */ /* 0x000ea80000300800 */
[----:B------:R0:W-:Y:S01]  /*7280*/  STL [R1+0x184], R13 ;  /* 0x0001840d01007387 */ /* 0x0001e20000100800 */
[----:B-----5:R-:W-:-:S03]  /*7290*/  SHF.R.S32.HI R3, RZ, 0x1f, R3 ;  /* 0x0000001fff037819 */ /* 0x020fc60000011403 */
[----:B0-----:R-:W4:Y:S04]  /*72a0*/  LDL.LU R13, [R1+0x30] ;  /* 0x00003000010d7983 */ /* 0x001f280000300800 */
[----:B------:R0:W-:Y:S04]  /*72b0*/  STL [R1+0x188], R3 ;  /* 0x0001880301007387 */ /* 0x0001e80000100800 */
[----:B0-----:R-:W5:Y:S01]  /*72c0*/  LDL.LU R3, [R1+0x14bc] ;  /* 0x0014bc0001037983 */ /* 0x001f620000300800 */
[----:B---3--:R-:W-:-:S05]  /*72d0*/  SHF.R.S32.HI R29, RZ, 0x1f, R29 ;  /* 0x0000001fff1d7819 */ /* 0x008fca000001141d */
[----:B------:R0:W-:Y:S04]  /*72e0*/  STL [R1+0x18c], R29 ;  /* 0x00018c1d01007387 */ /* 0x0001e80000100800 */
[----:B0-----:R-:W3:Y:S01]  /*72f0*/  LDL.LU R29, [R1] ;  /* 0x00000000011d7983 */ /* 0x001ee20000300800 */
[----:B-----5:R-:W-:-:S05]  /*7300*/  SHF.R.S32.HI R3, RZ, 0x1f, R3 ;  /* 0x0000001fff037819 */ /* 0x020fca0000011403 */
[----:B------:R0:W-:Y:S04]  /*7310*/  STL [R1+0x190], R3 ;  /* 0x0001900301007387 */ /* 0x0001e80000100800 */
[----:B0-----:R-:W5:Y:S01]  /*7320*/  LDL.LU R3, [R1+0x14b8] ;  /* 0x0014b80001037983 */ /* 0x001f620000300800 */
[----:B------:R-:W-:-:S05]  /*7330*/  SHF.R.S32.HI R2, RZ, 0x1f, R2 ;  /* 0x0000001fff027819 */ /* 0x000fca0000011402 */
[----:B------:R5:W-:Y:S02]  /*7340*/  STL [R1+0x194], R2 ;  /* 0x0001940201007387 */ /* 0x000be40000100800 */
[----:B-----5:R-:W-:-:S05]  /*7350*/  IADD3 R2, P4, PT, R4, R3, RZ ;  /* 0x0000000304027210 */ /* 0x020fca0007f9e0ff */
[----:B------:R0:W-:Y:S04]  /*7360*/  STL [R1+0x1368], R2 ;  /* 0x0013680201007387 */ /* 0x0001e80000100800 */
[----:B0-----:R-:W5:Y:S02]  /*7370*/  LDL.LU R2, [R1+0x14b4] ;  /* 0x0014b40001027983 */ /* 0x001f640000300800 */
[----:B-----5:R-:W-:-:S05]  /*7380*/  IADD3 R4, P6, PT, R4, R2, RZ ;  /* 0x0000000204047210 */ /* 0x020fca0007fde0ff */
[----:B------:R0:W-:Y:S02]  /*7390*/  STL [R1+0x1360], R4 ;  /* 0x0013600401007387 */ /* 0x0001e40000100800 */
[----:B0-----:R-:W-:-:S05]  /*73a0*/  IADD3 R4, P3, PT, R5, R3, RZ ;  /* 0x0000000305047210 */ /* 0x001fca0007f7e0ff */
[----:B------:R0:W-:Y:S04]  /*73b0*/  STL [R1+0x1364], R4 ;  /* 0x0013640401007387 */ /* 0x0001e80000100800 */
[----:B0-----:R-:W5:Y:S01]  /*73c0*/  LDL.LU R4, [R1+0x14b0] ;  /* 0x0014b00001047983 */ /* 0x001f620000300800 */
[----:B------:R-:W-:-:S05]  /*73d0*/  IADD3 R5, P2, PT, R5, R2, RZ ;  /* 0x0000000205057210 */ /* 0x000fca0007f5e0ff */
[----:B------:R5:W-:Y:S02]  /*73e0*/  STL [R1+0x1358], R5 ;  /* 0x0013580501007387 */ /* 0x000be40000100800 */
[----:B-----5:R-:W-:-:S05]  /*73f0*/  IADD3 R5, P1, PT, R4, R3, RZ ;  /* 0x0000000304057210 */ /* 0x020fca0007f3e0ff */
[----:B------:R0:W-:Y:S04]  /*7400*/  STL [R1+0x135c], R5 ;  /* 0x00135c0501007387 */ /* 0x0001e80000100800 */
[----:B0-----:R-:W5:Y:S01]  /*7410*/  LDL.LU R5, [R1+0x14ac] ;  /* 0x0014ac0001057983 */ /* 0x001f620000300800 */
[----:B------:R-:W-:-:S05]  /*7420*/  IADD3 R4, P0, PT, R4, R2, RZ ;  /* 0x0000000204047210 */ /* 0x000fca0007f1e0ff */
[----:B------:R5:W-:Y:S02]  /*7430*/  STL [R1+0x1350], R4 ;  /* 0x0013500401007387 */ /* 0x000be40000100800 */
[----:B-----5:R-:W-:-:S05]  /*7440*/  IMAD.X R4, R7, 0x1, R5, P4 ;  /* 0x0000000107047824 */ /* 0x020fca00020e0605 */
[----:B------:R0:W-:Y:S02]  /*7450*/  STL [R1+0x134c], R4 ;  /* 0x00134c0401007387 */ /* 0x0001e40000100800 */
[----:B0-----:R-:W-:-:S05]  /*7460*/  IADD3 R4, P5, PT, R16, R3, RZ ;  /* 0x0000000310047210 */ /* 0x001fca0007fbe0ff */
[----:B------:R0:W-:Y:S04]  /*7470*/  STL [R1+0x1354], R4 ;  /* 0x0013540401007387 */ /* 0x0001e80000100800 */
[----:B0-----:R-:W5:Y:S01]  /*7480*/  LDL.LU R4, [R1+0x14a8] ;  /* 0x0014a80001047983 */ /* 0x001f620000300800 */
[----:B------:R-:W-:Y:S01]  /*7490*/  IADD3 R16, P4, PT, R16, R2, RZ ;  /* 0x0000000210107210 */ /* 0x000fe20007f9e0ff */
[----:B-----5:R-:W-:-:S05]  /*74a0*/  IMAD.X R7, R7, 0x1, R4, P6 ;  /* 0x0000000107077824 */ /* 0x020fca00030e0604 */
[----:B------:R0:W-:Y:S04]  /*74b0*/  STL [R1+0x1348], R7 ;  /* 0x0013480701007387 */ /* 0x0001e80000100800 */
[----:B------:R1:W-:Y:S01]  /*74c0*/  STL [R1+0x1340], R16 ;  /* 0x0013401001007387 */ /* 0x0003e20000100800 */
[----:B0-----:R-:W-:-:S03]  /*74d0*/  IMAD.X R7, R19, 0x1, R5, P3 ;  /* 0x0000000113077824 */ /* 0x001fc600018e0605 */
[----:B-1----:R-:W5:Y:S01]  /*74e0*/  LDL.LU R16, [R1+0x20] ;  /* 0x0000200001107983 */ /* 0x002f620000300800 */
[----:B------:R-:W-:-:S03]  /*74f0*/  IMAD.X R19, R19, 0x1, R4, P2 ;  /* 0x0000000113137824 */ /* 0x000fc600010e0604 */
[----:B------:R0:W-:Y:S02]  /*7500*/  STL [R1+0x133c], R7 ;  /* 0x00133c0701007387 */ /* 0x0001e40000100800 */
[C---:B0-----:R-:W-:Y:S02]  /*7510*/  IADD3 R7, P3, PT, R6.reuse, R3, RZ ;  /* 0x0000000306077210 */ /* 0x041fe40007f7e0ff */
[----:B------:R-:W-:-:S03]  /*7520*/  IADD3 R6, P2, PT, R6, R2, RZ ;  /* 0x0000000206067210 */ /* 0x000fc60007f5e0ff */
[----:B------:R0:W-:Y:S04]  /*7530*/  STL [R1+0x1344], R7 ;  /* 0x0013440701007387 */ /* 0x0001e80000100800 */
[----:B0-----:R-:W5:Y:S04]  /*7540*/  LDL.LU R7, [R1+0x14a4] ;  /* 0x0014a40001077983 */ /* 0x001f680000300800 */
[----:B------:R0:W-:Y:S04]  /*7550*/  STL [R1+0x1338], R19 ;  /* 0x0013381301007387 */ /* 0x0001e80000100800 */
[----:B0-----:R-:W5:Y:S04]  /*7560*/  LDL.LU R19, [R1+0x14a0] ;  /* 0x0014a00001137983 */ /* 0x001f680000300800 */
[----:B------:R0:W-:Y:S02]  /*7570*/  STL [R1+0x1330], R6 ;  /* 0x0013300601007387 */ /* 0x0001e40000100800 */
[----:B0-----:R-:W-:-:S02]  /*7580*/  IMAD.X R6, R18, 0x1, R5, P1 ;  /* 0x0000000112067824 */ /* 0x001fc400008e0605 */
        /* <DEDUP_REMOVED lines=19> */
[----:B--2---:R-:W-:-:S02]  /*76c0*/  IMAD.X R14, R28, 0x1, R5, P3 ;  /* 0x000000011c0e7824 */ /* 0x004fc400018e0605 */
[----:B------:R-:W-:-:S03]  /*76d0*/  IMAD.X R28, R28, 0x1, R4, P2 ;  /* 0x000000011c1c7824 */ /* 0x000fc600010e0604 */
[----:B------:R4:W-:Y:S02]  /*76e0*/  STL [R1+0x130c], R14 ;  /* 0x00130c0e01007387 */ /* 0x0009e40000100800 */
[----:B----4-:R-:W-:-:S05]  /*76f0*/  IADD3 R14, P3, PT, R13, R3, RZ ;  /* 0x000000030d0e7210 */ /* 0x010fca0007f7e0ff */
[----:B------:R0:W-:Y:S04]  /*7700*/  STL [R1+0x1314], R14 ;  /* 0x0013140e01007387 */ /* 0x0001e80000100800 */
[----:B0-----:R-:W2:Y:S04]  /*7710*/  LDL.LU R14, [R1+0x148c] ;  /* 0x00148c00010e7983 */ /* 0x001ea80000300800 */
[----:B------:R0:W-:Y:S04]  /*7720*/  STL [R1+0x1308], R28 ;  /* 0x0013081c01007387 */ /* 0x0001e80000100800 */
[----:B0-----:R-:W4:Y:S01]  /*7730*/  LDL.LU R28, [R1+0x1488] ;  /* 0x00148800011c7983 */ /* 0x001f220000300800 */
[----:B------:R-:W-:-:S05]  /*7740*/  IADD3 R13, P2, PT, R13, R2, RZ ;  /* 0x000000020d0d7210 */ /* 0x000fca0007f5e0ff */
[----:B------:R3:W-:Y:S02]  /*7750*/  STL [R1+0x1300], R13 ;  /* 0x0013000d01007387 */ /* 0x0007e40000100800 */
[C---:B---3--:R-:W-:Y:S02]  /*7760*/  IMAD.X R13, R29.reuse, 0x1, R5, P1 ;  /* 0x000000011d0d7824 */ /* 0x048fe400008e0605 */
[----:B------:R-:W-:-:S03]  /*7770*/  IMAD.X R29, R29, 0x1, R4, P0 ;  /* 0x000000011d1d7824 */ /* 0x000fc600000e0604 */
[----:B------:R4:W-:Y:S02]  /*7780*/  STL [R1+0x12fc], R13 ;  /* 0x0012fc0d01007387 */ /* 0x0009e40000100800 */
[----:B----4-:R-:W-:-:S05]  /*7790*/  IADD3 R13, P1, PT, R28, R3, RZ ;  /* 0x000000031c0d7210 */ /* 0x010fca0007f3e0ff */
[----:B------:R0:W-:Y:S04]  /*77a0*/  STL [R1+0x1304], R13 ;  /* 0x0013040d01007387 */ /* 0x0001e80000100800 */
[----:B0-----:R-:W3:Y:S04]  /*77b0*/  LDL.LU R13, [R1+0x1484] ;  /* 0x00148400010d7983 */ /* 0x001ee80000300800 */
[----:B------:R0:W-:Y:S04]  /*77c0*/  STL [R1+0x12f8], R29 ;  /* 0x0012f81d01007387 */ /* 0x0001e80000100800 */
[----:B0-----:R-:W4:Y:S01]  /*77d0*/  LDL.LU R29, [R1+0x1480] ;  /* 0x00148000011d7983 */ /* 0x001f220000300800 */
[----:B------:R-:W-:-:S05]  /*77e0*/  IADD3 R28, P0, PT, R28, R2, RZ ;  /* 0x000000021c1c7210 */ /* 0x000fca0007f1e0ff */
[----:B------:R4:W-:Y:S02]  /*77f0*/  STL [R1+0x12f0], R28 ;  /* 0x0012f01c01007387 */ /* 0x0009e40000100800 */
[----:B----4-:R-:W-:-:S05]  /*7800*/  IMAD.X R28, R29, 0x1, R5, P5 ;  /* 0x000000011d1c7824 */ /* 0x010fca00028e0605 */
[----:B------:R3:W-:Y:S02]  /*7810*/  STL [R1+0x12ec], R28 ;  /* 0x0012ec1c01007387 */ /* 0x0007e40000100800 */
[----:B---3--:R-:W-:-:S05]  /*7820*/  IADD3 R28, P5, PT, R13, R3, RZ ;  /* 0x000000030d1c7210 */ /* 0x008fca0007fbe0ff */
[----:B------:R0:W-:Y:S04]  /*7830*/  STL [R1+0x12f4], R28 ;  /* 0x0012f41c01007387 */ /* 0x0001e80000100800 */
[----:B0-----:R-:W3:Y:S01]  /*7840*/  LDL.LU R28, [R1+0x147c] ;  /* 0x00147c00011c7983 */ /* 0x001ee20000300800 */
[----:B------:R-:W-:Y:S01]  /*7850*/  IMAD.X R29, R29, 0x1, R4, P4 ;  /* 0x000000011d1d7824 */ /* 0x000fe200020e0604 */
[----:B------:R-:W-:-:S04]  /*7860*/  IADD3 R13, P4, PT, R13, R2, RZ ;  /* 0x000000020d0d7210 */ /* 0x000fc80007f9e0ff */
[----:B------:R0:W-:Y:S04]  /*7870*/  STL [R1+0x12e8], R29 ;  /* 0x0012e81d01007387 */ /* 0x0001e80000100800 */
[----:B0-----:R-:W4:Y:S04]  /*7880*/  LDL.LU R29, [R1+0x18] ;  /* 0x00001800011d7983 */ /* 0x001f280000300800 */
[----:B------:R3:W-:Y:S02]  /*7890*/  STL [R1+0x12e0], R13 ;  /* 0x0012e00d01007387 */ /* 0x0007e40000100800 */
[----:B---3--:R-:W-:-:S05]  /*78a0*/  IMAD.X R13, R28, 0x1, R5, P3 ;  /* 0x000000011c0d7824 */ /* 0x008fca00018e0605 */
[----:B------:R2:W-:Y:S02]  /*78b0*/  STL [R1+0x12dc], R13 ;  /* 0x0012dc0d01007387 */ /* 0x0005e40000100800 */
[----:B--2---:R-:W-:-:S05]  /*78c0*/  IADD3 R13, P3, PT, R14, R3, RZ ;  /* 0x000000030e0d7210 */ /* 0x004fca0007f7e0ff */
[----:B------:R0:W-:Y:S04]  /*78d0*/  STL [R1+0x12e4], R13 ;  /* 0x0012e40d01007387 */ /* 0x0001e80000100800 */
[----:B0-----:R-:W2:Y:S01]  /*78e0*/  LDL.LU R13, [R1+0x1478] ;  /* 0x00147800010d7983 */ /* 0x001ea20000300800 */
[----:B------:R-:W-:Y:S01]  /*78f0*/  IMAD.X R28, R28, 0x1, R4, P2 ;  /* 0x000000011c1c7824 */ /* 0x000fe200010e0604 */
[----:B------:R-:W-:-:S04]  /*7900*/  IADD3 R14, P2, PT, R14, R2, RZ ;  /* 0x000000020e0e7210 */ /* 0x000fc80007f5e0ff */
[----:B------:R0:W-:Y:S04]  /*7910*/  STL [R1+0x12d8], R28 ;  /* 0x0012d81c01007387 */ /* 0x0001e80000100800 */
[----:B0-----:R-:W3:Y:S04]  /*7920*/  LDL.LU R28, [R1+0x1c] ;  /* 0x00001c00011c7983 */ /* 0x001ee80000300800 */
[----:B------:R2:W-:Y:S02]  /*7930*/  STL [R1+0x12d0], R14 ;  /* 0x0012d00e01007387 */ /* 0x0005e40000100800 */
[----:B--2---:R-:W-:-:S05]  /*7940*/  IMAD.X R14, R13, 0x1, R5, P1 ;  /* 0x000000010d0e7824 */ /* 0x004fca00008e0605 */
[----:B------:R5:W-:Y:S02]  /*7950*/  STL [R1+0x12cc], R14 ;  /* 0x0012cc0e01007387 */ /* 0x000be40000100800 */
[----:B-----5:R-:W-:-:S05]  /*7960*/  IADD3 R14, P1, PT, R16, R3, RZ ;  /* 0x00000003100e7210 */ /* 0x020fca0007f3e0ff */
[----:B------:R0:W-:Y:S04]  /*7970*/  STL [R1+0x12d4], R14 ;  /* 0x0012d40e01007387 */ /* 0x0001e80000100800 */
[----:B0-----:R-:W2:Y:S01]  /*7980*/  LDL.LU R14, [R1+0x1474] ;  /* 0x00147400010e7983 */ /* 0x001ea20000300800 */
[----:B------:R-:W-:-:S05]  /*7990*/  IMAD.X R13, R13, 0x1, R4, P0 ;  /* 0x000000010d0d7824 */ /* 0x000fca00000e0604 */
[----:B------:R0:W-:Y:S02]  /*79a0*/  STL [R1+0x12c8], R13 ;  /* 0x0012c80d01007387 */ /* 0x0001e40000100800 */
[----:B0-----:R-:W-:Y:S02]  /*79b0*/  IADD3 R13, P0, PT, R16, R2, RZ ;  /* 0x00000002100d7210 */ /* 0x001fe40007f1e0ff */
[----:B------:R-:W5:Y:S04]  /*79c0*/  LDL.LU R16, [R1+0x1470] ;  /* 0x0014700001107983 */ /* 0x000f680000300800 */
[----:B------:R2:W-:Y:S02]  /*79d0*/  STL [R1+0x12c0], R13 ;  /* 0x0012c00d01007387 */ /* 0x0005e40000100800 */
[----:B--2---:R-:W-:-:S05]  /*79e0*/  IMAD.X R13, R14, 0x1, R5, P5 ;  /* 0x000000010e0d7824 */ /* 0x004fca00028e0605 */
[----:B------:R3:W-:Y:S02]  /*79f0*/  STL [R1+0x12bc], R13 ;  /* 0x0012bc0d01007387 */ /* 0x0007e40000100800 */
[----:B---3--:R-:W-:-:S05]  /*7a00*/  IADD3 R13, P5, PT, R28, R3, RZ ;  /* 0x000000031c0d7210 */ /* 0x008fca0007fbe0ff */
[----:B------:R0:W-:Y:S02]  /*7a10*/  STL [R1+0x12c4], R13 ;  /* 0x0012c40d01007387 */ /* 0x0001e40000100800 */
[----:B0-----:R-:W-:Y:S01]  /*7a20*/  IMAD.X R13, R14, 0x1, R4, P4 ;  /* 0x000000010e0d7824 */ /* 0x001fe200020e0604 */
[----:B------:R-:W-:Y:S01]  /*7a30*/  IADD3 R28, P4, PT, R28, R2, RZ ;  /* 0x000000021c1c7210 */ /* 0x000fe20007f9e0ff */
[----:B------:R-:W-:-:S03]  /*7a40*/  IMAD.X R14, R15, 0x1, R5, P3 ;  /* 0x000000010f0e7824 */ /* 0x000fc600018e0605 */
[----:B------:R4:W-:Y:S01]  /*7a50*/  STL [R1+0x12b8], R13 ;  /* 0x0012b80d01007387 */ /* 0x0009e20000100800 */
[----:B------:R-:W-:-:S03]  /*7a60*/  IMAD.X R15, R15, 0x1, R4, P2 ;  /* 0x000000010f0f7824 */ /* 0x000fc600010e0604 */
[----:B------:R-:W-:Y:S04]  /*7a70*/  STL [R1+0x12b0], R28 ;  /* 0x0012b01c01007387 */ /* 0x000fe80000100800 */
[----:B------:R0:W-:Y:S01]  /*7a80*/  STL [R1+0x12ac], R14 ;  /* 0x0012ac0e01007387 */ /* 0x0001e20000100800 */
[----:B----4-:R-:W-:-:S05]  /*7a90*/  IADD3 R13, P3, PT, R29, R3, RZ ;  /* 0x000000031d0d7210 */ /* 0x010fca0007f7e0ff */
[----:B------:R5:W-:Y:S01]  /*7aa0*/  STL [R1+0x12b4], R13 ;  /* 0x0012b40d01007387 */ /* 0x000be20000100800 */
[----:B0-----:R-:W-:-:S03]  /*7ab0*/  IADD3 R14, P2, PT, R29, R2, RZ ;  /* 0x000000021d0e7210 */ /* 0x001fc60007f5e0ff */
[----:B------:R0:W-:Y:S04]  /*7ac0*/  STL [R1+0x12a8], R15 ;  /* 0x0012a80f01007387 */ /* 0x0001e80000100800 */
[----:B------:R1:W-:Y:S01]  /*7ad0*/  STL [R1+0x12a0], R14 ;  /* 0x0012a00e01007387 */ /* 0x0003e20000100800 */
[----:B-----5:R-:W-:Y:S01]  /*7ae0*/  IMAD.X R13, R16, 0x1, R5, P1 ;  /* 0x00000001100d7824 */ /* 0x020fe200008e0605 */
[----:B0-----:R-:W-:-:S04]  /*7af0*/  IADD3 R15, P1, PT, R6, R3, RZ ;  /* 0x00000003060f7210 */ /* 0x001fc80007f3e0ff */
[----:B------:R0:W-:Y:S01]  /*7b00*/  STL [R1+0x129c], R13 ;  /* 0x00129c0d01007387 */ /* 0x0001e20000100800 */
[----:B-1----:R-:W-:-:S03]  /*7b10*/  IMAD.X R14, R16, 0x1, R4, P0 ;  /* 0x00000001100e7824 */ /* 0x002fc600000e0604 */
[----:B------:R-:W-:Y:S04]  /*7b20*/  STL [R1+0x12a4], R15 ;  /* 0x0012a40f01007387 */ /* 0x000fe80000100800 */
[----:B------:R1:W-:Y:S04]  /*7b30*/  STL [R1+0x1298], R14 ;  /* 0x0012980e01007387 */ /* 0x0003e80000100800 */
[----:B------:R-:W2:Y:S01]  /*7b40*/  LDL.LU R29, [R1+0x58] ;  /* 0x00005800011d7983 */ /* 0x000ea20000300800 */
[----:B0-----:R-:W-:Y:S01]  /*7b50*/  IADD3 R13, P0, PT, R6, R2, RZ ;  /* 0x00000002060d7210 */ /* 0x001fe20007f1e0ff */
[----:B------:R-:W-:-:S04]  /*7b60*/  IMAD.X R6, R17, 0x1, R5, P5 ;  /* 0x0000000111067824 */ /* 0x000fc800028e0605 */
[----:B------:R-:W-:Y:S01]  /*7b70*/  STL [R1+0x1290], R13 ;  /* 0x0012900d01007387 */ /* 0x000fe20000100800 */
[----:B-1----:R-:W-:-:S03]  /*7b80*/  IADD3 R14, P5, PT, R7, R3, RZ ;  /* 0x00000003070e7210 */ /* 0x002fc60007fbe0ff */
[----:B------:R0:W-:Y:S04]  /*7b90*/  STL [R1+0x128c], R6 ;  /* 0x00128c0601007387 */ /* 0x0001e80000100800 */
[----:B------:R-:W-:Y:S01]  /*7ba0*/  STL [R1+0x1294], R14 ;  /* 0x0012940e01007387 */ /* 0x000fe20000100800 */
[----:B0-----:R-:W-:Y:S01]  /*7bb0*/  IMAD.X R6, R17, 0x1, R4, P4 ;  /* 0x0000000111067824 */ /* 0x001fe200020e0604 */
[----:B------:R-:W-:Y:S01]  /*7bc0*/  IADD3 R13, P4, PT, R7, R2, RZ ;  /* 0x00000002070d7210 */ /* 0x000fe20007f9e0ff */
[----:B------:R-:W-:-:S03]  /*7bd0*/  IMAD.X R7, R18, 0x1, R5, P3 ;  /* 0x0000000112077824 */ /* 0x000fc600018e0605 */
[----:B------:R0:W-:Y:S04]  /*7be0*/  STL [R1+0x1288], R6 ;  /* 0x0012880601007387 */ /* 0x0001e80000100800 */
[----:B------:R-:W-:Y:S04]  /*7bf0*/  STL [R1+0x1280], R13 ;  /* 0x0012800d01007387 */ /* 0x000fe80000100800 */
[----:B------:R-:W3:Y:S01]  /*7c00*/  LDL.LU R16, [R1+0x60] ;  /* 0x0000600001107983 */ /* 0x000ee20000300800 */
[----:B0-----:R-:W-:-:S03]  /*7c10*/  IADD3 R6, P3, PT, R8, R3, RZ ;  /* 0x0000000308067210 */ /* 0x001fc60007f7e0ff */
[----:B------:R0:W-:Y:S04]  /*7c20*/  STL [R1+0x127c], R7 ;  /* 0x00127c0701007387 */ /* 0x0001e80000100800 */
[----:B------:R1:W-:Y:S01]  /*7c30*/  STL [R1+0x1284], R6 ;  /* 0x0012840601007387 */ /* 0x0003e20000100800 */
[----:B0-----:R-:W-:Y:S01]  /*7c40*/  IMAD.X R7, R18, 0x1, R4, P2 ;  /* 0x0000000112077824 */ /* 0x001fe200010e0604 */
[----:B-1----:R-:W-:Y:S01]  /*7c50*/  IADD3 R6, P2, PT, R8, R2, RZ ;  /* 0x0000000208067210 */ /* 0x002fe20007f5e0ff */
[----:B------:R-:W-:-:S03]  /*7c60*/  IMAD.X R8, R19, 0x1, R5, P1 ;  /* 0x0000000113087824 */ /* 0x000fc600008e0605 */
[----:B------:R0:W-:Y:S04]  /*7c70*/  STL [R1+0x1278], R7 ;  /* 0x0012780701007387 */ /* 0x0001e80000100800 */
[----:B------:R1:W-:Y:S01]  /*7c80*/  STL [R1+0x1270], R6 ;  /* 0x0012700601007387 */ /* 0x0003e20000100800 */
[----:B------:R-:W-:Y:S01]  /*7c90*/  IMAD R10, R10, UR75, RZ ;  /* 0x0000004b0a0a7c24 */ /* 0x000fe2000f8e02ff */
[----:B0-----:R-:W-:Y:S02]  /*7ca0*/  IADD3 R7, P1, PT, R9, R3, RZ ;  /* 0x0000000309077210 */ /* 0x001fe40007f3e0ff */
[----:B------:R-:W-:Y:S01]  /*7cb0*/  STL [R1+0x126c], R8 ;  /* 0x00126c0801007387 */ /* 0x000fe20000100800 */
[----:B-1----:R-:W-:-:S03]  /*7cc0*/  IMAD.X R6, R19, 0x1, R4, P0 ;  /* 0x0000000113067824 */ /* 0x002fc600000e0604 */
[----:B------:R-:W4:Y:S04]  /*7cd0*/  LDL.LU R15, [R1+0x70] ;  /* 0x00007000010f7983 */ /* 0x000f280000300800 */
[----:B------:R0:W-:Y:S04]  /*7ce0*/  STL [R1+0x1274], R7 ;  /* 0x0012740701007387 */ /* 0x0001e80000100800 */
[----:B------:R1:W-:Y:S01]  /*7cf0*/  STL [R1+0x1268], R6 ;  /* 0x0012680601007387 */ /* 0x0003e20000100800 */
[----:B0-----:R-:W-:Y:S01]  /*7d00*/  IADD3 R7, P0, PT, R9, R2, RZ ;  /* 0x0000000209077210 */ /* 0x001fe20007f1e0ff */
[----:B-1----:R-:W-:Y:S01]  /*7d10*/  IMAD.X R6, R20, 0x1, R5, P5 ;  /* 0x0000000114067824 */ /* 0x002fe200028e0605 */
[----:B------:R-:W-:-:S03]  /*7d20*/  IADD3 R8, P5, PT, R10, R3, RZ ;  /* 0x000000030a087210 */ /* 0x000fc60007fbe0ff */
[----:B------:R0:W-:Y:S01]  /*7d30*/  STL [R1+0x1260], R7 ;  /* 0x0012600701007387 */ /* 0x0001e20000100800 */
[----:B------:R-:W-:-:S03]  /*7d40*/  IMAD R11, R11, UR75, RZ ;  /* 0x0000004b0b0b7c24 */ /* 0x000fc6000f8e02ff */
[----:B------:R1:W-:Y:S01]  /*7d50*/  STL [R1+0x125c], R6 ;  /* 0x00125c0601007387 */ /* 0x0003e20000100800 */
[----:B0-----:R-:W-:-:S03]  /*7d60*/  IMAD.X R7, R20, 0x1, R4, P4 ;  /* 0x0000000114077824 */ /* 0x001fc600020e0604 */
[----:B------:R0:W-:Y:S01]  /*7d70*/  STL [R1+0x1264], R8 ;  /* 0x0012640801007387 */ /* 0x0001e20000100800 */
[----:B-1----:R-:W-:-:S03]  /*7d80*/  IADD3 R6, P4, PT, R10, R2, RZ ;  /* 0x000000020a067210 */ /* 0x002fc60007f9e0ff */
[----:B------:R-:W5:Y:S04]  /*7d90*/  LDL.LU R14, [R1+0x78] ;  /* 0x00007800010e7983 */ /* 0x000f680000300800 */
[----:B------:R1:W-:Y:S04]  /*7da0*/  STL [R1+0x1258], R7 ;  /* 0x0012580701007387 */ /* 0x0003e80000100800 */
[----:B------:R1:W-:Y:S01]  /*7db0*/  STL [R1+0x1250], R6 ;  /* 0x0012500601007387 */ /* 0x0003e20000100800 */
[C---:B0-----:R-:W-:Y:S02]  /*7dc0*/  IMAD.X R8, R21.reuse, 0x1, R4, P2 ;  /* 0x0000000115087824 */ /* 0x041fe400010e0604 */
[----:B-1----:R-:W-:Y:S01]  /*7dd0*/  IMAD.X R7, R21, 0x1, R5, P3 ;  /* 0x0000000115077824 */ /* 0x002fe200018e0605 */
[----:B------:R-:W-:-:S04]  /*7de0*/  IADD3 R6, P3, PT, R11, R3, RZ ;  /* 0x000000030b067210 */ /* 0x000fc80007f7e0ff */
[----:B------:R0:W-:Y:S01]  /*7df0*/  STL [R1+0x124c], R7 ;  /* 0x00124c0701007387 */ /* 0x0001e20000100800 */
[----:B------:R-:W-:-:S03]  /*7e00*/  IMAD R12, R12, UR75, RZ ;  /* 0x0000004b0c0c7c24 */ /* 0x000fc6000f8e02ff */
[----:B------:R1:W-:Y:S01]  /*7e10*/  STL [R1+0x1254], R6 ;  /* 0x0012540601007387 */ /* 0x0003e20000100800 */
[----:B0-----:R-:W-:-:S03]  /*7e20*/  IADD3 R7, P2, PT, R11, R2, RZ ;  /* 0x000000020b077210 */ /* 0x001fc60007f5e0ff */
[----:B------:R0:W-:Y:S01]  /*7e30*/  STL [R1+0x1248], R8 ;  /* 0x0012480801007387 */ /* 0x0001e20000100800 */
[----:B-1----:R-:W-:-:S03]  /*7e40*/  IMAD.X R6, R22, 0x1, R5, P1 ;  /* 0x0000000116067824 */ /* 0x002fc600008e0605 */
[----:B------:R-:W5:Y:S04]  /*7e50*/  LDL.LU R13, [R1+0x94] ;  /* 0x00009400010d7983 */ /* 0x000f680000300800 */
[----:B------:R-:W-:Y:S01]  /*7e60*/  STL [R1+0x1240], R7 ;  /* 0x0012400701007387 */ /* 0x000fe20000100800 */
[----:B0-----:R-:W-:-:S03]  /*7e70*/  IADD3 R8, P1, PT, R12, R3, RZ ;  /* 0x000000030c087210 */ /* 0x001fc60007f3e0ff */
[----:B------:R0:W-:Y:S01]  /*7e80*/  STL [R1+0x123c], R6 ;  /* 0x00123c0601007387 */ /* 0x0001e20000100800 */
[----:B------:R-:W-:-:S03]  /*7e90*/  SHF.R.S32.HI R23, RZ, 0x1f, R10 ;  /* 0x0000001fff177819 */ /* 0x000fc6000001140a */
[----:B------:R-:W-:Y:S04]  /*7ea0*/  STL [R1+0x1244], R8 ;  /* 0x0012440801007387 */ /* 0x000fe80000100800 */
[----:B------:R-:W5:Y:S01]  /*7eb0*/  LDL.LU R18, [R1+0x50] ;  /* 0x0000500001127983 */ /* 0x000f620000300800 */
[----:B0-----:R-:W-:Y:S01]  /*7ec0*/  IMAD.X R6, R22, 0x1, R4, P0 ;  /* 0x0000000116067824 */ /* 0x001fe200000e0604 */
[----:B------:R-:W-:-:S04]  /*7ed0*/  IADD3 R7, P0, PT, R12, R2, RZ ;  /* 0x000000020c077210 */ /* 0x000fc80007f1e0ff */
[----:B------:R0:W-:Y:S04]  /*7ee0*/  STL [R1+0x1238], R6 ;  /* 0x0012380601007387 */ /* 0x0001e80000100800 */
[----:B------:R-:W-:Y:S04]  /*7ef0*/  STL [R1+0x1230], R7 ;  /* 0x0012300701007387 */ /* 0x000fe80000100800 */
[----:B------:R-:W5:Y:S01]  /*7f00*/  LDL.LU R28, [R1+0x98] ;  /* 0x00009800011c7983 */ /* 0x000f620000300800 */
[----:B0-----:R-:W-:-:S05]  /*7f10*/  IMAD.X R6, R23, 0x1, R5, P5 ;  /* 0x0000000117067824 */ /* 0x001fca00028e0605 */
[----:B------:R0:W-:Y:S02]  /*7f20*/  STL [R1+0x122c], R6 ;  /* 0x00122c0601007387 */ /* 0x0001e40000100800 */
[----:B0-----:R-:W-:Y:S01]  /*7f30*/  IMAD.X R6, R23, 0x1, R4, P4 ;  /* 0x0000000117067824 */ /* 0x001fe200020e0604 */
[C---:B--2---:R-:W-:Y:S02]  /*7f40*/  IADD3 R7, P5, PT, R29.reuse, R3, RZ ;  /* 0x000000031d077210 */ /* 0x044fe40007fbe0ff */
[----:B------:R-:W-:-:S03]  /*7f50*/  IADD3 R8, P4, PT, R29, R2, RZ ;  /* 0x000000021d087210 */ /* 0x000fc60007f9e0ff */
[----:B------:R0:W-:Y:S04]  /*7f60*/  STL [R1+0x1234], R7 ;  /* 0x0012340701007387 */ /* 0x0001e80000100800 */
[----:B0-----:R-:W2:Y:S04]  /*7f70*/  LDL.LU R7, [R1+0x54] ;  /* 0x0000540001077983 */ /* 0x001ea80000300800 */
[----:B------:R0:W-:Y:S04]  /*7f80*/  STL [R1+0x121c], R6 ;  /* 0x00121c0601007387 */ /* 0x0001e80000100800 */
[----:B------:R1:W-:Y:S04]  /*7f90*/  STL [R1+0x1224], R8 ;  /* 0x0012240801007387 */ /* 0x0003e80000100800 */
[----:B------:R-:W2:Y:S01]  /*7fa0*/  LDL.LU R29, [R1+0x9c] ;  /* 0x00009c00011d7983 */ /* 0x000ea20000300800 */
[----:B------:R-:W-:-:S05]  /*7fb0*/  SHF.R.S32.HI R24, RZ, 0x1f, R11 ;  /* 0x0000001fff187819 */ /* 0x000fca000001140b */
[----:B0-----:R-:W-:Y:S01]  /*7fc0*/  IMAD.X R6, R24, 0x1, R5, P3 ;  /* 0x0000000118067824 */ /* 0x001fe200018e0605 */
[----:B---3--:R-:W-:Y:S01]  /*7fd0*/  IADD3 R9, P3, PT, R16, R3, RZ ;  /* 0x0000000310097210 */ /* 0x008fe20007f7e0ff */
[----:B-1----:R-:W-:Y:S01]  /*7fe0*/  IMAD.X R8, R24, 0x1, R4, P2 ;  /* 0x0000000118087824 */ /* 0x002fe200010e0604 */
[----:B------:R-:W-:Y:S02]  /*7ff0*/  SHF.R.S32.HI R25, RZ, 0x1f, R12 ;  /* 0x0000001fff197819 */ /* 0x000fe4000001140c */
[----:B------:R0:W-:Y:S04]  /*8000*/  STL [R1+0x1220], R6 ;  /* 0x0012200601007387 */ /* 0x0001e80000100800 */
[----:B------:R-:W-:Y:S04]  /*8010*/  STL [R1+0x1228], R9 ;  /* 0x0012280901007387 */ /* 0x000fe80000100800 */
[----:B------:R-:W3:Y:S01]  /*8020*/  LDL.LU R17, [R1+0x5c] ;  /* 0x00005c0001117983 */ /* 0x000ee20000300800 */
[----:B0-----:R-:W-:-:S03]  /*8030*/  IADD3 R6, P2, PT, R16, R2, RZ ;  /* 0x0000000210067210 */ /* 0x001fc60007f5e0ff */
[----:B------:R0:W-:Y:S04]  /*8040*/  STL [R1+0x120c], R8 ;  /* 0x00120c0801007387 */ /* 0x0001e80000100800 */
[----:B------:R1:W-:Y:S01]  /*8050*/  STL [R1+0x1214], R6 ;  /* 0x0012140601007387 */ /* 0x0003e20000100800 */
[----:B0-----:R-:W-:-:S03]  /*8060*/  IMAD.X R8, R25, 0x1, R5, P1 ;  /* 0x0000000119087824 */ /* 0x001fc600008e0605 */
[----:B-1----:R-:W3:Y:S01]  /*8070*/  LDL.LU R6, [R1+0x90] ;  /* 0x0000900001067983 */ /* 0x002ee20000300800 */
[----:B----4-:R-:W-:-:S03]  /*8080*/  IADD3 R10, P1, PT, R15, R3, RZ ;  /* 0x000000030f0a7210 */ /* 0x010fc60007f3e0ff */
[----:B------:R0:W-:Y:S01]  /*8090*/  STL [R1+0x1210], R8 ;  /* 0x0012100801007387 */ /* 0x0001e20000100800 */
[----:B------:R-:W-:-:S03]  /*80a0*/  SHF.R.S32.HI R26, RZ, 0x1f, R26 ;  /* 0x0000001fff1a7819 */ /* 0x000fc6000001141a */
[----:B------:R-:W-:Y:S04]  /*80b0*/  STL [R1+0x1218], R10 ;  /* 0x0012180a01007387 */ /* 0x000fe80000100800 */
[----:B------:R-:W4:Y:S01]  /*80c0*/  LDL.LU R19, [R1+0x64] ;  /* 0x0000640001137983 */ /* 0x000f220000300800 */
[----:B0-----:R-:W-:Y:S01]  /*80d0*/  IMAD.X R8, R25, 0x1, R4, P0 ;  /* 0x0000000119087824 */ /* 0x001fe200000e0604 */
[----:B------:R-:W-:-:S04]  /*80e0*/  IADD3 R9, P0, PT, R15, R2, RZ ;  /* 0x000000020f097210 */ /* 0x000fc80007f1e0ff */
[----:B------:R0:W-:Y:S04]  /*80f0*/  STL [R1+0x11fc], R8 ;  /* 0x0011fc0801007387 */ /* 0x0001e80000100800 */
[----:B------:R-:W-:Y:S04]  /*8100*/  STL [R1+0x1204], R9 ;  /* 0x0012040901007387 */ /* 0x000fe80000100800 */
[----:B------:R-:W4:Y:S01]  /*8110*/  LDL.LU R16, [R1+0x8c] ;  /* 0x00008c0001107983 */ /* 0x000f220000300800 */
[----:B0-----:R-:W-:Y:S01]  /*8120*/  IMAD.X R8, R26, 0x1, R5, P5 ;  /* 0x000000011a087824 */ /* 0x001fe200028e0605 */
[----:B------:R-:W-:-:S04]  /*8130*/  SHF.R.S32.HI R27, RZ, 0x1f, R27 ;  /* 0x0000001fff1b7819 */ /* 0x000fc8000001141b */
[----:B------:R0:W-:Y:S01]  /*8140*/  STL [R1+0x1200], R8 ;  /* 0x0012000801007387 */ /* 0x0001e20000100800 */
[----:B-----5:R-:W-:Y:S01]  /*8150*/  IADD3 R10, P5, PT, R14, R3, RZ ;  /* 0x000000030e0a7210 */ /* 0x020fe20007fbe0ff */
[----:B0-----:R-:W-:Y:S01]  /*8160*/  IMAD.X R8, R26, 0x1, R4, P4 ;  /* 0x000000011a087824 */ /* 0x001fe200020e0604 */
[----:B------:R-:W-:-:S03]  /*8170*/  IADD3 R9, P4, PT, R14, R2, RZ ;  /* 0x000000020e097210 */ /* 0x000fc60007f9e0ff */
[----:B------:R-:W-:Y:S04]  /*8180*/  STL [R1+0x1208], R10 ;  /* 0x0012080a01007387 */ /* 0x000fe80000100800 */
[----:B------:R-:W5:Y:S04]  /*8190*/  LDL.LU R15, [R1+0x68] ;  /* 0x00006800010f7983 */ /* 0x000f680000300800 */
[----:B------:R0:W-:Y:S04]  /*81a0*/  STL [R1+0x11ec], R8 ;  /* 0x0011ec0801007387 */ /* 0x0001e80000100800 */
[----:B------:R1:W-:Y:S04]  /*81b0*/  STL [R1+0x11f4], R9 ;  /* 0x0011f40901007387 */ /* 0x0003e80000100800 */
[----:B------:R-:W5:Y:S01]  /*81c0*/  LDL.LU R14, [R1+0x88] ;  /* 0x00008800010e7983 */ /* 0x000f620000300800 */
[----:B0-----:R-:W-:-:S02]  /*81d0*/  IMAD.X R8, R27, 0x1, R5, P3 ;  /* 0x000000011b087824 */ /* 0x001fc400018e0605 */
[----:B-1----:R-:W-:-:S03]  /*81e0*/  IMAD.X R9, R27, 0x1, R4, P2 ;  /* 0x000000011b097824 */ /* 0x002fc600010e0604 */
[----:B------:R0:W-:Y:S01]  /*81f0*/  STL [R1+0x11f0], R8 ;  /* 0x0011f00801007387 */ /* 0x0001e20000100800 */
[----:B------:R-:W-:-:S03]  /*8200*/  IADD3 R10, P3, PT, R13, R3, RZ ;  /* 0x000000030d0a7210 */ /* 0x000fc60007f7e0ff */
[----:B0-----:R-:W5:Y:S04]  /*8210*/  LDL.LU R8, [R1+0x6c] ;  /* 0x00006c0001087983 */ /* 0x001f680000300800 */
[----:B------:R0:W-:Y:S04]  /*8220*/  STL [R1+0x11f8], R10 ;  /* 0x0011f80a01007387 */ /* 0x0001e80000100800 */
[----:B------:R1:W-:Y:S01]  /*8230*/  STL [R1+0xf90], R9 ;  /* 0x000f900901007387 */ /* 0x0003e20000100800 */
[----:B0-----:R-:W-:-:S03]  /*8240*/  IADD3 R10, P2, PT, R13, R2, RZ ;  /* 0x000000020d0a7210 */ /* 0x001fc60007f5e0ff */
[----:B------:R-:W5:Y:S01]  /*8250*/  LDL.LU R13, [R1+0x84] ;  /* 0x00008400010d7983 */ /* 0x000f620000300800 */
[----:B-1----:R-:W-:-:S03]  /*8260*/  IMAD.X R9, R18, 0x1, R5, P1 ;  /* 0x0000000112097824 */ /* 0x002fc600008e0605 */
[----:B------:R-:W-:Y:S01]  /*8270*/  STL [R1+0xfac], R10 ;  /* 0x000fac0a01007387 */ /* 0x000fe20000100800 */
[----:B------:R-:W-:-:S03]  /*8280*/  IADD3 R11, P1, PT, R28, R3, RZ ;  /* 0x000000031c0b7210 */ /* 0x000fc60007f3e0ff */
[----:B------:R0:W-:Y:S04]  /*8290*/  STL [R1+0xf94], R9 ;  /* 0x000f940901007387 */ /* 0x0001e80000100800 */
[----:B------:R-:W-:Y:S01]  /*82a0*/  STL [R1+0xfb4], R11 ;  /* 0x000fb40b01007387 */ /* 0x000fe20000100800 */
[----:B0-----:R-:W-:Y:S01]  /*82b0*/  IMAD.X R9, R18, 0x1, R4, P0 ;  /* 0x0000000112097824 */ /* 0x001fe200000e0604 */
[----:B------:R-:W-:Y:S02]  /*82c0*/  IADD3 R10, P0, PT, R28, R2, RZ ;  /* 0x000000021c0a7210 */ /* 0x000fe40007f1e0ff */
[----:B------:R-:W5:Y:S04]  /*82d0*/  LDL.LU R18, [R1+0x74] ;  /* 0x0000740001127983 */ /* 0x000f680000300800 */
[----:B------:R2:W-:Y:S04]  /*82e0*/  STL [R1+0xf98], R9 ;  /* 0x000f980901007387 */ /* 0x0005e80000100800 */
[----:B------:R-:W-:Y:S04]  /*82f0*/  STL [R1+0xfbc], R10 ;  /* 0x000fbc0a01007387 */ /* 0x000fe80000100800 */
[----:B------:R-:W5:Y:S01]  /*8300*/  LDL.LU R28, [R1+0x80] ;  /* 0x00008000011c7983 */ /* 0x000f620000300800 */
[----:B--2---:R-:W-:-:S05]  /*8310*/  IMAD.X R9, R7, 0x1, R5, P5 ;  /* 0x0000000107097824 */ /* 0x004fca00028e0605 */
[----:B------:R0:W-:Y:S01]  /*8320*/  STL [R1+0xf9c], R9 ;  /* 0x000f9c0901007387 */ /* 0x0001e20000100800 */
[----:B------:R-:W-:Y:S01]  /*8330*/  IADD3 R11, P5, PT, R29, R3, RZ ;  /* 0x000000031d0b7210 */ /* 0x000fe20007fbe0ff */
[----:B0-----:R-:W-:Y:S01]  /*8340*/  IMAD.X R9, R7, 0x1, R4, P4 ;  /* 0x0000000107097824 */ /* 0x001fe200020e0604 */
[----:B------:R-:W-:-:S03]  /*8350*/  IADD3 R10, P4, PT, R29, R2, RZ ;  /* 0x000000021d0a7210 */ /* 0x000fc60007f9e0ff */
[----:B------:R-:W-:Y:S04]  /*8360*/  STL [R1+0xfc4], R11 ;  /* 0x000fc40b01007387 */ /* 0x000fe80000100800 */
[----:B------:R-:W2:Y:S04]  /*8370*/  LDL.LU R7, [R1+0xa0] ;  /* 0x0000a00001077983 */ /* 0x000ea80000300800 */
[----:B------:R3:W-:Y:S04]  /*8380*/  STL [R1+0xfa0], R9 ;  /* 0x000fa00901007387 */ /* 0x0007e80000100800 */
[----:B------:R0:W-:Y:S04]  /*8390*/  STL [R1+0xfcc], R10 ;  /* 0x000fcc0a01007387 */ /* 0x0001e80000100800 */
[----:B------:R-:W2:Y:S01]  /*83a0*/  LDL.LU R29, [R1+0x7c] ;  /* 0x00007c00011d7983 */ /* 0x000ea20000300800 */
[----:B---3--:R-:W-:-:S05]  /*83b0*/  IMAD.X R9, R17, 0x1, R5, P3 ;  /* 0x0000000111097824 */ /* 0x008fca00018e0605 */
[----:B------:R1:W-:Y:S01]  /*83c0*/  STL [R1+0xfa4], R9 ;  /* 0x000fa40901007387 */ /* 0x0003e20000100800 */
[C---:B0-----:R-:W-:Y:S01]  /*83d0*/  IADD3 R10, P3, PT, R6.reuse, R3, RZ ;  /* 0x00000003060a7210 */ /* 0x041fe20007f7e0ff */
[----:B-1----:R-:W-:Y:S01]  /*83e0*/  IMAD.X R9, R17, 0x1, R4, P2 ;  /* 0x0000000111097824 */ /* 0x002fe200010e0604 */
[----:B------:R-:W-:-:S03]  /*83f0*/  IADD3 R6, P2, PT, R6, R2, RZ ;  /* 0x0000000206067210 */ /* 0x000fc60007f5e0ff */
[----:B------:R4:W-:Y:S04]  /*8400*/  STL [R1+0xfd4], R10 ;  /* 0x000fd40a01007387 */ /* 0x0009e80000100800 */
[----:B------:R-:W3:Y:S04]  /*8410*/  LDL.LU R17, [R1+0xac] ;  /* 0x0000ac0001117983 */ /* 0x000ee80000300800 */
[----:B------:R0:W-:Y:S04]  /*8420*/  STL [R1+0xfa8], R9 ;  /* 0x000fa80901007387 */ /* 0x0001e80000100800 */
[----:B------:R1:W-:Y:S01]  /*8430*/  STL [R1+0xfdc], R6 ;  /* 0x000fdc0601007387 */ /* 0x0003e20000100800 */
[----:B----4-:R-:W-:-:S02]  /*8440*/  IMAD.X R10, R19, 0x1, R4, P0 ;  /* 0x00000001130a7824 */ /* 0x010fc400000e0604 */
[----:B0-----:R-:W-:Y:S01]  /*8450*/  IMAD.X R9, R19, 0x1, R5, P1 ;  /* 0x0000000113097824 */ /* 0x001fe200008e0605 */
[----:B-1----:R-:W4:Y:S01]  /*8460*/  LDL.LU R6, [R1+0xa4] ;  /* 0x0000a40001067983 */ /* 0x002f220000300800 */
[----:B------:R-:W-:-:S03]  /*8470*/  IADD3 R11, P1, PT, R16, R3, RZ ;  /* 0x00000003100b7210 */ /* 0x000fc60007f3e0ff */
[----:B------:R0:W-:Y:S04]  /*8480*/  STL [R1+0xfb0], R9 ;  /* 0x000fb00901007387 */ /* 0x0001e80000100800 */
[----:B------:R-:W-:Y:S04]  /*8490*/  STL [R1+0xfe4], R11 ;  /* 0x000fe40b01007387 */ /* 0x000fe80000100800 */
[----:B------:R-:W4:Y:S01]  /*84a0*/  LDL.LU R19, [R1+0xb8] ;  /* 0x0000b80001137983 */ /* 0x000f220000300800 */
[----:B0-----:R-:W-:-:S03]  /*84b0*/  IADD3 R9, P0, PT, R16, R2, RZ ;  /* 0x0000000210097210 */ /* 0x001fc60007f1e0ff */
[----:B------:R5:W-:Y:S04]  /*84c0*/  STL [R1+0xfb8], R10 ;  /* 0x000fb80a01007387 */ /* 0x000be80000100800 */
[----:B------:R0:W-:Y:S04]  /*84d0*/  STL [R1+0xfec], R9 ;  /* 0x000fec0901007387 */ /* 0x0001e80000100800 */
[----:B------:R-:W4:Y:S01]  /*84e0*/  LDL.LU R16, [R1+0xa8] ;  /* 0x0000a80001107983 */ /* 0x000f220000300800 */
[C---:B-----5:R-:W-:Y:S02]  /*84f0*/  IMAD.X R10, R15.reuse, 0x1, R5, P5 ;  /* 0x000000010f0a7824 */ /* 0x060fe400028e0605 */
[----:B------:R-:W-:-:S03]  /*8500*/  IMAD.X R11, R15, 0x1, R4, P4 ;  /* 0x000000010f0b7824 */ /* 0x000fc600020e0604 */
[----:B------:R1:W-:Y:S01]  /*8510*/  STL [R1+0xfc0], R10 ;  /* 0x000fc00a01007387 */ /* 0x0003e20000100800 */
[C---:B0-----:R-:W-:Y:S02]  /*8520*/  IADD3 R9, P5, PT, R14.reuse, R3, RZ ;  /* 0x000000030e097210 */ /* 0x041fe40007fbe0ff */
[----:B-1----:R-:W-:-:S03]  /*8530*/  IADD3 R10, P4, PT, R14, R2, RZ ;  /* 0x000000020e0a7210 */ /* 0x002fc60007f9e0ff */
[----:B------:R0:W-:Y:S04]  /*8540*/  STL [R1+0xff4], R9 ;  /* 0x000ff40901007387 */ /* 0x0001e80000100800 */
[----:B------:R1:W-:Y:S04]  /*8550*/  STL [R1+0xfc8], R11 ;  /* 0x000fc80b01007387 */ /* 0x0003e80000100800 */
[----:B------:R-:W5:Y:S01]  /*8560*/  LDL.LU R15, [R1+0xc4] ;  /* 0x0000c400010f7983 */ /* 0x000f620000300800 */
[----:B0-----:R-:W-:-:S03]  /*8570*/  IMAD.X R9, R8, 0x1, R5, P3 ;  /* 0x0000000108097824 */ /* 0x001fc600018e0605 */
[----:B------:R-:W-:Y:S04]  /*8580*/  STL [R1+0xffc], R10 ;  /* 0x000ffc0a01007387 */ /* 0x000fe80000100800 */
[----:B------:R-:W5:Y:S04]  /*8590*/  LDL.LU R14, [R1+0xb0] ;  /* 0x0000b000010e7983 */ /* 0x000f680000300800 */
[----:B------:R0:W-:Y:S01]  /*85a0*/  STL [R1+0xfd0], R9 ;  /* 0x000fd00901007387 */ /* 0x0001e20000100800 */
[C---:B-1----:R-:W-:Y:S01]  /*85b0*/  IADD3 R11, P3, PT, R13.reuse, R3, RZ ;  /* 0x000000030d0b7210 */ /* 0x042fe20007f7e0ff */
[----:B0-----:R-:W-:Y:S01]  /*85c0*/  IMAD.X R9, R8, 0x1, R4, P2 ;  /* 0x0000000108097824 */ /* 0x001fe200010e0604 */
[----:B------:R-:W-:-:S03]  /*85d0*/  IADD3 R10, P2, PT, R13, R2, RZ ;  /* 0x000000020d0a7210 */ /* 0x000fc60007f5e0ff */
[----:B------:R-:W-:Y:S04]  /*85e0*/  STL [R1+0x1004], R11 ;  /* 0x0010040b01007387 */ /* 0x000fe80000100800 */
[----:B------:R-:W5:Y:S04]  /*85f0*/  LDL.LU R8, [R1+0xcc] ;  /* 0x0000cc0001087983 */ /* 0x000f680000300800 */
[----:B------:R0:W-:Y:S04]  /*8600*/  STL [R1+0xfd8], R9 ;  /* 0x000fd80901007387 */ /* 0x0001e80000100800 */
[----:B------:R-:W-:Y:S04]  /*8610*/  STL [R1+0x100c], R10 ;  /* 0x00100c0a01007387 */ /* 0x000fe80000100800 */
[----:B------:R-:W5:Y:S01]  /*8620*/  LDL.LU R13, [R1+0xb4] ;  /* 0x0000b400010d7983 */ /* 0x000f620000300800 */
[----:B0-----:R-:W-:-:S05]  /*8630*/  IMAD.X R9, R18, 0x1, R5, P1 ;  /* 0x0000000112097824 */ /* 0x001fca00008e0605 */
[----:B------:R0:W-:Y:S01]  /*8640*/  STL [R1+0xfe0], R9 ;  /* 0x000fe00901007387 */ /* 0x0001e20000100800 */
[----:B------:R-:W-:Y:S01]  /*8650*/  IADD3 R11, P1, PT, R28, R3, RZ ;  /* 0x000000031c0b7210 */ /* 0x000fe20007f3e0ff */
[----:B0-----:R-:W-:Y:S01]  /*8660*/  IMAD.X R9, R18, 0x1, R4, P0 ;  /* 0x0000000112097824 */ /* 0x001fe200000e0604 */
[----:B------:R-:W-:-:S03]  /*8670*/  IADD3 R10, P0, PT, R28, R2, RZ ;  /* 0x000000021c0a7210 */ /* 0x000fc60007f1e0ff */
[----:B------:R-:W-:Y:S04]  /*8680*/  STL [R1+0x1014], R11 ;  /* 0x0010140b01007387 */ /* 0x000fe80000100800 */
[----:B------:R-:W5:Y:S04]  /*8690*/  LDL.LU R18, [R1+0xd8] ;  /* 0x0000d80001127983 */ /* 0x000f680000300800 */
[----:B------:R2:W-:Y:S04]  /*86a0*/  STL [R1+0xfe8], R9 ;  /* 0x000fe80901007387 */ /* 0x0005e80000100800 */
[----:B------:R0:W-:Y:S04]  /*86b0*/  STL [R1+0x101c], R10 ;  /* 0x00101c0a01007387 */ /* 0x0001e80000100800 */
[----:B------:R-:W5:Y:S01]  /*86c0*/  LDL.LU R28, [R1+0xbc] ;  /* 0x0000bc00011c7983 */ /* 0x000f620000300800 */
[----:B--2---:R-:W-:-:S02]  /*86d0*/  IMAD.X R9, R7, 0x1, R5, P5 ;  /* 0x0000000107097824 */ /* 0x004fc400028e0605 */
[----:B0-----:R-:W-:-:S03]  /*86e0*/  IMAD.X R10, R7, 0x1, R4, P4 ;  /* 0x00000001070a7824 */ /* 0x001fc600020e0604 */
[----:B------:R0:W-:Y:S01]  /*86f0*/  STL [R1+0xff0], R9 ;  /* 0x000ff00901007387 */ /* 0x0001e20000100800 */
[C---:B------:R-:W-:Y:S02]  /*8700*/  IADD3 R11, P5, PT, R29.reuse, R3, RZ ;  /* 0x000000031d0b7210 */ /* 0x040fe40007fbe0ff */
[----:B0-----:R-:W-:-:S03]  /*8710*/  IADD3 R9, P4, PT, R29, R2, RZ ;  /* 0x000000021d097210 */ /* 0x001fc60007f9e0ff */
[----:B------:R-:W-:Y:S04]  /*8720*/  STL [R1+0x1024], R11 ;  /* 0x0010240b01007387 */ /* 0x000fe80000100800 */
[----:B------:R-:W2:Y:S04]  /*8730*/  LDL.LU R7, [R1+0xe0] ;  /* 0x0000e00001077983 */ /* 0x000ea80000300800 */
[----:B------:R3:W-:Y:S04]  /*8740*/  STL [R1+0xff8], R10 ;  /* 0x000ff80a01007387 */ /* 0x0007e80000100800 */
[----:B------:R-:W-:Y:S04]  /*8750*/  STL [R1+0x102c], R9 ;  /* 0x00102c0901007387 */ /* 0x000fe80000100800 */
[----:B------:R-:W2:Y:S01]  /*8760*/  LDL.LU R29, [R1+0xc0] ;  /* 0x0000c000011d7983 */ /* 0x000ea20000300800 */
[----:B---3--:R-:W-:-:S05]  /*8770*/  IMAD.X R10, R17, 0x1, R5, P3 ;  /* 0x00000001110a7824 */ /* 0x008fca00018e0605 */
[----:B------:R0:W-:Y:S02]  /*8780*/  STL [R1+0x1000], R10 ;  /* 0x0010000a01007387 */ /* 0x0001e40000100800 */
[----:B0-----:R-:W-:Y:S02]  /*8790*/  IMAD.X R10, R17, 0x1, R4, P2 ;  /* 0x00000001110a7824 */ /* 0x001fe400010e0604 */
[----:B------:R-:W3:Y:S01]  /*87a0*/  LDL.LU R17, [R1+0xec] ;  /* 0x0000ec0001117983 */ /* 0x000ee20000300800 */
[----:B----4-:R-:W-:-:S05]  /*87b0*/  IADD3 R9, P3, PT, R6, R3, RZ ;  /* 0x0000000306097210 */ /* 0x010fca0007f7e0ff */
[----:B------:R0:W-:Y:S04]  /*87c0*/  STL [R1+0x1034], R9 ;  /* 0x0010340901007387 */ /* 0x0001e80000100800 */
[----:B------:R1:W-:Y:S01]  /*87d0*/  STL [R1+0x1008], R10 ;  /* 0x0010080a01007387 */ /* 0x0003e20000100800 */
[----:B0-----:R-:W-:-:S03]  /*87e0*/  IADD3 R9, P2, PT, R6, R2, RZ ;  /* 0x0000000206097210 */ /* 0x001fc60007f5e0ff */
[----:B------:R-:W4:Y:S01]  /*87f0*/  LDL.LU R6, [R1+0xc8] ;  /* 0x0000c80001067983 */ /* 0x000f220000300800 */
[----:B-1----:R-:W-:-:S03]  /*8800*/  IMAD.X R10, R19, 0x1, R5, P1 ;  /* 0x00000001130a7824 */ /* 0x002fc600008e0605 */
[----:B------:R0:W-:Y:S04]  /*8810*/  STL [R1+0x103c], R9 ;  /* 0x00103c0901007387 */ /* 0x0001e80000100800 */
[----:B------:R1:W-:Y:S01]  /*8820*/  STL [R1+0x1010], R10 ;  /* 0x0010100a01007387 */ /* 0x0003e20000100800 */
[C---:B0-----:R-:W-:Y:S01]  /*8830*/  IADD3 R9, P1, PT, R16.reuse, R3, RZ ;  /* 0x0000000310097210 */ /* 0x041fe20007f3e0ff */
[----:B-1----:R-:W-:Y:S02]  /*8840*/  IMAD.X R10, R19, 0x1, R4, P0 ;  /* 0x00000001130a7824 */ /* 0x002fe400000e0604 */
[----:B------:R-:W4:Y:S04]  /*8850*/  LDL.LU R19, [R1+0xf8] ;  /* 0x0000f80001137983 */ /* 0x000f280000300800 */
[----:B------:R0:W-:Y:S04]  /*8860*/  STL [R1+0x1044], R9 ;  /* 0x0010440901007387 */ /* 0x0001e80000100800 */
[----:B------:R1:W-:Y:S01]  /*8870*/  STL [R1+0x1018], R10 ;  /* 0x0010180a01007387 */ /* 0x0003e20000100800 */
[----:B0-----:R-:W-:-:S03]  /*8880*/  IADD3 R9, P0, PT, R16, R2, RZ ;  /* 0x0000000210097210 */ /* 0x001fc60007f1e0ff */
[----:B------:R-:W4:Y:S01]  /*8890*/  LDL.LU R16, [R1+0xd0] ;  /* 0x0000d00001107983 */ /* 0x000f220000300800 */
[----:B-----5:R-:W-:-:S03]  /*88a0*/  IMAD.X R11, R15, 0x1, R5, P5 ;  /* 0x000000010f0b7824 */ /* 0x020fc600028e0605 */
[----:B------:R0:W-:Y:S01]  /*88b0*/  STL [R1+0x104c], R9 ;  /* 0x00104c0901007387 */ /* 0x0001e20000100800 */
[----:B-1----:R-:W-:-:S03]  /*88c0*/  IADD3 R10, P5, PT, R14, R3, RZ ;  /* 0x000000030e0a7210 */ /* 0x002fc60007fbe0ff */
[----:B------:R-:W-:Y:S01]  /*88d0*/  STL [R1+0x1020], R11 ;  /* 0x0010200b01007387 */ /* 0x000fe20000100800 */
[----:B0-----:R-:W-:-:S03]  /*88e0*/  IMAD.X R9, R15, 0x1, R4, P4 ;  /* 0x000000010f097824 */ /* 0x001fc600020e0604 */
[----:B------:R-:W5:Y:S04]  /*88f0*/  LDL.LU R15, [R1+0x104] ;  /* 0x00010400010f7983 */ /* 0x000f680000300800 */
[----:B------:R0:W-:Y:S04]  /*8900*/  STL [R1+0x1054], R10 ;  /* 0x0010540a01007387 */ /* 0x0001e80000100800 */
[----:B------:R1:W-:Y:S01]  /*8910*/  STL [R1+0x1028], R9 ;  /* 0x0010280901007387 */ /* 0x0003e20000100800 */
[----:B0-----:R-:W-:-:S03]  /*8920*/  IADD3 R10, P4, PT, R14, R2, RZ ;  /* 0x000000020e0a7210 */ /* 0x001fc60007f9e0ff */
[----:B------:R-:W5:Y:S01]  /*8930*/  LDL.LU R14, [R1+0xd4] ;  /* 0x0000d400010e7983 */ /* 0x000f620000300800 */
[----:B-1----:R-:W-:-:S03]  /*8940*/  IMAD.X R9, R8, 0x1, R5, P3 ;  /* 0x0000000108097824 */ /* 0x002fc600018e0605 */
[----:B------:R0:W-:Y:S04]  /*8950*/  STL [R1+0x105c], R10 ;  /* 0x00105c0a01007387 */ /* 0x0001e80000100800 */
[----:B------:R1:W-:Y:S01]  /*8960*/  STL [R1+0x1030], R9 ;  /* 0x0010300901007387 */ /* 0x0003e20000100800 */
[C---:B0-----:R-:W-:Y:S01]  /*8970*/  IADD3 R10, P3, PT, R13.reuse, R3, RZ ;  /* 0x000000030d0a7210 */ /* 0x041fe20007f7e0ff */
[----:B-1----:R-:W-:Y:S02]  /*8980*/  IMAD.X R9, R8, 0x1, R4, P2 ;  /* 0x0000000108097824 */ /* 0x002fe400010e0604 */
[----:B------:R-:W5:Y:S04]  /*8990*/  LDL.LU R8, [R1+0x10c] ;  /* 0x00010c0001087983 */ /* 0x000f680000300800 */
[----:B------:R0:W-:Y:S04]  /*89a0*/  STL [R1+0x1064], R10 ;  /* 0x0010640a01007387 */ /* 0x0001e80000100800 */
[----:B------:R1:W-:Y:S01]  /*89b0*/  STL [R1+0x1038], R9 ;  /* 0x0010380901007387 */ /* 0x0003e20000100800 */
[----:B0-----:R-:W-:-:S03]  /*89c0*/  IADD3 R10, P2, PT, R13, R2, RZ ;  /* 0x000000020d0a7210 */ /* 0x001fc60007f5e0ff */
[----:B------:R-:W5:Y:S01]  /*89d0*/  LDL.LU R13, [R1+0xdc] ;  /* 0x0000dc00010d7983 */ /* 0x000f620000300800 */
[----:B-1----:R-:W-:Y:S01]  /*89e0*/  IMAD.X R9, R18, 0x1, R5, P1 ;  /* 0x0000000112097824 */ /* 0x002fe200008e0605 */
[----:B------:R-:W-:Y:S02]  /*89f0*/  IADD3 R11, P1, PT, R28, R3, RZ ;  /* 0x000000031c0b7210 */ /* 0x000fe40007f3e0ff */
[----:B------:R0:W-:Y:S04]  /*8a00*/  STL [R1+0x106c], R10 ;  /* 0x00106c0a01007387 */ /* 0x0001e80000100800 */
[----:B------:R1:W-:Y:S04]  /*8a10*/  STL [R1+0x1040], R9 ;  /* 0x0010400901007387 */ /* 0x0003e80000100800 */
[----:B------:R-:W-:Y:S01]  /*8a20*/  STL [R1+0x1074], R11 ;  /* 0x0010740b01007387 */ /* 0x000fe20000100800 */
[----:B0-----:R-:W-:Y:S01]  /*8a30*/  IMAD.X R10, R18, 0x1, R4, P0 ;  /* 0x00000001120a7824 */ /* 0x001fe200000e0604 */
[----:B-1----:R-:W-:-:S02]  /*8a40*/  IADD3 R9, P0, PT, R28, R2, RZ ;  /* 0x000000021c097210 */ /* 0x002fc40007f1e0ff */
[----:B------:R-:W5:Y:S04]  /*8a50*/  LDL.LU R28, [R1+0x118] ;  /* 0x00011800011c7983 */ /* 0x000f680000300800 */
[----:B------:R2:W-:Y:S04]  /*8a60*/  STL [R1+0x1048], R10 ;  /* 0x0010480a01007387 */ /* 0x0005e80000100800 */
[----:B------:R0:W-:Y:S04]  /*8a70*/  STL [R1+0x107c], R9 ;  /* 0x00107c0901007387 */ /* 0x0001e80000100800 */
[----:B------:R-:W5:Y:S01]  /*8a80*/  LDL.LU R18, [R1+0xe4] ;  /* 0x0000e40001127983 */ /* 0x000f620000300800 */
[----:B--2---:R-:W-:-:S05]  /*8a90*/  IMAD.X R10, R7, 0x1, R5, P5 ;  /* 0x00000001070a7824 */ /* 0x004fca00028e0605 */
[----:B------:R1:W-:Y:S01]  /*8aa0*/  STL [R1+0x1050], R10 ;  /* 0x0010500a01007387 */ /* 0x0003e20000100800 */
[----:B0-----:R-:W-:Y:S01]  /*8ab0*/  IADD3 R9, P5, PT, R29, R3, RZ ;  /* 0x000000031d097210 */ /* 0x001fe20007fbe0ff */
[----:B-1----:R-:W-:Y:S01]  /*8ac0*/  IMAD.X R10, R7, 0x1, R4, P4 ;  /* 0x00000001070a7824 */ /* 0x002fe200020e0604 */
[----:B------:R-:W-:-:S03]  /*8ad0*/  IADD3 R7, P4, PT, R29, R2, RZ ;  /* 0x000000021d077210 */ /* 0x000fc60007f9e0ff */
[----:B------:R-:W-:Y:S04]  /*8ae0*/  STL [R1+0x1084], R9 ;  /* 0x0010840901007387 */ /* 0x000fe80000100800 */
[----:B------:R-:W-:Y:S04]  /*8af0*/  STL [R1+0x1058], R10 ;  /* 0x0010580a01007387 */ /* 0x000fe80000100800 */
[----:B------:R-:W2:Y:S04]  /*8b00*/  LDL.LU R29, [R1+0x124] ;  /* 0x00012400011d7983 */ /* 0x000ea80000300800 */
[----:B------:R0:W-:Y:S04]  /*8b10*/  STL [R1+0x108c], R7 ;  /* 0x00108c0701007387 */ /* 0x0001e80000100800 */
[----:B0-----:R-:W2:Y:S01]  /*8b20*/  LDL.LU R7, [R1+0xe8] ;  /* 0x0000e80001077983 */ /* 0x001ea20000300800 */
[----:B---3--:R-:W-:-:S02]  /*8b30*/  IMAD.X R9, R17, 0x1, R5, P3 ;  /* 0x0000000111097824 */ /* 0x008fc400018e0605 */
[----:B------:R-:W-:-:S03]  /*8b40*/  IMAD.X R10, R17, 0x1, R4, P2 ;  /* 0x00000001110a7824 */ /* 0x000fc600010e0604 */
[----:B------:R0:W-:Y:S01]  /*8b50*/  STL [R1+0x1060], R9 ;  /* 0x0010600901007387 */ /* 0x0001e20000100800 */
[C---:B----4-:R-:W-:Y:S02]  /*8b60*/  IADD3 R11, P3, PT, R6.reuse, R3, RZ ;  /* 0x00000003060b7210 */ /* 0x050fe40007f7e0ff */
[----:B0-----:R-:W-:-:S03]  /*8b70*/  IADD3 R9, P2, PT, R6, R2, RZ ;  /* 0x0000000206097210 */ /* 0x001fc60007f5e0ff */
[----:B------:R0:W-:Y:S04]  /*8b80*/  STL [R1+0x1094], R11 ;  /* 0x0010940b01007387 */ /* 0x0001e80000100800 */
[----:B------:R-:W-:Y:S04]  /*8b90*/  STL [R1+0x1068], R10 ;  /* 0x0010680a01007387 */ /* 0x000fe80000100800 */
[----:B------:R-:W3:Y:S04]  /*8ba0*/  LDL.LU R17, [R1+0x12c] ;  /* 0x00012c0001117983 */ /* 0x000ee80000300800 */
[----:B------:R-:W-:Y:S01]  /*8bb0*/  STL [R1+0x109c], R9 ;  /* 0x00109c0901007387 */ /* 0x000fe20000100800 */
[----:B------:R-:W-:-:S02]  /*8bc0*/  IMAD.X R6, R19, 0x1, R5, P1 ;  /* 0x0000000113067824 */ /* 0x000fc400008e0605 */
[----:B0-----:R-:W-:-:S03]  /*8bd0*/  IMAD.X R11, R19, 0x1, R4, P0 ;  /* 0x00000001130b7824 */ /* 0x001fc600000e0604 */
[----:B------:R0:W-:Y:S04]  /*8be0*/  STL [R1+0x1070], R6 ;  /* 0x0010700601007387 */ /* 0x0001e80000100800 */
[----:B0-----:R-:W4:Y:S01]  /*8bf0*/  LDL.LU R6, [R1+0xf0] ;  /* 0x0000f00001067983 */ /* 0x001f220000300800 */
[----:B------:R-:W-:-:S05]  /*8c00*/  IADD3 R9, P1, PT, R16, R3, RZ ;  /* 0x0000000310097210 */ /* 0x000fca0007f3e0ff */
[----:B------:R0:W-:Y:S04]  /*8c10*/  STL [R1+0x10a4], R9 ;  /* 0x0010a40901007387 */ /* 0x0001e80000100800 */
[----:B------:R-:W-:Y:S01]  /*8c20*/  STL [R1+0x1078], R11 ;  /* 0x0010780b01007387 */ /* 0x000fe20000100800 */
[----:B0-----:R-:W-:Y:S01]  /*8c30*/  IADD3 R9, P0, PT, R16, R2, RZ ;  /* 0x0000000210097210 */ /* 0x001fe20007f1e0ff */
[C---:B-----5:R-:W-:Y:S02]  /*8c40*/  IMAD.X R10, R15.reuse, 0x1, R5, P5 ;  /* 0x000000010f0a7824 */ /* 0x060fe400028e0605 */
[----:B------:R-:W5:Y:S04]  /*8c50*/  LDL.LU R16, [R1+0x138] ;  /* 0x0001380001107983 */ /* 0x000f680000300800 */
[----:B------:R0:W-:Y:S01]  /*8c60*/  STL [R1+0x10ac], R9 ;  /* 0x0010ac0901007387 */ /* 0x0001e20000100800 */
[----:B------:R-:W-:-:S03]  /*8c70*/  IMAD.X R12, R15, 0x1, R4, P4 ;  /* 0x000000010f0c7824 */ /* 0x000fc600020e0604 */
[----:B0-----:R-:W5:Y:S04]  /*8c80*/  LDL.LU R9, [R1+0xf4] ;  /* 0x0000f40001097983 */ /* 0x001f680000300800 */
[----:B------:R0:W-:Y:S01]  /*8c90*/  STL [R1+0x1080], R10 ;  /* 0x0010800a01007387 */ /* 0x0001e20000100800 */
[C---:B------:R-:W-:Y:S02]  /*8ca0*/  IADD3 R11, P4, PT, R14.reuse, R2, RZ ;  /* 0x000000020e0b7210 */ /* 0x040fe40007f9e0ff */
[----:B0-----:R-:W-:-:S05]  /*8cb0*/  IADD3 R10, P5, PT, R14, R3, RZ ;  /* 0x000000030e0a7210 */ /* 0x001fca0007fbe0ff */
[----:B------:R0:W-:Y:S04]  /*8cc0*/  STL [R1+0x10b4], R10 ;  /* 0x0010b40a01007387 */ /* 0x0001e80000100800 */
[----:B------:R-:W-:Y:S04]  /*8cd0*/  STL [R1+0x1088], R12 ;  /* 0x0010880c01007387 */ /* 0x000fe80000100800 */
[----:B------:R-:W5:Y:S01]  /*8ce0*/  LDL.LU R15, [R1+0x144] ;  /* 0x00014400010f7983 */ /* 0x000f620000300800 */
[----:B0-----:R-:W-:-:S03]  /*8cf0*/  IMAD.X R10, R8, 0x1, R5, P3 ;  /* 0x00000001080a7824 */ /* 0x001fc600018e0605 */
[----:B------:R0:W-:Y:S04]  /*8d00*/  STL [R1+0x10bc], R11 ;  /* 0x0010bc0b01007387 */ /* 0x0001e80000100800 */
[----:B------:R-:W5:Y:S04]  /*8d10*/  LDL.LU R14, [R1+0xfc] ;  /* 0x0000fc00010e7983 */ /* 0x000f680000300800 */
[----:B------:R1:W-:Y:S01]  /*8d20*/  STL [R1+0x1090], R10 ;  /* 0x0010900a01007387 */ /* 0x0003e20000100800 */
[----:B0-----:R-:W-:-:S03]  /*8d30*/  IADD3 R11, P3, PT, R13, R3, RZ ;  /* 0x000000030d0b7210 */ /* 0x001fc60007f7e0ff */
[----:B------:R-:W5:Y:S01]  /*8d40*/  LDL.LU R19, [R1+0x14c] ;  /* 0x00014c0001137983 */ /* 0x000f620000300800 */
[----:B-1----:R-:W-:-:S03]  /*8d50*/  IMAD.X R10, R8, 0x1, R4, P2 ;  /* 0x00000001080a7824 */ /* 0x002fc600010e0604 */
[----:B------:R-:W-:Y:S01]  /*8d60*/  STL [R1+0x10c4], R11 ;  /* 0x0010c40b01007387 */ /* 0x000fe20000100800 */
[----:B------:R-:W-:-:S03]  /*8d70*/  IADD3 R8, P2, PT, R13, R2, RZ ;  /* 0x000000020d087210 */ /* 0x000fc60007f5e0ff */
[----:B------:R0:W-:Y:S04]  /*8d80*/  STL [R1+0x1098], R10 ;  /* 0x0010980a01007387 */ /* 0x0001e80000100800 */
[----:B------:R-:W5:Y:S01]  /*8d90*/  LDL.LU R13, [R1+0x100] ;  /* 0x00010000010d7983 */ /* 0x000f620000300800 */
[----:B0-----:R-:W-:-:S03]  /*8da0*/  IMAD.X R10, R28, 0x1, R5, P1 ;  /* 0x000000011c0a7824 */ /* 0x001fc600008e0605 */
[----:B------:R0:W-:Y:S04]  /*8db0*/  STL [R1+0x10cc], R8 ;  /* 0x0010cc0801007387 */ /* 0x0001e80000100800 */
[----:B------:R1:W-:Y:S01]  /*8dc0*/  STL [R1+0x10a0], R10 ;  /* 0x0010a00a01007387 */ /* 0x0003e20000100800 */
[----:B0-----:R-:W-:Y:S01]  /*8dd0*/  IADD3 R8, P1, PT, R18, R3, RZ ;  /* 0x0000000312087210 */ /* 0x001fe20007f3e0ff */
[----:B-1----:R-:W-:Y:S02]  /*8de0*/  IMAD.X R10, R28, 0x1, R4, P0 ;  /* 0x000000011c0a7824 */ /* 0x002fe400000e0604 */
[----:B------:R-:W5:Y:S04]  /*8df0*/  LDL.LU R28, [R1+0x158] ;  /* 0x00015800011c7983 */ /* 0x000f680000300800 */
[----:B------:R0:W-:Y:S04]  /*8e00*/  STL [R1+0x10d4], R8 ;  /* 0x0010d40801007387 */ /* 0x0001e80000100800 */
[----:B0-----:R-:W5:Y:S04]  /*8e10*/  LDL.LU R8, [R1+0x108] ;  /* 0x0001080001087983 */ /* 0x001f680000300800 */
[----:B------:R0:W-:Y:S02]  /*8e20*/  STL [R1+0x10a8], R10 ;  /* 0x0010a80a01007387 */ /* 0x0001e40000100800 */
[----:B0-----:R-:W-:-:S05]  /*8e30*/  IADD3 R10, P0, PT, R18, R2, RZ ;  /* 0x00000002120a7210 */ /* 0x001fca0007f1e0ff */
[----:B------:R0:W-:Y:S01]  /*8e40*/  STL [R1+0x10dc], R10 ;  /* 0x0010dc0a01007387 */ /* 0x0001e20000100800 */
[C---:B--2---:R-:W-:Y:S02]  /*8e50*/  IMAD.X R12, R29.reuse, 0x1, R5, P5 ;  /* 0x000000011d0c7824 */ /* 0x044fe400028e0605 */
[----:B0-----:R-:W-:-:S03]  /*8e60*/  IMAD.X R10, R29, 0x1, R4, P4 ;  /* 0x000000011d0a7824 */ /* 0x001fc600020e0604 */
[----:B------:R-:W-:Y:S04]  /*8e70*/  STL [R1+0x10b0], R12 ;  /* 0x0010b00c01007387 */ /* 0x000fe80000100800 */
[----:B------:R-:W2:Y:S01]  /*8e80*/  LDL.LU R18, [R1+0x160] ;  /* 0x0001600001127983 */ /* 0x000ea20000300800 */
[----:B------:R-:W-:-:S05]  /*8e90*/  IADD3 R11, P5, PT, R7, R3, RZ ;  /* 0x00000003070b7210 */ /* 0x000fca0007fbe0ff */
[----:B------:R-:W-:Y:S04]  /*8ea0*/  STL [R1+0x10e4], R11 ;  /* 0x0010e40b01007387 */ /* 0x000fe80000100800 */
[----:B------:R-:W2:Y:S04]  /*8eb0*/  LDL.LU R29, [R1+0x110] ;  /* 0x00011000011d7983 */ /* 0x000ea80000300800 */
[----:B------:R0:W-:Y:S02]  /*8ec0*/  STL [R1+0x10b8], R10 ;  /* 0x0010b80a01007387 */ /* 0x0001e40000100800 */
[----:B0-----:R-:W-:Y:S01]  /*8ed0*/  IADD3 R10, P4, PT, R7, R2, RZ ;  /* 0x00000002070a7210 */ /* 0x001fe20007f9e0ff */
[C---:B---3--:R-:W-:Y:S01]  /*8ee0*/  IMAD.X R11, R17.reuse, 0x1, R5, P3 ;  /* 0x00000001110b7824 */ /* 0x048fe200018e0605 */
[----:B------:R-:W3:Y:S04]  /*8ef0*/  LDL.LU R7, [R1+0x164] ;  /* 0x0001640001077983 */ /* 0x000ee80000300800 */
[----:B------:R-:W-:Y:S04]  /*8f00*/  STL [R1+0x10ec], R10 ;  /* 0x0010ec0a01007387 */ /* 0x000fe80000100800 */
[----:B------:R0:W-:Y:S02]  /*8f10*/  STL [R1+0x10c0], R11 ;  /* 0x0010c00b01007387 */ /* 0x0001e40000100800 */
[----:B0-----:R-:W-:-:S02]  /*8f20*/  IMAD.X R11, R17, 0x1, R4, P2 ;  /* 0x00000001110b7824 */ /* 0x001fc400010e0604 */
[----:B------:R-:W3:Y:S01]  /*8f30*/  LDL.LU R17, [R1+0x114] ;  /* 0x0001140001117983 */ /* 0x000ee20000300800 */
[----:B----4-:R-:W-:-:S05]  /*8f40*/  IADD3 R10, P3, PT, R6, R3, RZ ;  /* 0x00000003060a7210 */ /* 0x010fca0007f7e0ff */
[----:B------:R0:W-:Y:S04]  /*8f50*/  STL [R1+0x10f4], R10 ;  /* 0x0010f40a01007387 */ /* 0x0001e80000100800 */
[----:B------:R1:W-:Y:S01]  /*8f60*/  STL [R1+0x10c8], R11 ;  /* 0x0010c80b01007387 */ /* 0x0003e20000100800 */
[----:B0-----:R-:W-:Y:S01]  /*8f70*/  IADD3 R10, P2, PT, R6, R2, RZ ;  /* 0x00000002060a7210 */ /* 0x001fe20007f5e0ff */
[----:B-----5:R-:W-:-:S04]  /*8f80*/  IMAD.X R6, R16, 0x1, R5, P1 ;  /* 0x0000000110067824 */ /* 0x020fc800008e0605 */
[----:B------:R0:W-:Y:S04]  /*8f90*/  STL [R1+0x10fc], R10 ;  /* 0x0010fc0a01007387 */ /* 0x0001e80000100800 */
[----:B------:R4:W-:Y:S01]  /*8fa0*/  STL [R1+0x10d0], R6 ;  /* 0x0010d00601007387 */ /* 0x0009e20000100800 */
[C---:B-1----:R-:W-:Y:S01]  /*8fb0*/  IADD3 R11, P1, PT, R9.reuse, R3, RZ ;  /* 0x00000003090b7210 */ /* 0x042fe20007f3e0ff */
[----:B0-----:R-:W-:Y:S02]  /*8fc0*/  IMAD.X R10, R16, 0x1, R4, P0 ;  /* 0x00000001100a7824 */ /* 0x001fe400000e0604 */
[----:B----4-:R-:W4:Y:S04]  /*8fd0*/  LDL.LU R6, [R1+0x168] ;  /* 0x0001680001067983 */ /* 0x010f280000300800 */
[----:B------:R0:W-:Y:S04]  /*8fe0*/  STL [R1+0x1104], R11 ;  /* 0x0011040b01007387 */ /* 0x0001e80000100800 */
[----:B------:R-:W5:Y:S01]  /*8ff0*/  LDL.LU R16, [R1+0x11c] ;  /* 0x00011c0001107983 */ /* 0x000f620000300800 */
[----:B0-----:R-:W-:-:S03]  /*9000*/  IADD3 R11, P0, PT, R9, R2, RZ ;  /* 0x00000002090b7210 */ /* 0x001fc60007f1e0ff */
[----:B------:R0:W-:Y:S04]  /*9010*/  STL [R1+0x10d8], R10 ;  /* 0x0010d80a01007387 */ /* 0x0001e80000100800 */
[----:B------:R1:W-:Y:S01]  /*9020*/  STL [R1+0x110c], R11 ;  /* 0x00110c0b01007387 */ /* 0x0003e20000100800 */
[C---:B0-----:R-:W-:Y:S02]  /*9030*/  IMAD.X R10, R15.reuse, 0x1, R5, P5 ;  /* 0x000000010f0a7824 */ /* 0x041fe400028e0605 */
[----:B-1----:R-:W-:Y:S01]  /*9040*/  IMAD.X R11, R15, 0x1, R4, P4 ;  /* 0x000000010f0b7824 */ /* 0x002fe200020e0604 */
[C---:B------:R-:W-:Y:S02]  /*9050*/  IADD3 R9, P5, PT, R14.reuse, R3, RZ ;  /* 0x000000030e097210 */ /* 0x040fe40007fbe0ff */
[----:B------:R0:W-:Y:S04]  /*9060*/  STL [R1+0x10e0], R10 ;  /* 0x0010e00a01007387 */ /* 0x0001e80000100800 */
[----:B------:R1:W-:Y:S04]  /*9070*/  STL [R1+0x1114], R9 ;  /* 0x0011140901007387 */ /* 0x0003e80000100800 */
[----:B------:R1:W-:Y:S01]  /*9080*/  STL [R1+0x10e8], R11 ;  /* 0x0010e80b01007387 */ /* 0x0003e20000100800 */
[----:B0-----:R-:W-:-:S03]  /*9090*/  IADD3 R10, P4, PT, R14, R2, RZ ;  /* 0x000000020e0a7210 */ /* 0x001fc60007f9e0ff */
[----:B------:R-:W5:Y:S01]  /*90a0*/  LDL.LU R15, [R1+0x16c] ;  /* 0x00016c00010f7983 */ /* 0x000f620000300800 */
[----:B-1----:R-:W-:-:S03]  /*90b0*/  IMAD.X R9, R19, 0x1, R5, P3 ;  /* 0x0000000113097824 */ /* 0x002fc600018e0605 */
[----:B------:R0:W-:Y:S04]  /*90c0*/  STL [R1+0x111c], R10 ;  /* 0x00111c0a01007387 */ /* 0x0001e80000100800 */
[----:B------:R-:W5:Y:S01]  /*90d0*/  LDL.LU R14, [R1+0x120] ;  /* 0x00012000010e7983 */ /* 0x000f620000300800 */
[----:B------:R-:W-:-:S03]  /*90e0*/  IADD3 R11, P3, PT, R13, R3, RZ ;  /* 0x000000030d0b7210 */ /* 0x000fc60007f7e0ff */
[----:B------:R1:W-:Y:S01]  /*90f0*/  STL [R1+0x10f0], R9 ;  /* 0x0010f00901007387 */ /* 0x0003e20000100800 */
[----:B0-----:R-:W-:-:S03]  /*9100*/  IMAD.X R10, R19, 0x1, R4, P2 ;  /* 0x00000001130a7824 */ /* 0x001fc600010e0604 */
[----:B------:R0:W-:Y:S01]  /*9110*/  STL [R1+0x1124], R11 ;  /* 0x0011240b01007387 */ /* 0x0001e20000100800 */
[----:B-1----:R-:W-:-:S03]  /*9120*/  IADD3 R9, P2, PT, R13, R2, RZ ;  /* 0x000000020d097210 */ /* 0x002fc60007f5e0ff */
[----:B------:R-:W-:Y:S04]  /*9130*/  STL [R1+0x10f8], R10 ;  /* 0x0010f80a01007387 */ /* 0x000fe80000100800 */
[----:B------:R1:W-:Y:S01]  /*9140*/  STL [R1+0x112c], R9 ;  /* 0x00112c0901007387 */ /* 0x0003e20000100800 */
[----:B0-----:R-:W-:-:S05]  /*9150*/  IMAD.X R11, R28, 0x1, R5, P1 ;  /* 0x000000011c0b7824 */ /* 0x001fca00008e0605 */
[----:B------:R-:W-:Y:S04]  /*9160*/  STL [R1+0x1100], R11 ;  /* 0x0011000b01007387 */ /* 0x000fe80000100800 */
[----:B------:R-:W5:Y:S01]  /*9170*/  LDL.LU R13, [R1+0x170] ;  /* 0x00017000010d7983 */ /* 0x000f620000300800 */
[----:B-1----:R-:W-:Y:S01]  /*9180*/  IMAD.X R9, R28, 0x1, R4, P0 ;  /* 0x000000011c097824 */ /* 0x002fe200000e0604 */
[----:B------:R-:W-:-:S05]  /*9190*/  IADD3 R10, P1, PT, R8, R3, RZ ;  /* 0x00000003080a7210 */ /* 0x000fca0007f3e0ff */
[----:B------:R0:W-:Y:S04]  /*91a0*/  STL [R1+0x1134], R10 ;  /* 0x0011340a01007387 */ /* 0x0001e80000100800 */
[----:B------:R-:W5:Y:S01]  /*91b0*/  LDL.LU R28, [R1+0x128] ;  /* 0x00012800011c7983 */ /* 0x000f620000300800 */
[----:B0-----:R-:W-:-:S03]  /*91c0*/  IADD3 R10, P0, PT, R8, R2, RZ ;  /* 0x00000002080a7210 */ /* 0x001fc60007f1e0ff */
[----:B------:R2:W-:Y:S04]  /*91d0*/  STL [R1+0x1108], R9 ;  /* 0x0011080901007387 */ /* 0x0005e80000100800 */
[----:B------:R0:W-:Y:S01]  /*91e0*/  STL [R1+0x113c], R10 ;  /* 0x00113c0a01007387 */ /* 0x0001e20000100800 */
[C---:B--2---:R-:W-:Y:S02]  /*91f0*/  IMAD.X R9, R18.reuse, 0x1, R5, P5 ;  /* 0x0000000112097824 */ /* 0x044fe400028e0605 */
[----:B0-----:R-:W-:-:S03]  /*9200*/  IMAD.X R10, R18, 0x1, R4, P4 ;  /* 0x00000001120a7824 */ /* 0x001fc600020e0604 */
[----:B------:R0:W-:Y:S01]  /*9210*/  STL [R1+0x1110], R9 ;  /* 0x0011100901007387 */ /* 0x0001e20000100800 */
[C---:B------:R-:W-:Y:S02]  /*9220*/  IADD3 R8, P5, PT, R29.reuse, R3, RZ ;  /* 0x000000031d087210 */ /* 0x040fe40007fbe0ff */
[----:B0-----:R-:W-:-:S03]  /*9230*/  IADD3 R9, P4, PT, R29, R2, RZ ;  /* 0x000000021d097210 */ /* 0x001fc60007f9e0ff */
[----:B------:R3:W-:Y:S04]  /*9240*/  STL [R1+0x1144], R8 ;  /* 0x0011440801007387 */ /* 0x0007e80000100800 */
[----:B------:R-:W-:Y:S04]  /*9250*/  STL [R1+0x1118], R10 ;  /* 0x0011180a01007387 */ /* 0x000fe80000100800 */
[----:B------:R-:W2:Y:S01]  /*9260*/  LDL.LU R29, [R1+0x174] ;  /* 0x00017400011d7983 */ /* 0x000ea20000300800 */
[----:B---3--:R-:W-:-:S03]  /*9270*/  IMAD.X R8, R7, 0x1, R5, P3 ;  /* 0x0000000107087824 */ /* 0x008fc600018e0605 */
[----:B------:R0:W-:Y:S04]  /*9280*/  STL [R1+0x114c], R9 ;  /* 0x00114c0901007387 */ /* 0x0001e80000100800 */
[----:B------:R-:W3:Y:S04]  /*9290*/  LDL.LU R21, [R1+0x130] ;  /* 0x0001300001157983 */ /* 0x000ee80000300800 */
[----:B------:R1:W-:Y:S01]  /*92a0*/  STL [R1+0x1120], R8 ;  /* 0x0011200801007387 */ /* 0x0003e20000100800 */
[----:B0-----:R-:W-:Y:S01]  /*92b0*/  IADD3 R9, P3, PT, R17, R3, RZ ;  /* 0x0000000311097210 */ /* 0x001fe20007f7e0ff */
[----:B-1----:R-:W-:Y:S01]  /*92c0*/  IMAD.X R8, R7, 0x1, R4, P2 ;  /* 0x0000000107087824 */ /* 0x002fe200010e0604 */
[----:B------:R-:W-:-:S03]  /*92d0*/  IADD3 R7, P2, PT, R17, R2, RZ ;  /* 0x0000000211077210 */ /* 0x000fc60007f5e0ff */
[----:B------:R0:W-:Y:S04]  /*92e0*/  STL [R1+0x1154], R9 ;  /* 0x0011540901007387 */ /* 0x0001e80000100800 */
[----:B------:R-:W3:Y:S04]  /*92f0*/  LDL.LU R10, [R1+0x178] ;  /* 0x00017800010a7983 */ /* 0x000ee80000300800 */
[----:B------:R4:W-:Y:S04]  /*9300*/  STL [R1+0x1128], R8 ;  /* 0x0011280801007387 */ /* 0x0009e80000100800 */
[----:B------:R-:W3:Y:S04]  /*9310*/  LDL.LU R20, [R1+0x134] ;  /* 0x0001340001147983 */ /* 0x000ee80000300800 */
[----:B------:R5:W-:Y:S04]  /*9320*/  STL [R1+0x115c], R7 ;  /* 0x00115c0701007387 */ /* 0x000be80000100800 */
[----:B0-----:R-:W3:Y:S01]  /*9330*/  LDL.LU R9, [R1+0x17c] ;  /* 0x00017c0001097983 */ /* 0x001ee20000300800 */
[----:B----4-:R-:W-:-:S05]  /*9340*/  IMAD.X R8, R6, 0x1, R5, P1 ;  /* 0x0000000106087824 */ /* 0x010fca00008e0605 */
[----:B------:R0:W-:Y:S01]  /*9350*/  STL [R1+0x1130], R8 ;  /* 0x0011300801007387 */ /* 0x0001e20000100800 */
[----:B-----5:R-:W-:-:S03]  /*9360*/  IADD3 R7, P1, PT, R16, R3, RZ ;  /* 0x0000000310077210 */ /* 0x020fc60007f3e0ff */
[----:B------:R-:W4:Y:S04]  /*9370*/  LDL.LU R19, [R1+0x13c] ;  /* 0x00013c0001137983 */ /* 0x000f280000300800 */
[----:B------:R1:W-:Y:S04]  /*9380*/  STL [R1+0x1164], R7 ;  /* 0x0011640701007387 */ /* 0x0003e80000100800 */
[----:B0-----:R-:W5:Y:S01]  /*9390*/  LDL.LU R8, [R1+0x180] ;  /* 0x0001800001087983 */ /* 0x001f620000300800 */
[----:B-1----:R-:W-:Y:S01]  /*93a0*/  IMAD.X R7, R6, 0x1, R4, P0 ;  /* 0x0000000106077824 */ /* 0x002fe200000e0604 */
[----:B------:R-:W-:-:S04]  /*93b0*/  IADD3 R6, P0, PT, R16, R2, RZ ;  /* 0x0000000210067210 */ /* 0x000fc80007f1e0ff */
[----:B------:R0:W-:Y:S04]  /*93c0*/  STL [R1+0x1138], R7 ;  /* 0x0011380701007387 */ /* 0x0001e80000100800 */
[----:B------:R-:W5:Y:S04]  /*93d0*/  LDL.LU R18, [R1+0x140] ;  /* 0x0001400001127983 */ /* 0x000f680000300800 */
[----:B------:R1:W-:Y:S04]  /*93e0*/  STL [R1+0x116c], R6 ;  /* 0x00116c0601007387 */ /* 0x0003e80000100800 */
[----:B0-----:R-:W5:Y:S01]  /*93f0*/  LDL.LU R7, [R1+0x184] ;  /* 0x0001840001077983 */ /* 0x001f620000300800 */
[----:B------:R-:W-:-:S02]  /*9400*/  IMAD.X R11, R15, 0x1, R5, P5 ;  /* 0x000000010f0b7824 */ /* 0x000fc400028e0605 */
[----:B------:R-:W-:-:S03]  /*9410*/  IMAD.X R12, R15, 0x1, R4, P4 ;  /* 0x000000010f0c7824 */ /* 0x000fc600020e0604 */
[----:B------:R0:W-:Y:S01]  /*9420*/  STL [R1+0x1140], R11 ;  /* 0x0011400b01007387 */ /* 0x0001e20000100800 */
[----:B-1----:R-:W-:-:S03]  /*9430*/  IADD3 R6, P5, PT, R14, R3, RZ ;  /* 0x000000030e067210 */ /* 0x002fc60007fbe0ff */
[----:B------:R-:W5:Y:S04]  /*9440*/  LDL.LU R17, [R1+0x148] ;  /* 0x0001480001117983 */ /* 0x000f680000300800 */
[----:B------:R1:W-:Y:S01]  /*9450*/  STL [R1+0x1174], R6 ;  /* 0x0011740601007387 */ /* 0x0003e20000100800 */
[----:B0-----:R-:W-:-:S03]  /*9460*/  IADD3 R11, P4, PT, R14, R2, RZ ;  /* 0x000000020e0b7210 */ /* 0x001fc60007f9e0ff */
[----:B-1----:R-:W5:Y:S04]  /*9470*/  LDL.LU R6, [R1+0x188] ;  /* 0x0001880001067983 */ /* 0x002f680000300800 */
[----:B------:R0:W-:Y:S04]  /*9480*/  STL [R1+0x1148], R12 ;  /* 0x0011480c01007387 */ /* 0x0001e80000100800 */
[----:B------:R-:W5:Y:S04]  /*9490*/  LDL.LU R16, [R1+0x150] ;  /* 0x0001500001107983 */ /* 0x000f680000300800 */
[----:B------:R1:W-:Y:S04]  /*94a0*/  STL [R1+0x117c], R11 ;  /* 0x00117c0b01007387 */ /* 0x0003e80000100800 */
[----:B------:R-:W5:Y:S01]  /*94b0*/  LDL.LU R15, [R1+0x18c] ;  /* 0x00018c00010f7983 */ /* 0x000f620000300800 */
[----:B0-----:R-:W-:-:S05]  /*94c0*/  IMAD.X R12, R13, 0x1, R5, P3 ;  /* 0x000000010d0c7824 */ /* 0x001fca00018e0605 */
[----:B------:R0:W-:Y:S04]  /*94d0*/  STL [R1+0x1150], R12 ;  /* 0x0011500c01007387 */ /* 0x0001e80000100800 */
[----:B------:R-:W5:Y:S01]  /*94e0*/  LDL.LU R14, [R1+0x154] ;  /* 0x00015400010e7983 */ /* 0x000f620000300800 */
[----:B-1----:R-:W-:Y:S01]  /*94f0*/  IADD3 R11, P3, PT, R28, R3, RZ ;  /* 0x000000031c0b7210 */ /* 0x002fe20007f7e0ff */
[----:B0-----:R-:W-:-:S04]  /*9500*/  IMAD.X R12, R13, 0x1, R4, P2 ;  /* 0x000000010d0c7824 */ /* 0x001fc800010e0604 */
[----:B------:R0:W-:Y:S04]  /*9510*/  STL [R1+0x1184], R11 ;  /* 0x0011840b01007387 */ /* 0x0001e80000100800 */
[----:B------:R-:W5:Y:S04]  /*9520*/  LDL.LU R13, [R1+0x190] ;  /* 0x00019000010d7983 */ /* 0x000f680000300800 */
[----:B------:R1:W-:Y:S01]  /*9530*/  STL [R1+0x1158], R12 ;  /* 0x0011580c01007387 */ /* 0x0003e20000100800 */
[----:B0-----:R-:W-:-:S03]  /*9540*/  IADD3 R11, P2, PT, R28, R2, RZ ;  /* 0x000000021c0b7210 */ /* 0x001fc60007f5e0ff */
[----:B------:R-:W5:Y:S04]  /*9550*/  LDL.LU R28, [R1+0x15c] ;  /* 0x00015c00011c7983 */ /* 0x000f680000300800 */
[----:B------:R3:W-:Y:S01]  /*9560*/  STL [R1+0x118c], R11 ;  /* 0x00118c0b01007387 */ /* 0x0007e20000100800 */
[C---:B--2---:R-:W-:Y:S02]  /*9570*/  IMAD.X R22, R29.reuse, 0x1, R5, P1 ;  /* 0x000000011d167824 */ /* 0x044fe400008e0605 */
[----:B-1----:R-:W-:-:S03]  /*9580*/  IMAD.X R12, R29, 0x1, R4, P0 ;  /* 0x000000011d0c7824 */ /* 0x002fc600000e0604 */
[----:B------:R-:W-:Y:S04]  /*9590*/  STL [R1+0x1160], R22 ;  /* 0x0011601601007387 */ /* 0x000fe80000100800 */
[----:B------:R-:W2:Y:S01]  /*95a0*/  LDL.LU R29, [R1+0x194] ;  /* 0x00019400011d7983 */ /* 0x000ea20000300800 */
[----:B---3--:R-:W-:-:S05]  /*95b0*/  IADD3 R11, P1, PT, R21, R3, RZ ;  /* 0x00000003150b7210 */ /* 0x008fca0007f3e0ff */
[----:B------:R0:W-:Y:S04]  /*95c0*/  STL [R1+0x1194], R11 ;  /* 0x0011940b01007387 */ /* 0x0001e80000100800 */
[----:B------:R1:W-:Y:S01]  /*95d0*/  STL [R1+0x1168], R12 ;  /* 0x0011680c01007387 */ /* 0x0003e20000100800 */
[----:B0-----:R-:W-:Y:S01]  /*95e0*/  IADD3 R11, P0, PT, R21, R2, RZ ;  /* 0x00000002150b7210 */ /* 0x001fe20007f1e0ff */
[----:B-1----:R-:W-:-:S04]  /*95f0*/  IMAD.X R12, R10, 0x1, R5, P5 ;  /* 0x000000010a0c7824 */ /* 0x002fc800028e0605 */
[----:B------:R0:W-:Y:S04]  /*9600*/  STL [R1+0x119c], R11 ;  /* 0x00119c0b01007387 */ /* 0x0001e80000100800 */
[----:B------:R1:W-:Y:S01]  /*9610*/  STL [R1+0x1170], R12 ;  /* 0x0011700c01007387 */ /* 0x0003e20000100800 */
[----:B------:R-:W-:Y:S01]  /*9620*/  IADD3 R21, P5, PT, R20, R3, RZ ;  /* 0x0000000314157210 */ /* 0x000fe20007fbe0ff */
[--C-:B0-----:R-:W-:Y:S01]  /*9630*/  IMAD.X R11, R10, 0x1, R4.reuse, P4 ;  /* 0x000000010a0b7824 */ /* 0x101fe200020e0604 */
[----:B-1----:R-:W-:Y:S01]  /*9640*/  IADD3 R12, P4, PT, R20, R2, RZ ;  /* 0x00000002140c7210 */ /* 0x002fe20007f9e0ff */
[C---:B------:R-:W-:Y:S02]  /*9650*/  IMAD.X R10, R9.reuse, 0x1, R5, P3 ;  /* 0x00000001090a7824 */ /* 0x040fe400018e0605 */
[----:B------:R-:W-:Y:S01]  /*9660*/  STL [R1+0x11a4], R21 ;  /* 0x0011a41501007387 */ /* 0x000fe20000100800 */
[----:B------:R-:W-:-:S03]  /*9670*/  IMAD.X R9, R9, 0x1, R4, P2 ;  /* 0x0000000109097824 */ /* 0x000fc600010e0604 */
[----:B------:R4:W-:Y:S04]  /*9680*/  STL [R1+0x1178], R11 ;  /* 0x0011780b01007387 */ /* 0x0009e80000100800 */
[----:B------:R-:W-:Y:S04]  /*9690*/  STL [R1+0x11ac], R12 ;  /* 0x0011ac0c01007387 */ /* 0x000fe80000100800 */
[----:B------:R0:W-:Y:S01]  /*96a0*/  STL [R1+0x1180], R10 ;  /* 0x0011800a01007387 */ /* 0x0001e20000100800 */
[C---:B----4-:R-:W-:Y:S02]  /*96b0*/  IADD3 R11, P3, PT, R19.reuse, R3, RZ ;  /* 0x00000003130b7210 */ /* 0x050fe40007f7e0ff */
[----:B0-----:R-:W-:-:S03]  /*96c0*/  IADD3 R10, P2, PT, R19, R2, RZ ;  /* 0x00000002130a7210 */ /* 0x001fc60007f5e0ff */
[----:B------:R5:W-:Y:S04]  /*96d0*/  STL [R1+0x11b4], R11 ;  /* 0x0011b40b01007387 */ /* 0x000be80000100800 */
[----:B------:R0:W-:Y:S04]  /*96e0*/  STL [R1+0x1188], R9 ;  /* 0x0011880901007387 */ /* 0x0001e80000100800 */
[----:B------:R1:W-:Y:S01]  /*96f0*/  STL [R1+0x11bc], R10 ;  /* 0x0011bc0a01007387 */ /* 0x0003e20000100800 */
[----:B-----5:R-:W-:Y:S01]  /*9700*/  IMAD.X R11, R8, 0x1, R5, P1 ;  /* 0x00000001080b7824 */ /* 0x020fe200008e0605 */
[----:B0-----:R-:W-:Y:S01]  /*9710*/  IADD3 R9, P1, PT, R18, R3, RZ ;  /* 0x0000000312097210 */ /* 0x001fe20007f3e0ff */
[----:B-1----:R-:W-:Y:S01]  /*9720*/  IMAD.X R10, R8, 0x1, R4, P0 ;  /* 0x00000001080a7824 */ /* 0x002fe200000e0604 */
[----:B------:R-:W-:-:S02]  /*9730*/  IADD3 R8, P0, PT, R18, R2, RZ ;  /* 0x0000000212087210 */ /* 0x000fc40007f1e0ff */
[----:B------:R-:W-:Y:S04]  /*9740*/  STL [R1+0x1190], R11 ;  /* 0x0011900b01007387 */ /* 0x000fe80000100800 */
[----:B------:R0:W-:Y:S04]  /*9750*/  STL [R1+0x11c4], R9 ;  /* 0x0011c40901007387 */ /* 0x0001e80000100800 */
[----:B------:R1:W-:Y:S04]  /*9760*/  STL [R1+0x1198], R10 ;  /* 0x0011980a01007387 */ /* 0x0003e80000100800 */
[----:B------:R3:W-:Y:S01]  /*9770*/  STL [R1+0x11cc], R8 ;  /* 0x0011cc0801007387 */ /* 0x0007e20000100800 */
[----:B0-----:R-:W-:Y:S01]  /*9780*/  IMAD.X R9, R7, 0x1, R5, P5 ;  /* 0x0000000107097824 */ /* 0x001fe200028e0605 */
[----:B-1----:R-:W-:Y:S01]  /*9790*/  IADD3 R10, P5, PT, R17, R3, RZ ;  /* 0x00000003110a7210 */ /* 0x002fe20007fbe0ff */
[----:B---3--:R-:W-:-:S03]  /*97a0*/  IMAD.X R8, R7, 0x1, R4, P4 ;  /* 0x0000000107087824 */ /* 0x008fc600020e0604 */
[----:B------:R0:W-:Y:S04]  /*97b0*/  STL [R1+0x11a0], R9 ;  /* 0x0011a00901007387 */ /* 0x0001e80000100800 */
[----:B------:R-:W-:Y:S04]  /*97c0*/  STL [R1+0x11d4], R10 ;  /* 0x0011d40a01007387 */ /* 0x000fe80000100800 */
[----:B------:R1:W-:Y:S01]  /*97d0*/  STL [R1+0x11a8], R8 ;  /* 0x0011a80801007387 */ /* 0x0003e20000100800 */
[----:B0-----:R-:W-:Y:S01]  /*97e0*/  IADD3 R9, P4, PT, R17, R2, RZ ;  /* 0x0000000211097210 */ /* 0x001fe20007f9e0ff */
[----:B------:R-:W-:-:S02]  /*97f0*/  IMAD.X R7, R6, 0x1, R5, P3 ;  /* 0x0000000106077824 */ /* 0x000fc400018e0605 */
[----:B------:R-:W-:Y:S02]  /*9800*/  IMAD.X R6, R6, 0x1, R4, P2 ;  /* 0x0000000106067824 */ /* 0x000fe400010e0604 */
[----:B------:R-:W-:Y:S01]  /*9810*/  STL [R1+0x11d8], R9 ;  /* 0x0011d80901007387 */ /* 0x000fe20000100800 */
[----:B-1----:R-:W-:-:S03]  /*9820*/  IADD3 R8, P3, PT, R16, R3, RZ ;  /* 0x0000000310087210 */ /* 0x002fc60007f7e0ff */
[----:B------:R0:W-:Y:S04]  /*9830*/  STL [R1+0x11b0], R7 ;  /* 0x0011b00701007387 */ /* 0x0001e80000100800 */
[----:B------:R1:W-:Y:S04]  /*9840*/  STL [R1+0x11dc], R8 ;  /* 0x0011dc0801007387 */ /* 0x0003e80000100800 */
[----:B------:R3:W-:Y:S01]  /*9850*/  STL [R1+0x11b8], R6 ;  /* 0x0011b80601007387 */ /* 0x0007e20000100800 */
[----:B0-----:R-:W-:Y:S01]  /*9860*/  IADD3 R7, P2, PT, R16, R2, RZ ;  /* 0x0000000210077210 */ /* 0x001fe20007f5e0ff */
[----:B-1----:R-:W-:-:S04]  /*9870*/  IMAD.X R8, R15, 0x1, R5, P1 ;  /* 0x000000010f087824 */ /* 0x002fc800008e0605 */
[----:B------:R0:W-:Y:S01]  /*9880*/  STL [R1+0x11e0], R7 ;  /* 0x0011e00701007387 */ /* 0x0001e20000100800 */
[----:B---3--:R-:W-:-:S03]  /*9890*/  IADD3 R6, P1, PT, R14, R3, RZ ;  /* 0x000000030e067210 */ /* 0x008fc60007f3e0ff */
[----:B------:R1:W-:Y:S04]  /*98a0*/  STL [R1+0x11c0], R8 ;  /* 0x0011c00801007387 */ /* 0x0003e80000100800 */
[----:B------:R3:W-:Y:S01]  /*98b0*/  STL [R1+0x11e4], R6 ;  /* 0x0011e40601007387 */ /* 0x0007e20000100800 */
[----:B0-----:R-:W-:Y:S01]  /*98c0*/  IMAD.X R7, R15, 0x1, R4, P0 ;  /* 0x000000010f077824 */ /* 0x001fe200000e0604 */
[----:B-1----:R-:W-:-:S04]  /*98d0*/  IADD3 R8, P0, PT, R14, R2, RZ ;  /* 0x000000020e087210 */ /* 0x002fc80007f1e0ff */
[----:B------:R0:W-:Y:S01]  /*98e0*/  STL [R1+0x11c8], R7 ;  /* 0x0011c80701007387 */ /* 0x0001e20000100800 */
[----:B---3--:R-:W-:-:S03]  /*98f0*/  IMAD.X R6, R13, 0x1, R5, P5 ;  /* 0x000000010d067824 */ /* 0x008fc600028e0605 */
[----:B------:R-:W-:Y:S04]  /*9900*/  STL [R1+0x11e8], R8 ;  /* 0x0011e80801007387 */ /* 0x000fe80000100800 */
[----:B------:R1:W-:Y:S01]  /*9910*/  STL [R1+0x11d0], R6 ;  /* 0x0011d00601007387 */ /* 0x0003e20000100800 */
[----:B0-----:R-:W-:Y:S01]  /*9920*/  IADD3 R7, P5, PT, R28, R3, RZ ;  /* 0x000000031c077210 */ /* 0x001fe20007fbe0ff */
[----:B------:R-:W-:-:S04]  /*9930*/  IMAD.X R3, R13, 0x1, R4, P4 ;  /* 0x000000010d037824 */ /* 0x000fc800020e0604 */
[----:B------:R-:W-:Y:S01]  /*9940*/  STL [R1+0xf8c], R7 ;  /* 0x000f8c0701007387 */ /* 0x000fe20000100800 */
[----:B-1----:R-:W-:-:S03]  /*9950*/  IADD3 R6, P4, PT, R28, R2, RZ ;  /* 0x000000021c067210 */ /* 0x002fc60007f9e0ff */
[----:B------:R2:W-:Y:S04]  /*9960*/  STL [R1+0xf88], R3 ;  /* 0x000f880301007387 */ /* 0x0005e80000100800 */
[----:B------:R0:W-:Y:S04]  /*9970*/  STL [R1+0xf84], R6 ;  /* 0x000f840601007387 */ /* 0x0001e80000100800 */
[----:B------:R-:W3:Y:S01]  /*9980*/  LDL R14, [R1+0x4b0] ;  /* 0x0004b000010e7983 */ /* 0x000ee20000100800 */
[----:B------:R-:W-:-:S03]  /*9990*/  SHF.R.S32.HI R2, RZ, 0x1f, R28 ;  /* 0x0000001fff027819 */ /* 0x000fc6000001141c */
[----:B------:R-:W4:Y:S01]  /*99a0*/  LDL R13, [R1+0x49c] ;  /* 0x00049c00010d7983 */ /* 0x000f220000100800 */
[C---:B--2---:R-:W-:Y:S02]  /*99b0*/  IMAD.X R3, R29.reuse, 0x1, R5, P3 ;  /* 0x000000011d037824 */ /* 0x044fe400018e0605 */
[----:B0-----:R-:W-:-:S03]  /*99c0*/  IMAD.X R6, R29, 0x1, R4, P2 ;  /* 0x000000011d067824 */ /* 0x001fc600010e0604 */
[----:B------:R0:W-:Y:S04]  /*99d0*/  STL [R1+0xf74], R3 ;  /* 0x000f740301007387 */ /* 0x0001e80000100800 */
[----:B------:R-:W2:Y:S04]  /*99e0*/  LDL R28, [R1+0x4ac] ;  /* 0x0004ac00011c7983 */ /* 0x000ea80000100800 */
[----:B------:R1:W-:Y:S04]  /*99f0*/  STL [R1+0xf78], R6 ;  /* 0x000f780601007387 */ /* 0x0003e80000100800 */
[----:B------:R-:W5:Y:S01]  /*9a00*/  LDL R29, [R1+0x498] ;  /* 0x00049800011d7983 */ /* 0x000f620000100800 */
[----:B------:R-:W-:-:S05]  /*9a10*/  SHF.R.S32.HI R0, RZ, 0x1f, R0 ;  /* 0x0000001fff007819 */ /* 0x000fca0000011400 */
[C---:B0-----:R-:W-:Y:S02]  /*9a20*/  IMAD.X R3, R0.reuse, 0x1, R5, P1 ;  /* 0x0000000100037824 */ /* 0x041fe400008e0605 */
[----:B-1----:R-:W-:-:S03]  /*9a30*/  IMAD.X R6, R0, 0x1, R4, P0 ;  /* 0x0000000100067824 */ /* 0x002fc600000e0604 */
[----:B------:R0:W-:Y:S01]  /*9a40*/  STL [R1+0xf7c], R3 ;  /* 0x000f7c0301007387 */ /* 0x0001e20000100800 */
[----:B------:R-:W-:-:S03]  /*9a50*/  UIMAD UR25, UR9, 0x7f, URZ ;  /* 0x0000007f091978a4 */ /* 0x000fc6000f8e02ff */
[----:B------:R-:W5:Y:S01]  /*9a60*/  LDL.LU R0, [R1+0x146c] ;  /* 0x00146c0001007983 */ /* 0x000f620000300800 */
[C---:B0-----:R-:W-:Y:S02]  /*9a70*/  IMAD.X R3, R2.reuse, 0x1, R5, P5 ;  /* 0x0000000102037824 */ /* 0x041fe400028e0605 */
[----:B------:R-:W-:Y:S01]  /*9a80*/  IMAD.X R2, R2, 0x1, R4, P4 ;  /* 0x0000000102027824 */ /* 0x000fe200020e0604 */
[----:B------:R-:W-:Y:S01]  /*9a90*/  STL [R1+0xf80], R6 ;  /* 0x000f800601007387 */ /* 0x000fe20000100800 */
[----:B------:R-:W-:-:S03]  /*9aa0*/  USHF.R.S32.HI UR26, URZ, 0x1f, UR25 ;  /* 0x0000001fff1a7899 */ /* 0x000fc60008011419 */
[----:B------:R3:W-:Y:S04]  /*9ab0*/  STL [R1+0xf70], R3 ;  /* 0x000f700301007387 */ /* 0x0007e80000100800 */
[----:B------:R4:W-:Y:S04]  /*9ac0*/  STL [R1+0x77c], R2 ;  /* 0x00077c0201007387 */ /* 0x0009e80000100800 */
[----:B------:R-:W-:Y:S04]  /*9ad0*/  STL [R1+0x6bc], RZ ;  /* 0x0006bcff01007387 */ /* 0x000fe80000100800 */
[----:B------:R-:W-:Y:S04]  /*9ae0*/  STL [R1+0x3a0], RZ ;  /* 0x0003a0ff01007387 */ /* 0x000fe80000100800 */
[----:B------:R-:W-:Y:S04]  /*9af0*/  STL [R1+0x3a4], RZ ;  /* 0x0003a4ff01007387 */ /* 0x000fe80000100800 */
[----:B------:R-:W-:Y:S01]  /*9b00*/  STL [R1+0x3a8], RZ ;  /* 0x0003a8ff01007387 */ /* 0x000fe20000100800 */
[----:B------:R-:W-:-:S03]  /*9b10*/  UIMAD UR27, UR9, 0x7e, URZ ;  /* 0x0000007e091b78a4 */ /* 0x000fc6000f8e02ff */
[----:B------:R-:W-:Y:S04]  /*9b20*/  STL [R1+0x3ac], RZ ;  /* 0x0003acff01007387 */ /* 0x000fe80000100800 */
[----:B------:R-:W-:Y:S01]  /*9b30*/  STL [R1+0x400], RZ ;  /* 0x000400ff01007387 */ /* 0x000fe20000100800 */
[----:B------:R-:W-:Y:S02]  /*9b40*/  UIMAD UR75, UR9, 0x7d, URZ ;  /* 0x0000007d094b78a4 */ /* 0x000fe4000f8e02ff */
[----:B------:R-:W-:Y:S02]  /*9b50*/  UIMAD UR76, UR9, 0x7c, URZ ;  /* 0x0000007c094c78a4 */ /* 0x000fe4000f8e02ff */
[----:B------:R-:W-:Y:S02]  /*9b60*/  UIMAD UR77, UR9, 0x7b, URZ ;  /* 0x0000007b094d78a4 */ /* 0x000fe4000f8e02ff */
[----:B------:R-:W-:Y:S01]  /*9b70*/  UIMAD UR24, UR9, 0x7a, URZ ;  /* 0x0000007a091878a4 */ /* 0x000fe2000f8e02ff */
[----:B---3--:R-:W-:-:S02]  /*9b80*/  IADD3 R3, P0, PT, R14, UR25, RZ ;  /* 0x000000190e037c10 */ /* 0x008fc4000ff1e0ff */
[----:B----4-:R-:W-:-:S03]  /*9b90*/  IADD3 R2, P1, PT, R13, UR25, RZ ;  /* 0x000000190d027c10 */ /* 0x010fc6000ff3e0ff */
[----:B------:R2:W-:Y:S04]  /*9ba0*/  STL [R1+0x784], R3 ;  /* 0x0007840301007387 */ /* 0x0005e80000100800 */
[----:B------:R-:W-:Y:S04]  /*9bb0*/  STL [R1+0x404], RZ ;  /* 0x000404ff01007387 */ /* 0x000fe80000100800 */
[----:B------:R5:W-:Y:S01]  /*9bc0*/  STL [R1+0x78c], R2 ;  /* 0x00078c0201007387 */ /* 0x000be20000100800 */
[----:B------:R-:W-:Y:S01]  /*9bd0*/  USHF.R.S32.HI UR25, URZ, 0x1f, UR27 ;  /* 0x0000001fff197899 */ /* 0x000fe2000801141b */
[----:B--2---:R-:W-:-:S05]  /*9be0*/  IADD3.X R3, PT, PT, R28, UR26, RZ, P0, !PT ;  /* 0x0000001a1c037c10 */ /* 0x004fca00087fe4ff */
[----:B------:R0:W-:Y:S01]  /*9bf0*/  STL [R1+0x780], R3 ;  /* 0x0007800301007387 */ /* 0x0001e20000100800 */
[----:B-----5:R-:W-:-:S05]  /*9c00*/  IADD3.X R2, PT, PT, R29, UR26, RZ, P1, !PT ;  /* 0x0000001a1d027c10 */ /* 0x020fca0008ffe4ff */
[----:B------:R1:W-:Y:S01]  /*9c10*/  STL [R1+0x788], R2 ;  /* 0x0007880201007387 */ /* 0x0003e20000100800 */
[----:B0-----:R-:W-:-:S05]  /*9c20*/  IADD3 R3, P0, PT, R14, UR27, RZ ;  /* 0x0000001b0e037c10 */ /* 0x001fca000ff1e0ff */
[----:B------:R0:W-:Y:S01]  /*9c30*/  STL [R1+0x794], R3 ;  /* 0x0007940301007387 */ /* 0x0001e20000100800 */
[----:B-1----:R-:W-:-:S03]  /*9c40*/  IADD3 R2, P1, PT, R13, UR27, RZ ;  /* 0x0000001b0d027c10 */ /* 0x002fc6000ff3e0ff */
[----:B------:R-:W-:Y:S04]  /*9c50*/  STL [R1+0x408], RZ ;  /* 0x000408ff01007387 */ /* 0x000fe80000100800 */
[----:B------:R1:W-:Y:S01]  /*9c60*/  STL [R1+0x79c], R2 ;  /* 0x00079c0201007387 */ /* 0x0003e20000100800 */
[----:B0-----:R-:W-:Y:S01]  /*9c70*/  IADD3.X R3, PT, PT, R28, UR25, RZ, P0, !PT ;  /* 0x000000191c037c10 */ /* 0x001fe200087fe4ff */
[----:B------:R-:W-:-:S04]  /*9c80*/  USHF.R.S32.HI UR27, URZ, 0x1f, UR75 ;  /* 0x0000001fff1b7899 */ /* 0x000fc8000801144b */
[----:B------:R0:W-:Y:S01]  /*9c90*/  STL [R1+0x790], R3 ;  /* 0x0007900301007387 */ /* 0x0001e20000100800 */
[----:B-1----:R-:W-:-:S05]  /*9ca0*/  IADD3.X R2, PT, PT, R29, UR25, RZ, P1, !PT ;  /* 0x000000191d027c10 */ /* 0x002fca0008ffe4ff */
        /* <DEDUP_REMOVED lines=31> */
[----:B0-----:R-:W-:Y:S01]  /*9ea0*/  IADD3 R3, P0, PT, R14, UR24, RZ ;  /* 0x000000180e037c10 */ /* 0x001fe2000ff1e0ff */
[----:B------:R-:W-:-:S04]  /*9eb0*/  UIMAD UR26, UR9, 0x79, URZ ;  /* 0x00000079091a78a4 */ /* 0x000fc8000f8e02ff */
        /* <DEDUP_REMOVED lines=608> */
[----:B0-----:R-:W-:Y:S02]  /*c4c0*/  IADD3.X R3, PT, PT, R28, UR76, RZ, P0, !PT ;  /* 0x0000004c1c037c10 */ /* 0x001fe400087fe4ff */
[----:B-1----:R-:W-:-:S03]  /*c4d0*/  IADD3.X R2, PT, PT, R29, UR76, RZ, P1, !PT ;  /* 0x0000004c1d027c10 */ /* 0x002fc60008ffe4ff */
[----:B------:R0:W-:Y:S04]  /*c4e0*/  STL [R1+0xb40], R3 ;  /* 0x000b400301007387 */ /* 0x0001e80000100800 */
[----:B------:R1:W-:Y:S04]  /*c4f0*/  STL [R1+0xb48], R2 ;  /* 0x000b480201007387 */ /* 0x0003e80000100800 */
        /* <DEDUP_REMOVED lines=46> */
[----:B------:R-:W-:Y:S01]  /*c7e0*/  STL [R1+0x1c0], RZ ;  /* 0x0001c0ff01007387 */ /* 0x000fe20000100800 */
[----:B------:R-:W-:-:S03]  /*c7f0*/  UIMAD UR24, UR9, 0x42, URZ ;  /* 0x00000042091878a4 */ /* 0x000fc6000f8e02ff */
[----:B------:R-:W-:Y:S04]  /*c800*/  STL [R1+0x1c4], RZ ;  /* 0x0001c4ff01007387 */ /* 0x000fe80000100800 */
[----:B------:R-:W-:Y:S04]  /*c810*/  STL [R1+0x1c8], RZ ;  /* 0x0001c8ff01007387 */ /* 0x000fe80000100800 */
[----:B------:R-:W-:Y:S04]  /*c820*/  STL [R1+0x1cc], RZ ;  /* 0x0001ccff01007387 */ /* 0x000fe80000100800 */
[----:B------:R-:W-:Y:S04]  /*c830*/  STL [R1+0x220], RZ ;  /* 0x000220ff01007387 */ /* 0x000fe80000100800 */
[----:B------:R-:W-:Y:S04]  /*c840*/  STL [R1+0x224], RZ ;  /* 0x000224ff01007387 */ /* 0x000fe80000100800 */
[----:B------:R-:W-:Y:S01]  /*c850*/  STL [R1+0x228], RZ ;  /* 0x000228ff01007387 */ /* 0x000fe20000100800 */
[----:B------:R-:W-:-:S03]  /*c860*/  UIMAD UR26, UR9, 0x41, URZ ;  /* 0x00000041091a78a4 */ /* 0x000fc6000f8e02ff */
[----:B------:R-:W-:Y:S01]  /*c870*/  STL [R1+0x22c], RZ ;  /* 0x00022cff01007387 */ /* 0x000fe20000100800 */
[----:B0-----:R-:W-:-:S03]  /*c880*/  IADD3 R3, P6, PT, R14, UR24, RZ ;  /* 0x000000180e037c10 */ /* 0x001fc6000ffde0ff */
[----:B------:R-:W-:Y:S01]  /*c890*/  STL [R1+0x210], RZ ;  /* 0x000210ff01007387 */ /* 0x000fe20000100800 */
[----:B-1----:R-:W-:-:S03]  /*c8a0*/  IADD3 R2, P5, PT, R13, UR24, RZ ;  /* 0x000000180d027c10 */ /* 0x002fc6000ffbe0ff */
[----:B------:R-:W-:Y:S04]  /*c8b0*/  STL [R1+0x214], RZ ;  /* 0x000214ff01007387 */ /* 0x000fe80000100800 */
[----:B------:R-:W-:Y:S04]  /*c8c0*/  STL [R1+0x218], RZ ;  /* 0x000218ff01007387 */ /* 0x000fe80000100800 */
[----:B------:R-:W-:Y:S04]  /*c8d0*/  STL [R1+0x21c], RZ ;  /* 0x00021cff01007387 */ /* 0x000fe80000100800 */
[----:B------:R-:W-:Y:S01]  /*c8e0*/  STL [R1+0x230], RZ ;  /* 0x000230ff01007387 */ /* 0x000fe20000100800 */
[----:B------:R-:W-:-:S03]  /*c8f0*/  USHF.L.U32 UR25, UR9, 0x6, URZ ;  /* 0x0000000609197899 */ /* 0x000fc600080006ff */
[----:B------:R-:W-:Y:S04]  /*c900*/  STL [R1+0x234], RZ ;  /* 0x000234ff01007387 */ /* 0x000fe80000100800 */
[----:B------:R-:W-:Y:S04]  /*c910*/  STL [R1+0x238], RZ ;  /* 0x000238ff01007387 */ /* 0x000fe80000100800 */
[----:B------:R0:W-:Y:S04]  /*c920*/  STL [R1+0xb54], R3 ;  /* 0x000b540301007387 */ /* 0x0001e80000100800 */
[----:B------:R1:W-:Y:S01]  /*c930*/  STL [R1+0xb5c], R2 ;  /* 0x000b5c0201007387 */ /* 0x0003e20000100800 */
[----:B0-----:R-:W-:-:S02]  /*c940*/  IADD3 R3, P0, PT, R14, UR26, RZ ;  /* 0x0000001a0e037c10 */ /* 0x001fc4000ff1e0ff */
[----:B-1----:R-:W-:-:S03]  /*c950*/  IADD3 R2, P2, PT, R13, UR26, RZ ;  /* 0x0000001a0d027c10 */ /* 0x002fc6000ff5e0ff */
[----:B------:R0:W-:Y:S01]  /*c960*/  STL [R1+0xb64], R3 ;  /* 0x000b640301007387 */ /* 0x0001e20000100800 */
[----:B------:R-:W-:Y:S02]  /*c970*/  UIMAD UR27, UR9, 0x3f, URZ ;  /* 0x0000003f091b78a4 */ /* 0x000fe4000f8e02ff */
[----:B------:R-:W-:Y:S01]  /*c980*/  USHF.R.S32.HI UR24, URZ, 0x1f, UR24 ;  /* 0x0000001fff187899 */ /* 0x000fe20008011418 */
[----:B------:R1:W-:Y:S01]  /*c990*/  STL [R1+0xb6c], R2 ;  /* 0x000b6c0201007387 */ /* 0x0003e20000100800 */
[----:B0-----:R-:W-:Y:S02]  /*c9a0*/  IADD3 R3, P3, PT, R14, UR25, RZ ;  /* 0x000000190e037c10 */ /* 0x001fe4000ff7e0ff */
[----:B-1----:R-:W-:-:S03]  /*c9b0*/  IADD3 R2, P4, PT, R13, UR25, RZ ;  /* 0x000000190d027c10 */ /* 0x002fc6000ff9e0ff */
[----:B------:R-:W-:Y:S01]  /*c9c0*/  STL [R1+0xb74], R3 ;  /* 0x000b740301007387 */ /* 0x000fe20000100800 */
[----:B------:R-:W-:-:S03]  /*c9d0*/  IADD3 R4, P1, PT, R14, UR27, RZ ;  /* 0x0000001b0e047c10 */ /* 0x000fc6000ff3e0ff */
[----:B------:R0:W-:Y:S01]  /*c9e0*/  STL [R1+0xb7c], R2 ;  /* 0x000b7c0201007387 */ /* 0x0001e20000100800 */
[----:B------:R-:W-:-:S03]  /*c9f0*/  UIMAD UR75, UR9, 0x3e, URZ ;  /* 0x0000003e094b78a4 */ /* 0x000fc6000f8e02ff */
[----:B------:R-:W-:Y:S01]  /*ca00*/  STL [R1+0xb84], R4 ;  /* 0x000b840401007387 */ /* 0x000fe20000100800 */
[----:B0-----:R-:W-:Y:S01]  /*ca10*/  IADD3.X R2, PT, PT, R28, UR24, RZ, P6, !PT ;  /* 0x000000181c027c10 */ /* 0x001fe2000b7fe4ff */
[----:B------:R-:W-:Y:S01]  /*ca20*/  USHF.R.S32.HI UR26, URZ, 0x1f, UR26 ;  /* 0x0000001fff1a7899 */ /* 0x000fe2000801141a */
[----:B------:R-:W-:-:S03]  /*ca30*/  IADD3 R3, P6, PT, R13, UR27, RZ ;  /* 0x0000001b0d037c10 */ /* 0x000fc6000ffde0ff */
[----:B------:R0:W-:Y:S04]  /*ca40*/  STL [R1+0xb50], R2 ;  /* 0x000b500201007387 */ /* 0x0001e80000100800 */
[----:B------:R-:W-:Y:S01]  /*ca50*/  STL [R1+0xb8c], R3 ;  /* 0x000b8c0301007387 */ /* 0x000fe20000100800 */
[----:B0-----:R-:W-:Y:S02]  /*ca60*/  IADD3.X R2, PT, PT, R29, UR24, RZ, P5, !PT ;  /* 0x000000181d027c10 */ /* 0x001fe4000affe4ff */
        /* <DEDUP_REMOVED lines=17> */
[----:B------:R0:W-:Y:S01]  /*cb80*/  STL [R1+0xb70], R2 ;  /* 0x000b700201007387 */ /* 0x0001e20000100800 */
[----:B------:R-:W-:-:S03]  /*cb90*/  USHF.R.S32.HI UR72, URZ, 0x1f, UR8 ;  /* 0x0000001fff487899 */ /* 0x000fc60008011408 */
[----:B------:R-:W-:Y:S01]  /*cba0*/  STL [R1+0xbac], R3 ;  /* 0x000bac0301007387 */ /* 0x000fe20000100800 */
[----:B0-----:R-:W-:Y:S02]  /*cbb0*/  IADD3.X R2, PT, PT, R29, UR25, RZ, P4, !PT ;  /* 0x000000191d027c10 */ /* 0x001fe4000a7fe4ff */
[----:B------:R-:W-:-:S03]  /*cbc0*/  IADD3 R4, P4, PT, R14, UR76, RZ ;  /* 0x0000004c0e047c10 */ /* 0x000fc6000ff9e0ff */
[----:B------:R0:W-:Y:S01]  /*cbd0*/  STL [R1+0xb78], R2 ;  /* 0x000b780201007387 */ /* 0x0001e20000100800 */
[----:B------:R-:W-:Y:S02]  /*cbe0*/  UIMAD UR58, UR58, 0x3b, URZ ;  /* 0x0000003b3a3a78a4 */ /* 0x000fe4000f8e02ff */
[----:B------:R-:W-:Y:S01]  /*cbf0*/  ULEA.HI UR72, UR72, UR8, URZ, 0x7 ;  /* 0x0000000848487291 */ /* 0x000fe2000f8f38ff */
        /* <DEDUP_REMOVED lines=239> */
[----:B------:R-:W-:Y:S01]  /*daf0*/  UIMAD UR22, UR22, 0x23, URZ ;  /* 0x00000023161678a4 */ /* 0x000fe2000f8e02ff */
[----:B------:R-:W1:Y:S01]  /*db00*/  S2R R15, SR_TID.X ;  /* 0x00000000000f7919 */ /* 0x000e620000002100 */
[----:B0-----:R-:W-:Y:S01]  /*db10*/  IADD3.X R2, PT, PT, R28, UR36, RZ, P4, !PT ;  /* 0x000000241c027c10 */ /* 0x001fe2000a7fe4ff */
[----:B------:R-:W-:Y:S01]  /*db20*/  STL [R1+0xd34], R4 ;  /* 0x000d340401007387 */ /* 0x000fe20000100800 */
[----:B------:R-:W-:Y:S01]  /*db30*/  IADD3 R3, P4, PT, R13, UR30, RZ ;  /* 0x0000001e0d037c10 */ /* 0x000fe2000ff9e0ff */
[----:B------:R-:W-:Y:S02]  /*db40*/  USHF.R.S32.HI UR8, URZ, 0x1f, UR38 ;  /* 0x0000001fff087899 */ /* 0x000fe40008011426 */
[----:B------:R0:W-:Y:S01]  /*db50*/  STL [R1+0xd00], R2 ;  /* 0x000d000201007387 */ /* 0x0001e20000100800 */
[----:B------:R-:W2:Y:S01]  /*db60*/  S2R R16, SR_TID.X ;  /* 0x0000000000107919 */ /* 0x000ea20000002100 */
[----:B0-----:R-:W-:-:S02]  /*db70*/  IADD3.X R2, PT, PT, R29, UR36, RZ, P1, !PT ;  /* 0x000000241d027c10 */ /* 0x001fc40008ffe4ff */
        /* <DEDUP_REMOVED lines=13> */
[----:B------:R-:W-:-:S03]  /*dc50*/  USHF.R.S32.HI UR40, URZ, 0x1f, UR30 ;  /* 0x0000001fff287899 */ /* 0x000fc6000801141e */
[----:B------:R-:W-:Y:S01]  /*dc60*/  STL [R1+0xd54], R4 ;  /* 0x000d540401007387 */ /* 0x000fe20000100800 */
[----:B0-----:R-:W-:Y:S02]  /*dc70*/  IADD3.X R2, PT, PT, R28, UR28, RZ, P0, !PT ;  /* 0x0000001c1c027c10 */ /* 0x001fe400087fe4ff */
[----:B------:R-:W-:-:S03]  /*dc80*/  IADD3 R3, P0, PT, R13, UR18, RZ ;  /* 0x000000120d037c10 */ /* 0x000fc6000ff1e0ff */
[----:B------:R0:W-:Y:S01]  /*dc90*/  STL [R1+0xd20], R2 ;  /* 0x000d200201007387 */ /* 0x0001e20000100800 */
[----:B-1----:R-:W-:Y:S01]  /*dca0*/  LOP3.LUT R15, R15, 0x7, RZ, 0xc0, !PT ;  /* 0x000000070f0f7812 */ /* 0x002fe200078ec0ff */
[----:B------:R-:W-:Y:S02]  /*dcb0*/  UIMAD UR14, UR14, 0x21, URZ ;  /* 0x000000210e0e78a4 */ /* 0x000fe4000f8e02ff */
[----:B------:R1:W-:Y:S01]  /*dcc0*/  STL [R1+0xd5c], R3 ;  /* 0x000d5c0301007387 */ /* 0x0003e20000100800 */
[----:B0-----:R-:W-:Y:S02]  /*dcd0*/  IADD3.X R2, PT, PT, R29, UR28, RZ, P2, !PT ;  /* 0x0000001c1d027c10 */ /* 0x001fe400097fe4ff */
[----:B-1----:R-:W-:-:S03]  /*dce0*/  IADD3.X R3, PT, PT, R28, UR40, RZ, P3, !PT ;  /* 0x000000281c037c10 */ /* 0x002fc60009ffe4ff */
[----:B------:R0:W-:Y:S01]  /*dcf0*/  STL [R1+0xd28], R2 ;  /* 0x000d280201007387 */ /* 0x0001e20000100800 */
[----:B------:R-:W-:Y:S02]  /*dd00*/  IMAD R15, R15, 0x90, RZ ;  /* 0x000000900f0f7824 */ /* 0x000fe400078e02ff */
[----:B--2---:R-:W-:Y:S01]  /*dd10*/  IMAD.SHL.U32 R16, R16, 0x2, RZ ;  /* 0x0000000210107824 */ /* 0x004fe200078e00ff */
[----:B------:R1:W-:Y:S01]  /*dd20*/  STL [R1+0xd30], R3 ;  /* 0x000d300301007387 */ /* 0x0003e20000100800 */
[----:B0-----:R-:W-:-:S05]  /*dd30*/  IADD3.X R2, PT, PT, R29, UR40, RZ, P4, !PT ;  /* 0x000000281d027c10 */ /* 0x001fca000a7fe4ff */
[----:B------:R0:W-:Y:S01]  /*dd40*/  STL [R1+0xd38], R2 ;  /* 0x000d380201007387 */ /* 0x0001e20000100800 */
[----:B-1----:R-:W-:Y:S02]  /*dd50*/  IADD3 R3, P3, PT, R13, UR14, RZ ;  /* 0x0000000e0d037c10 */ /* 0x002fe4000ff7e0ff */
[----:B------:R-:W-:Y:S01]  /*dd60*/  LOP3.LUT R15, R15, 0x30, R16, 0x78, !PT ;  /* 0x000000300f0f7812 */ /* 0x000fe200078e7810 */
[----:B------:R-:W-:Y:S01]  /*dd70*/  STL [R1+0x23c], RZ ;  /* 0x00023cff01007387 */ /* 0x000fe20000100800 */
[----:B0-----:R-:W-:-:S05]  /*dd80*/  IADD3 R2, P4, PT, R14, UR14, RZ ;  /* 0x0000000e0e027c10 */ /* 0x001fca000ff9e0ff */
[----:B------:R0:W-:Y:S04]  /*dd90*/  STL [R1+0xd64], R2 ;  /* 0x000d640201007387 */ /* 0x0001e80000100800 */
[----:B------:R1:W-:Y:S01]  /*dda0*/  STL [R1+0xd6c], R3 ;  /* 0x000d6c0301007387 */ /* 0x0003e20000100800 */
[C---:B------:R-:W-:Y:S02]  /*ddb0*/  LOP3.LUT R4, R0.reuse, 0x110, RZ, 0x3c, !PT ;  /* 0x0000011000047812 */ /* 0x040fe400078e3cff */
[----:B0-----:R-:W-:Y:S02]  /*ddc0*/  LOP3.LUT R2, R15, 0x40, RZ, 0x3c, !PT ;  /* 0x000000400f027812 */ /* 0x001fe400078e3cff */
[C---:B------:R-:W-:Y:S02]  /*ddd0*/  LOP3.LUT R2, R0.reuse, 0x130, RZ, 0x3c, !PT ;  /* 0x0000013000027812 */ /* 0x040fe400078e3cff */
[C---:B-1----:R-:W-:Y:S01]  /*dde0*/  LOP3.LUT R3, R0.reuse, 0x20, RZ, 0x3c, !PT ;  /* 0x0000002000037812 */ /* 0x042fe200078e3cff */
[----:B------:R-:W-:Y:S01]  /*ddf0*/  USHF.L.U32 UR6, UR6, 0x5, URZ ;  /* 0x0000000506067899 */ /* 0x000fe200080006ff */
[----:B------:R-:W-:Y:S01]  /*de00*/  LOP3.LUT R4, R0, 0x40, RZ, 0x3c, !PT ;  /* 0x0000004000047812 */ /* 0x000fe200078e3cff */
[----:B------:R-:W-:-:S02]  /*de10*/  USHF.R.S32.HI UR16, URZ, 0x1f, UR22 ;  /* 0x0000001fff107899 */ /* 0x000fc40008011416 */
[----:B------:R0:W-:Y:S04]  /*de20*/  STL [R1+0x1460], R3 ;  /* 0x0014600301007387 */ /* 0x0001e80000100800 */
[----:B------:R1:W-:Y:S01]  /*de30*/  STL [R1+0x145c], R2 ;  /* 0x00145c0201007387 */ /* 0x0003e20000100800 */
[----:B0-----:R-:W-:-:S03]  /*de40*/  LOP3.LUT R3, R0, 0x150, RZ, 0x3c, !PT ;  /* 0x0000015000037812 */ /* 0x001fc600078e3cff */
[----:B------:R0:W-:Y:S01]  /*de50*/  STL [R1+0x1458], R4 ;  /* 0x0014580401007387 */ /* 0x0001e20000100800 */
[----:B-1----:R-:W-:-:S03]  /*de60*/  LOP3.LUT R2, R0, 0x60, RZ, 0x3c, !PT ;  /* 0x0000006000027812 */ /* 0x002fc600078e3cff */
[----:B------:R1:W-:Y:S01]  /*de70*/  STL [R1+0x1454], R3 ;  /* 0x0014540301007387 */ /* 0x0003e20000100800 */
[----:B------:R-:W-:-:S03]  /*de80*/  UIMAD UR7, UR7, 0x1f, URZ ;  /* 0x0000001f070778a4 */ /* 0x000fc6000f8e02ff */
[----:B------:R2:W-:Y:S01]  /*de90*/  STL [R1+0x1450], R2 ;  /* 0x0014500201007387 */ /* 0x0005e20000100800 */
[----:B0-----:R-:W-:Y:S02]  /*dea0*/  LOP3.LUT R4, R0, 0x170, RZ, 0x3c, !PT ;  /* 0x0000017000047812 */ /* 0x001fe400078e3cff */
[----:B-1----:R-:W-:-:S03]  /*deb0*/  IADD3 R3, P2, PT, R14, UR6, RZ ;  /* 0x000000060e037c10 */ /* 0x002fc6000ff5e0ff */
[----:B------:R0:W-:Y:S01]  /*dec0*/  STL [R1+0x144c], R4 ;  /* 0x00144c0401007387 */ /* 0x0001e20000100800 */
[----:B--2---:R-:W-:Y:S01]  /*ded0*/  IADD3.X R2, PT, PT, R28, UR16, RZ, P1, !PT ;  /* 0x000000101c027c10 */ /* 0x004fe20008ffe4ff */
[----:B------:R-:W-:Y:S02]  /*dee0*/  USHF.R.S32.HI UR24, URZ, 0x1f, UR18 ;  /* 0x0000001fff187899 */ /* 0x000fe40008011412 */
[----:B------:R1:W-:Y:S04]  /*def0*/  STL [R1+0xd74], R3 ;  /* 0x000d740301007387 */ /* 0x0003e80000100800 */
[----:B------:R2:W-:Y:S01]  /*df00*/  STL [R1+0xd40], R2 ;  /* 0x000d400201007387 */ /* 0x0005e20000100800 */
[----:B0-----:R-:W-:Y:S02]  /*df10*/  IADD3 R4, P1, PT, R13, UR6, RZ ;  /* 0x000000060d047c10 */ /* 0x001fe4000ff3e0ff */
[----:B-1----:R-:W-:-:S03]  /*df20*/  IADD3.X R3, PT, PT, R29, UR16, RZ, P6, !PT ;  /* 0x000000101d037c10 */ /* 0x002fc6000b7fe4ff */
[----:B------:R0:W-:Y:S01]  /*df30*/  STL [R1+0xd7c], R4 ;  /* 0x000d7c0401007387 */ /* 0x0001e20000100800 */
[----:B--2---:R-:W-:Y:S01]  /*df40*/  IADD3 R2, P6, PT, R14, UR7, RZ ;  /* 0x000000070e027c10 */ /* 0x004fe2000ffde0ff */
[----:B------:R-:W-:Y:S02]  /*df50*/  UIMAD UR66, UR66, 0x1e, URZ ;  /* 0x0000001e424278a4 */ /* 0x000fe4000f8e02ff */
[----:B------:R1:W-:Y:S01]  /*df60*/  STL [R1+0xd48], R3 ;  /* 0x000d480301007387 */ /* 0x0003e20000100800 */
[----:B------:R-:W-:-:S03]  /*df70*/  USHF.R.S32.HI UR11, URZ, 0x1f, UR14 ;  /* 0x0000001fff0b7899 */ /* 0x000fc6000801140e */
[----:B------:R2:W-:Y:S01]  /*df80*/  STL [R1+0xd84], R2 ;  /* 0x000d840201007387 */ /* 0x0005e20000100800 */
[----:B0-----:R-:W-:Y:S02]  /*df90*/  IADD3.X R4, PT, PT, R28, UR24, RZ, P5, !PT ;  /* 0x000000181c047c10 */ /* 0x001fe4000affe4ff */
[----:B-1----:R-:W-:-:S03]  /*dfa0*/  IADD3 R3, P5, PT, R13, UR7, RZ ;  /* 0x000000070d037c10 */ /* 0x002fc6000ffbe0ff */
[----:B------:R0:W-:Y:S01]  /*dfb0*/  STL [R1+0xd50], R4 ;  /* 0x000d500401007387 */ /* 0x0001e20000100800 */
[----:B--2---:R-:W-:-:S03]  /*dfc0*/  IADD3.X R2, PT, PT, R29, UR24, RZ, P0, !PT ;  /* 0x000000181d027c10 */ /* 0x004fc600087fe4ff */
[----:B------:R1:W-:Y:S01]  /*dfd0*/  STL [R1+0xd8c], R3 ;  /* 0x000d8c0301007387 */ /* 0x0003e20000100800 */
[----:B------:R-:W-:Y:S02]  /*dfe0*/  UIMAD UR50, UR50, 0x1d, URZ ;  /* 0x0000001d323278a4 */ /* 0x000fe4000f8e02ff */
[----:B------:R-:W-:Y:S01]  /*dff0*/  USHF.R.S32.HI UR20, URZ, 0x1f, UR6 ;  /* 0x0000001fff147899 */ /* 0x000fe20008011406 */
[----:B------:R2:W-:Y:S01]  /*e000*/  STL [R1+0xd58], R2 ;  /* 0x000d580201007387 */ /* 0x0005e20000100800 */
[----:B0-----:R-:W-:Y:S02]  /*e010*/  IADD3 R4, P0, PT, R14, UR66, RZ ;  /* 0x000000420e047c10 */ /* 0x001fe4000ff1e0ff */
[----:B-1----:R-:W-:-:S03]  /*e020*/  IADD3.X R3, PT, PT, R28, UR11, RZ, P4, !PT ;  /* 0x0000000b1c037c10 */ /* 0x002fc6000a7fe4ff */
[----:B------:R0:W-:Y:S01]  /*e030*/  STL [R1+0xd94], R4 ;  /* 0x000d940401007387 */ /* 0x0001e20000100800 */
[----:B--2---:R-:W-:-:S03]  /*e040*/  IADD3 R2, P4, PT, R13, UR66, RZ ;  /* 0x000000420d027c10 */ /* 0x004fc6000ff9e0ff */
[----:B------:R1:W-:Y:S01]  /*e050*/  STL [R1+0xd60], R3 ;  /* 0x000d600301007387 */ /* 0x0003e20000100800 */
[----:B------:R-:W-:-:S03]  /*e060*/  UIMAD UR32, UR32, 0x1c, URZ ;  /* 0x0000001c202078a4 */ /* 0x000fc6000f8e02ff */
[----:B------:R2:W-:Y:S01]  /*e070*/  STL [R1+0xd9c], R2 ;  /* 0x000d9c0201007387 */ /* 0x0005e20000100800 */
[----:B0-----:R-:W-:Y:S02]  /*e080*/  IADD3.X R4, PT, PT, R29, UR11, RZ, P3, !PT ;  /* 0x0000000b1d047c10 */ /* 0x001fe40009ffe4ff */
        /* <DEDUP_REMOVED lines=117> */
[----:B------:R-:W-:-:S03]  /*e7e0*/  USHF.L.U32 UR49, UR49, 0x4, URZ ;  /* 0x0000000431317899 */ /* 0x000fc600080006ff */
        /* <DEDUP_REMOVED lines=81> */
[----:B------:R-:W-:Y:S02]  /*ed00*/  USHF.L.U32 UR31, UR31, 0x3, URZ ;  /* 0x000000031f1f7899 */ /* 0x000fe400080006ff */
        /* <DEDUP_REMOVED lines=66> */
[----:B------:R1:W-:Y:S04]  /*f130*/  STL [R1+0xf10], R3 ;  /* 0x000f100301007387 */ /* 0x0003e80000100800 */
        /* <DEDUP_REMOVED lines=12> */
[----:B------:R-:W-:Y:S02]  /*f200*/  USHF.R.S32.HI UR40, URZ, 0x1f, UR17 ;  /* 0x0000001fff287899 */ /* 0x000fe40008011411 */
        /* <DEDUP_REMOVED lines=8> */
[----:B------:R-:W-:-:S03]  /*f290*/  USHF.R.S32.HI UR13, URZ, 0x1f, UR13 ;  /* 0x0000001fff0d7899 */ /* 0x000fc6000801140d */
[----:B------:R2:W-:Y:S01]  /*f2a0*/  STL [R1+0xf38], R2 ;  /* 0x000f380201007387 */ /* 0x0005e20000100800 */
[----:B0-----:R-:W-:Y:S02]  /*f2b0*/  IADD3.X R4, PT, PT, R28, UR40, RZ, P6, !PT ;  /* 0x000000281c047c10 */ /* 0x001fe4000b7fe4ff */
[----:B-1----:R-:W-:-:S03]  /*f2c0*/  IADD3.X R3, PT, PT, R29, UR40, RZ, P5, !PT ;  /* 0x000000281d037c10 */ /* 0x002fc6000affe4ff */
[----:B------:R0:W-:Y:S01]  /*f2d0*/  STL [R1+0xf40], R4 ;  /* 0x000f400401007387 */ /* 0x0001e20000100800 */
[----:B--2---:R-:W-:-:S03]  /*f2e0*/  IADD3.X R2, PT, PT, R28, UR77, RZ, P0, !PT ;  /* 0x0000004d1c027c10 */ /* 0x004fc600087fe4ff */
[----:B------:R1:W-:Y:S04]  /*f2f0*/  STL [R1+0xf48], R3 ;  /* 0x000f480301007387 */ /* 0x0003e80000100800 */
[----:B------:R2:W-:Y:S01]  /*f300*/  STL [R1+0xf50], R2 ;  /* 0x000f500201007387 */ /* 0x0005e20000100800 */
[C---:B0-----:R-:W-:Y:S02]  /*f310*/  IADD3.X R4, PT, PT, R29.reuse, UR77, RZ, P4, !PT ;  /* 0x0000004d1d047c10 */ /* 0x041fe4000a7fe4ff */
[----:B-1----:R-:W-:Y:S02]  /*f320*/  IADD3.X R3, PT, PT, R28, UR13, RZ, P3, !PT ;  /* 0x0000000d1c037c10 */ /* 0x002fe40009ffe4ff */
[----:B--2---:R-:W-:Y:S01]  /*f330*/  IADD3.X R2, PT, PT, R29, UR13, RZ, P2, !PT ;  /* 0x0000000d1d027c10 */ /* 0x004fe200097fe4ff */
[----:B------:R0:W-:Y:S04]  /*f340*/  STL [R1+0xf58], R4 ;  /* 0x000f580401007387 */ /* 0x0001e80000100800 */
[----:B------:R0:W-:Y:S04]  /*f350*/  STL [R1+0xf68], R2 ;  /* 0x000f680201007387 */ /* 0x0001e80000100800 */
[----:B------:R0:W-:Y:S01]  /*f360*/  STL [R1+0xf60], R3 ;  /* 0x000f600301007387 */ /* 0x0001e20000100800 */
[----:B------:R-:W-:-:S02]  /*f370*/  USHF.L.U32 UR9, UR9, 0x7, URZ ;  /* 0x0000000709097899 */ /* 0x000fc400080006ff */
[----:B------:R-:W-:Y:S02]  /*f380*/  USHF.R.S32.HI UR72, URZ, 0x7, UR72 ;  /* 0x00000007ff487899 */ /* 0x000fe40008011448 */
[----:B------:R-:W-:-:S12]  /*f390*/  USHF.R.S32.HI UR14, URZ, 0x1f, UR9 ;  /* 0x0000001fff0e7899 */ /* 0x000fd80008011409 */
.L_x_1:
[----:B-1----:R-:W2:Y:S01]  /*f3a0*/  LDL R5, [R1+0x498] ;  /* 0x0004980001057983 */ /* 0x002ea20000100800 */
[----:B0-----:R-:W0:Y:S03]  /*f3b0*/  LDC R2, c[0x0][0x3a0] ;  /* 0x0000e800ff027b82 */ /* 0x001e260000000800 */
[----:B--2---:R1:W-:Y:S04]  /*f3c0*/  STL [R1+0x28c4], R5 ;  /* 0x0028c40501007387 */ /* 0x0043e80000100800 */
[----:B------:R-:W2:Y:S04]  /*f3d0*/  LDL R4, [R1+0x49c] ;  /* 0x00049c0001047983 */ /* 0x000ea80000100800 */
[----:B-1----:R-:W0:Y:S04]  /*f3e0*/  LDL R5, [R1+0x6bc] ;  /* 0x0006bc0001057983 */ /* 0x002e280000100800 */
[----:B------:R-:W-:Y:S04]  /*f3f0*/  STL [R1+0x25d8], R28 ;  /* 0x0025d81c01007387 */ /* 0x000fe80000100800 */
        /* <DEDUP_REMOVED lines=188> */
[----:B------:R1:W-:Y:S04]  /*ffc0*/  STL [R1+0x28c0], R27 ;  /* 0x0028c01b01007387 */ /* 0x0003e80000100800 */
        /* <DEDUP_REMOVED lines=27> */
[----:B-----5:R-:W-:Y:S04]  /*10180*/  STL [R1+0x2334], R0 ;  /* 0x0023340001007387 */ /* 0x020fe80000100800 */
        /* <DEDUP_REMOVED lines=41> */
[----:B------:R-:W-:Y:S01]  /*10420*/  STL [R1+0x2484], R0 ;  /* 0x0024840001007387 */ /* 0x000fe20000100800 */
[----:B0-----:R-:W-:-:S03]  /*10430*/  IMAD R2, R5, -0x80, R2 ;  /* 0xffffff8005027824 */ /* 0x001fc600078e0202 */
[----:B------:R-:W-:Y:S04]  /*10440*/  STL [R1+0x248c], R0 ;  /* 0x00248c0001007387 */ /* 0x000fe80000100800 */
[----:B------:R-:W-:Y:S04]  /*10450*/  STL [R1+0x2494], R0 ;  /* 0x0024940001007387 */ /* 0x000fe80000100800 */
[----:B------:R-:W-:Y:S04]  /*10460*/  STL [R1+0x2498], R0 ;  /* 0x0024980001007387 */ /* 0x000fe80000100800 */
[----:B------:R-:W-:Y:S04]  /*10470*/  STL [R1+0x24a0], R0 ;  /* 0x0024a00001007387 */ /* 0x000fe80000100800 */
[----:B------:R-:W2:Y:S01]  /*10480*/  LDL.LU R5, [R1+0x28c4] ;  /* 0x0028c40001057983 */ /* 0x000ea20000300800 */
[----:B------:R-:W-:-:S02]  /*10490*/  ISETP.GT.AND P0, PT, R2, RZ, PT ;  /* 0x000000ff0200720c */ /* 0x000fc40003f04270 */
[----:B-1----:R-:W-:-:S11]  /*104a0*/  PRMT R27, RZ, 0x7610, R27 ;  /* 0x00007610ff1b7816 */ /* 0x002fd6000000001b */
[----:B--2---:R-:W2:Y:S04]  /*104b0*/  @P0 LDG.E.U8 R27, desc[UR42][R4.64] ;  /* 0x0000002a041b0981 */ /* 0x004ea8000c1e1100 */
[----:B--2---:R0:W-:Y:S04]  /*104c0*/  STL [R1+0x5b0], R27 ;  /* 0x0005b01b01007387 */ /* 0x0041e80000100800 */
[----:B0-----:R-:W2:Y:S04]  /*104d0*/  LDL.LU R27, [R1+0x28c0] ;  /* 0x0028c000011b7983 */ /* 0x001ea80000300800 */
[----:B------:R-:W3:Y:S04]  /*104e0*/  LDL R4, [R1+0x4ac] ;  /* 0x0004ac0001047983 */ /* 0x000ee80000100800 */
[----:B------:R-:W3:Y:S01]  /*104f0*/  LDL R5, [R1+0x4b0] ;  /* 0x0004b00001057983 */ /* 0x000ee20000100800 */
[----:B------:R-:W-:-:S02]  /*10500*/  PRMT R28, RZ, 0x7610, R28 ;  /* 0x00007610ff1c7816 */ /* 0x000fc4000000001c */
[----:B---3--:R-:W-:-:S04]  /*10510*/  @P0 LOP3.LUT R5, R5, R4, RZ, 0x3c, !PT ;  /* 0x0000000405050212 */ /* 0x008fc800078e3cff */
[----:B------:R-:W-:-:S04]  /*10520*/  @P0 LOP3.LUT R4, R5, R4, RZ, 0x3c, !PT ;  /* 0x0000000405040212 */ /* 0x000fc800078e3cff */
[----:B------:R-:W-:-:S05]  /*10530*/  @P0 LOP3.LUT R5, R5, R4, RZ, 0x3c, !PT ;  /* 0x0000000405050212 */ /* 0x000fca00078e3cff */
[----:B------:R-:W3:Y:S01]  /*10540*/  @P0 LDG.E.U8 R28, desc[UR42][R4.64] ;  /* 0x0000002a041c0981 */ /* 0x000ee2000c1e1100 */
[----:B------:R-:W-:-:S03]  /*10550*/  ISETP.GT.AND P1, PT, R2, 0x1, PT ;  /* 0x000000010200780c */ /* 0x000fc60003f24270 */
[----:B---3--:R0:W-:Y:S04]  /*10560*/  STL [R1+0x5ac], R28 ;  /* 0x0005ac1c01007387 */ /* 0x0081e80000100800 */
[----:B0-----:R-:W3:Y:S04]  /*10570*/  LDL.LU R28, [R1+0x28bc] ;  /* 0x0028bc00011c7983 */ /* 0x001ee80000300800 */
[----:B------:R-:W4:Y:S04]  /*10580*/  LDL R4, [R1+0xf68] ;  /* 0x000f680001047983 */ /* 0x000f280000100800 */
[----:B------:R-:W4:Y:S01]  /*10590*/  LDL R5, [R1+0xf6c] ;  /* 0x000f6c0001057983 */ /* 0x000f220000100800 */
[----:B--2---:R-:W-:-:S02]  /*105a0*/  PRMT R27, RZ, 0x7610, R27 ;  /* 0x00007610ff1b7816 */ /* 0x004fc4000000001b */
[----:B----4-:R-:W-:-:S04]  /*105b0*/  @P1 LOP3.LUT R5, R5, R4, RZ, 0x3c, !PT ;  /* 0x0000000405051212 */ /* 0x010fc800078e3cff */
[----:B------:R-:W-:-:S04]  /*105c0*/  @P1 LOP3.LUT R4, R5, R4, RZ, 0x3c, !PT ;  /* 0x0000000405041212 */ /* 0x000fc800078e3cff */
[----:B------:R-:W-:-:S05]  /*105d0*/  @P1 LOP3.LUT R5, R5, R4, RZ, 0x3c, !PT ;  /* 0x0000000405051212 */ /* 0x000fca00078e3cff */
[----:B------:R-:W2:Y:S04]  /*105e0*/  @P1 LDG.E.U8 R27, desc[UR42][R4.64] ;  /* 0x0000002a041b1981 */ /* 0x000ea8000c1e1100 */
[----:B--2---:R0:W-:Y:S04]  /*105f0*/  STL [R1+0x5a8], R27 ;  /* 0x0005a81b01007387 */ /* 0x0041e80000100800 */
[----:B0-----:R-:W2:Y:S04]  /*10600*/  LDL.LU R27, [R1+0x28b8] ;  /* 0x0028b800011b7983 */ /* 0x001ea80000300800 */
[----:B------:R-:W4:Y:S04]  /*10610*/  LDL R4, [R1+0xf60] ;  /* 0x000f600001047983 */ /* 0x000f280000100800 */
[----:B------:R-:W4:Y:S01]  /*10620*/  LDL R5, [R1+0xf64] ;  /* 0x000f640001057983 */ /* 0x000f220000100800 */
[----:B---3--:R-:W-:-:S02]  /*10630*/  PRMT R28, RZ, 0x7610, R28 ;  /* 0x00007610ff1c7816 */ /* 0x008fc4000000001c */
[----:B----4-:R-:W-:-:S04]  /*10640*/  @P1 LOP3.LUT R5, R5, R4, RZ, 0x3c, !PT ;  /* 0x0000000405051212 */ /* 0x010fc800078e3cff */
        /* <DEDUP_REMOVED lines=1566> */
[----:B------:R-:W-:-:S02]  /*16830*/  PRMT R13, RZ, 0x7610, R13 ;  /* 0x00007610ff0d7816 */ /* 0x000fc4000000000d */
[----:B----4-:R-:W-:-:S04]  /*16840*/  @P0 LOP3.LUT R5, R5, R4, RZ, 0x3c, !PT ;  /* 0x0000000405050212 */ /* 0x010fc800078e3cff */
[----:B------:R-:W-:-:S04]  /*16850*/  @P0 LOP3.LUT R4, R5, R4, RZ, 0x3c, !PT ;  /* 0x0000000405040212 */ /* 0x000fc800078e3cff */
[----:B------:R-:W-:-:S05]  /*16860*/  @P0 LOP3.LUT R5, R5, R4, RZ, 0x3c, !PT ;  /* 0x0000000405050212 */ /* 0x000fca00078e3cff */
[----:B------:R-:W4:Y:S04]  /*16870*/  @P0 LDG.E.U8 R13, desc[UR42][R4.64] ;  /* 0x0000002a040d0981 */ /* 0x000f28000c1e1100 */
[----:B----4-:R0:W-:Y:S04]  /*16880*/  STL [R1+0xf8], R13 ;  /* 0x0000f80d01007387 */ /* 0x0101e80000100800 */
[----:B0-----:R-:W4:Y:S04]  /*16890*/  LDL.LU R13, [R1+0x2620] ;  /* 0x00262000010d7983 */ /* 0x001f280000300800 */
[----:B------:R-:W3:Y:S04]  /*168a0*/  LDL R4, [R1+0xa30] ;  /* 0x000a300001047983 */ /* 0x000ee80000100800 */
[----:B------:R-:W3:Y:S01]  /*168b0*/  LDL R5, [R1+0xa34] ;  /* 0x000a340001057983 */ /* 0x000ee20000100800 */
[----:B--2---:R-:W-:-:S02]  /*168c0*/  PRMT R27, RZ, 0x7610, R27 ;  /* 0x00007610ff1b7816 */ /* 0x004fc4000000001b */
[----:B---3--:R-:W-:-:S04]  /*168d0*/  @P0 LOP3.LUT R5, R5, R4, RZ, 0x3c, !PT ;  /* 0x0000000405050212 */ /* 0x008fc800078e3cff */
[----:B------:R-:W-:-:S04]  /*168e0*/  @P0 LOP3.LUT R4, R5, R4, RZ, 0x3c, !PT ;  /* 0x0000000405040212 */ /* 0x000fc800078e3cff */
[----:B------:R-:W-:-:S05]  /*168f0*/  @P0 LOP3.LUT R5, R5, R4, RZ, 0x3c, !PT ;  /* 0x0000000405050212 */ /* 0x000fca00078e3cff */
[----:B------:R-:W2:Y:S01]  /*16900*/  @P0 LDG.E.U8 R27, desc[UR42][R4.64] ;  /* 0x0000002a041b0981 */ /* 0x000ea2000c1e1100 */
[----:B------:R-:W-:-:S03]  /*16910*/  ISETP.GT.AND P1, PT, R2, 0x55, PT ;  /* 0x000000550200780c */ /* 0x000fc60003f24270 */
        /* <DEDUP_REMOVED lines=8> */
[----:B------:R-:W3:Y:S04]  /*169a0*/  @P1 LDG.E.U8 R28, desc[UR42][R4.64] ;  /* 0x0000002a041c1981 */ /* 0x000ee8000c1e1100 */
[----:B---3--:R0:W-:Y:S04]  /*169b0*/  STL [R1+0xf0], R28 ;  /* 0x0000f01c01007387 */ /* 0x0081e80000100800 */
[----:B0-----:R-:W3:Y:S04]  /*169c0*/  LDL.LU R28, [R1+0x2618] ;  /* 0x00261800011c7983 */ /* 0x001ee80000300800 */
[----:B------:R-:W2:Y:S04]  /*169d0*/  LDL R4, [R1+0xa20] ;  /* 0x000a200001047983 */ /* 0x000ea80000100800 */
[----:B------:R-:W2:Y:S02]  /*169e0*/  LDL R5, [R1+0xa24] ;  /* 0x000a240001057983 */ /* 0x000ea40000100800 */
[----:B--2---:R-:W-:-:S02]  /*169f0*/  @P1 LOP3.LUT R5, R5, R4, RZ, 0x3c, !PT ;  /* 0x0000000405051212 */ /* 0x004fc400078e3cff */
[----:B---3--:R-:W-:Y:S02]  /*16a00*/  PRMT R28, RZ, 0x7610, R28 ;  /* 0x00007610ff1c7816 */ /* 0x008fe4000000001c */
        /* <DEDUP_REMOVED lines=31> */
[----:B------:R0:W3:Y:S04]  /*16c00*/  @P0 LDG.E.U8 R0, desc[UR42][R4.64] ;  /* 0x0000002a04000981 */ /* 0x0000e8000c1e1100 */
[----:B------:R-:W0:Y:S04]  /*16c10*/  LDL R4, [R1+0x9f8] ;  /* 0x0009f80001047983 */ /* 0x000e280000100800 */
[----:B------:R-:W0:Y:S01]  /*16c20*/  LDL R5, [R1+0x9fc] ;  /* 0x0009fc0001057983 */ /* 0x000e220000100800 */
[----:B------:R-:W-:Y:S02]  /*16c30*/  ISETP.GT.AND P3, PT, R2, 0x58, PT ;  /* 0x000000580200780c */ /* 0x000fe40003f64270 */
[----:B--2---:R-:W-:-:S11]  /*16c40*/  PRMT R28, RZ, 0x7610, R28 ;  /* 0x00007610ff1c7816 */ /* 0x004fd6000000001c */
[----:B0-----:R-:W-:-:S04]  /*16c50*/  @P3 LOP3.LUT R5, R5, R4, RZ, 0x3c, !PT ;  /* 0x0000000405053212 */ /* 0x001fc800078e3cff */
[----:B------:R-:W-:-:S04]  /*16c60*/  @P3 LOP3.LUT R4, R5, R4, RZ, 0x3c, !PT ;  /* 0x0000000405043212 */ /* 0x000fc800078e3cff */
[----:B------:R-:W-:-:S05]  /*16c70*/  @P3 LOP3.LUT R5, R5, R4, RZ, 0x3c, !PT ;  /* 0x0000000405053212 */ /* 0x000fca00078e3cff */
[----:B------:R-:W2:Y:S04]  /*16c80*/  @P3 LDG.E.U8 R28, desc[UR42][R4.64] ;  /* 0x0000002a041c3981 */ /* 0x000ea8000c1e1100 */
[----:B---3--:R-:W-:Y:S04]  /*16c90*/  STL [R1+0x24a4], R0 ;  /* 0x0024a40001007387 */ /* 0x008fe80000100800 */
        /* <DEDUP_REMOVED lines=18> */
[----:B------:R-:W2:Y:S04]  /*16dc0*/  @P4 LDG.E.U8 R28, desc[UR42][R4.64] ;  /* 0x0000002a041c4981 */ /* 0x000ea8000c1e1100 */
        /* <DEDUP_REMOVED lines=113> */
[----:B------:R0:W2:Y:S04]  /*174e0*/  @P3 LDG.E.U8 R28, desc[UR42][R4.64] ;  /* 0x0000002a041c3981 */ /* 0x0000a8000c1e1100 */
[----:B------:R-:W0:Y:S04]  /*174f0*/  LDL R4, [R1+0x9c0] ;  /* 0x0009c00001047983 */ /* 0x000e280000100800 */
[----:B------:R-:W0:Y:S01]  /*17500*/  LDL R5, [R1+0x9c4] ;  /* 0x0009c40001057983 */ /* 0x000e220000100800 */
[----:B----4-:R-:W-:Y:S02]  /*17510*/  PRMT R13, RZ, 0x7610, R13 ;  /* 0x00007610ff0d7816 */ /* 0x010fe4000000000d */
[----:B0-----:R-:W-:-:S04]  /*17520*/  @P1 LOP3.LUT R5, R5, R4, RZ, 0x3c, !PT ;  /* 0x0000000405051212 */ /* 0x001fc800078e3cff */
[----:B------:R-:W-:-:S04]  /*17530*/  @P1 LOP3.LUT R4, R5, R4, RZ, 0x3c, !PT ;  /* 0x0000000405041212 */ /* 0x000fc800078e3cff */
[----:B------:R-:W-:-:S05]  /*17540*/  @P1 LOP3.LUT R5, R5, R4, RZ, 0x3c, !PT ;  /* 0x0000000405051212 */ /* 0x000fca00078e3cff */
[----:B------:R-:W3:Y:S04]  /*17550*/  @P1 LDG.E.U8 R13, desc[UR42][R4.64] ;  /* 0x0000002a040d1981 */ /* 0x000ee8000c1e1100 */
[----:B--2---:R0:W-:Y:S04]  /*17560*/  STL [R1+0x2554], R28 ;  /* 0x0025541c01007387 */ /* 0x0041e80000100800 */
[----:B0-----:R-:W2:Y:S04]  /*17570*/  LDL R28, [R1+0x964] ;  /* 0x00096400011c7983 */ /* 0x001ea80000100800 */
[----:B---3--:R0:W-:Y:S04]  /*17580*/  STL [R1+0xc0], R13 ;  /* 0x0000c00d01007387 */ /* 0x0081e80000100800 */
[----:B0-----:R-:W3:Y:S04]  /*17590*/  LDL.LU R13, [R1+0x25d0] ;  /* 0x0025d000010d7983 */ /* 0x001ee80000300800 */
[----:B------:R-:W4:Y:S04]  /*175a0*/  LDL R4, [R1+0x968] ;  /* 0x0009680001047983 */ /* 0x000f280000100800 */
[----:B------:R-:W4:Y:S01]  /*175b0*/  LDL R5, [R1+0x96c] ;  /* 0x00096c0001057983 */ /* 0x000f220000100800 */
[----:B------:R-:W-:-:S02]  /*175c0*/  ISETP.GT.AND P2, PT, R2, 0x61, PT ;  /* 0x000000610200780c */ /* 0x000fc40003f44270 */
[----:B------:R-:W-:-:S11]  /*175d0*/  PRMT R27, RZ, 0x7610, R27 ;  /* 0x00007610ff1b7816 */ /* 0x000fd6000000001b */
[----:B----4-:R-:W-:-:S04]  /*175e0*/  @P2 LOP3.LUT R5, R5, R4, RZ, 0x3c, !PT ;  /* 0x0000000405052212 */ /* 0x010fc800078e3cff */
[----:B------:R-:W-:-:S04]  /*175f0*/  @P2 LOP3.LUT R4, R5, R4, RZ, 0x3c, !PT ;  /* 0x0000000405042212 */ /* 0x000fc800078e3cff */
[----:B------:R-:W-:-:S05]  /*17600*/  @P2 LOP3.LUT R5, R5, R4, RZ, 0x3c, !PT ;  /* 0x0000000405052212 */ /* 0x000fca00078e3cff */
[----:B------:R-:W4:Y:S01]  /*17610*/  @P2 LDG.E.U8 R27, desc[UR42][R4.64] ;  /* 0x0000002a041b2981 */ /* 0x000f22000c1e1100 */
[----:B---3--:R-:W-:-:S03]  /*17620*/  PRMT R13, RZ, 0x7610, R13 ;  /* 0x00007610ff0d7816 */ /* 0x008fc6000000000d */
[----:B----4-:R0:W-:Y:S04]  /*17630*/  STL [R1+0xb4], R27 ;  /* 0x0000b41b01007387 */ /* 0x0101e80000100800 */
[----:B0-----:R-:W3:Y:S04]  /*17640*/  LDL.LU R27, [R1+0x25cc] ;  /* 0x0025cc00011b7983 */ /* 0x001ee80000300800 */
[----:B------:R-:W4:Y:S01]  /*17650*/  LDL R5, [R1+0x960] ;  /* 0x0009600001057983 */ /* 0x000f220000100800 */
[----:B--2---:R-:W-:-:S03]  /*17660*/  @P2 IMAD.MOV.U32 R4, RZ, RZ, R28 ;  /* 0x000000ffff042224 */ /* 0x004fc600078e001c */
[----:B------:R-:W2:Y:S04]  /*17670*/  LDL R28, [R1+0x7ec] ;  /* 0x0007ec00011c7983 */ /* 0x000ea80000100800 */
[----:B----4-:R-:W4:Y:S01]  /*17680*/  @P2 LDG.E.U8 R13, desc[UR42][R4.64] ;  /* 0x0000002a040d2981 */ /* 0x010f22000c1e1100 */
[----:B------:R-:W-:-:S03]  /*17690*/  ISETP.GT.AND P3, PT, R2, 0x69, PT ;  /* 0x000000690200780c */ /* 0x000fc60003f64270 */
[----:B----4-:R0:W-:Y:S04]  /*176a0*/  STL [R1+0xb0], R13 ;  /* 0x0000b00d01007387 */ /* 0x0101e80000100800 */
[----:B0-----:R-:W4:Y:S04]  /*176b0*/  LDL.LU R13, [R1+0x25c8] ;  /* 0x0025c800010d7983 */ /* 0x001f280000300800 */
[----:B------:R-:W2:Y:S04]  /*176c0*/  LDL R4, [R1+0x8e8] ;  /* 0x0008e80001047983 */ /* 0x000ea80000100800 */
[----:B------:R-:W2:Y:S01]  /*176d0*/  LDL R5, [R1+0x8ec] ;  /* 0x0008ec0001057983 */ /* 0x000ea20000100800 */
[----:B---3--:R-:W-:-:S02]  /*176e0*/  PRMT R27, RZ, 0x7610, R27 ;  /* 0x00007610ff1b7816 */ /* 0x008fc4000000001b */
[----:B--2---:R-:W-:-:S04]  /*176f0*/  @P3 LOP3.LUT R5, R5, R4, RZ, 0x3c, !PT ;  /* 0x0000000405053212 */ /* 0x004fc800078e3cff */
[----:B------:R-:W-:-:S04]  /*17700*/  @P3 LOP3.LUT R4, R5, R4, RZ, 0x3c, !PT ;  /* 0x0000000405043212 */ /* 0x000fc800078e3cff */
[----:B------:R-:W-:-:S05]  /*17710*/  @P3 LOP3.LUT R5, R5, R4, RZ, 0x3c, !PT ;  /* 0x0000000405053212 */ /* 0x000fca00078e3cff */
[----:B------:R-:W2:Y:S04]  /*17720*/  @P3 LDG.E.U8 R27, desc[UR42][R4.64] ;  /* 0x0000002a041b3981 */ /* 0x000ea8000c1e1100 */
[----:B--2---:R0:W-:Y:S04]  /*17730*/  STL [R1+0x94], R27 ;  /* 0x0000941b01007387 */ /* 0x0041e80000100800 */
[----:B0-----:R-:W2:Y:S04]  /*17740*/  LDL.LU R27, [R1+0x25c4] ;  /* 0x0025c400011b7983 */ /* 0x001ea80000300800 */
[----:B------:R-:W3:Y:S04]  /*17750*/  LDL R4, [R1+0x8e0] ;  /* 0x0008e00001047983 */ /* 0x000ee80000100800 */
[----:B------:R-:W3:Y:S01]  /*17760*/  LDL R5, [R1+0x8e4] ;  /* 0x0008e40001057983 */ /* 0x000ee20000100800 */
[----:B----4-:R-:W-:-:S02]  /*17770*/  PRMT R13, RZ, 0x7610, R13 ;  /* 0x00007610ff0d7816 */ /* 0x010fc4000000000d */
        /* <DEDUP_REMOVED lines=23> */
[----:B------:R-:W-:Y:S02]  /*178f0*/  ISETP.GT.AND P5, PT, R2, 0x79, PT ;  /* 0x000000790200780c */ /* 0x000fe40003fa4270 */
[----:B--2---:R-:W-:Y:S01]  /*17900*/  PRMT R27, RZ, 0x7610, R27 ;  /* 0x00007610ff1b7816 */ /* 0x004fe2000000001b */
[----:B---3--:R0:W-:Y:S04]  /*17910*/  STL [R1+0x64], R13 ;  /* 0x0000640d01007387 */ /* 0x0081e80000100800 */
[----:B0-----:R-:W2:Y:S04]  /*17920*/  LDL.LU R13, [R1+0x25b8] ;  /* 0x0025b800010d7983 */ /* 0x001ea80000300800 */
[----:B------:R-:W3:Y:S02]  /*17930*/  LDL R5, [R1+0x7e8] ;  /* 0x0007e80001057983 */ /* 0x000ee40000100800 */
[----:B------:R-:W-:-:S02]  /*17940*/  @P5 IMAD.MOV.U32 R4, RZ, RZ, R28 ;  /* 0x000000ffff045224 */ /* 0x000fc400078e001c */
[----:B------:R-:W4:Y:S04]  /*17950*/  LDL R28, [R1+0x95c] ;  /* 0x00095c00011c7983 */ /* 0x000f280000100800 */
[----:B---3--:R0:W3:Y:S04]  /*17960*/  @P5 LDG.E.U8 R27, desc[UR42][R4.64] ;  /* 0x0000002a041b5981 */ /* 0x0080e8000c1e1100 */
[----:B------:R-:W0:Y:S04]  /*17970*/  LDL R4, [R1+0x7e0] ;  /* 0x0007e00001047983 */ /* 0x000e280000100800 */
[----:B------:R-:W0:Y:S01]  /*17980*/  LDL R5, [R1+0x7e4] ;  /* 0x0007e40001057983 */ /* 0x000e220000100800 */
[----:B--2---:R-:W-:-:S02]  /*17990*/  PRMT R13, RZ, 0x7610, R13 ;  /* 0x00007610ff0d7816 */ /* 0x004fc4000000000d */
[----:B0-----:R-:W-:-:S04]  /*179a0*/  @P5 LOP3.LUT R5, R5, R4, RZ, 0x3c, !PT ;  /* 0x0000000405055212 */ /* 0x001fc800078e3cff */
[----:B------:R-:W-:-:S04]  /*179b0*/  @P5 LOP3.LUT R4, R5, R4, RZ, 0x3c, !PT ;  /* 0x0000000405045212 */ /* 0x000fc800078e3cff */
[----:B------:R-:W-:Y:S01]  /*179c0*/  @P5 LOP3.LUT R5, R5, R4, RZ, 0x3c, !PT ;  /* 0x0000000405055212 */ /* 0x000fe200078e3cff */
[----:B---3--:R-:W-:Y:S04]  /*179d0*/  STL [R1+0x2544], R27 ;  /* 0x0025441b01007387 */ /* 0x008fe80000100800 */
[----:B------:R0:W2:Y:S04]  /*179e0*/  @P5 LDG.E.U8 R13, desc[UR42][R4.64] ;  /* 0x0000002a040d5981 */ /* 0x0000a8000c1e1100 */
[----:B------:R-:W0:Y:S04]  /*179f0*/  LDL R4, [R1+0x9b8] ;  /* 0x0009b80001047983 */ /* 0x000e280000100800 */
[----:B------:R-:W0:Y:S01]  /*17a00*/  LDL R5, [R1+0x9bc] ;  /* 0x0009bc0001057983 */ /* 0x000e220000100800 */
[----:B------:R-:W-:-:S02]  /*17a10*/  ISETP.GT.AND P1, PT, R2, 0x5c, PT ;  /* 0x0000005c0200780c */ /* 0x000fc40003f24270 */
[----:B------:R-:W-:-:S11]  /*17a20*/  PRMT R14, RZ, 0x7610, R14 ;  /* 0x00007610ff0e7816 */ /* 0x000fd6000000000e */
[----:B0-----:R-:W-:-:S04]  /*17a30*/  @P1 LOP3.LUT R5, R5, R4, RZ, 0x3c, !PT ;  /* 0x0000000405051212 */ /* 0x001fc800078e3cff */
[----:B------:R-:W-:-:S04]  /*17a40*/  @P1 LOP3.LUT R4, R5, R4, RZ, 0x3c, !PT ;  /* 0x0000000405041212 */ /* 0x000fc800078e3cff */
[----:B------:R-:W-:-:S05]  /*17a50*/  @P1 LOP3.LUT R5, R5, R4, RZ, 0x3c, !PT ;  /* 0x0000000405051212 */ /* 0x000fca00078e3cff */
[----:B------:R-:W3:Y:S04]  /*17a60*/  @P1 LDG.E.U8 R14, desc[UR42][R4.64] ;  /* 0x0000002a040e1981 */ /* 0x000ee8000c1e1100 */
[----:B--2---:R-:W-:Y:S04]  /*17a70*/  STL [R1+0x2548], R13 ;  /* 0x0025480d01007387 */ /* 0x004fe80000100800 */
[----:B---3--:R0:W-:Y:S04]  /*17a80*/  STL [R1+0xa8], R14 ;  /* 0x0000a80e01007387 */ /* 0x0081e80000100800 */
        /* <DEDUP_REMOVED lines=8> */
[----:B------:R-:W-:Y:S02]  /*17b10*/  ISETP.GT.AND P2, PT, R2, 0x62, PT ;  /* 0x000000620200780c */ /* 0x000fe40003f44270 */
[----:B------:R-:W-:Y:S01]  /*17b20*/  PRMT R11, RZ, 0x7610, R11 ;  /* 0x00007610ff0b7816 */ /* 0x000fe2000000000b */
[----:B---3--:R0:W-:Y:S04]  /*17b30*/  STL [R1+0xa4], R12 ;  /* 0x0000a40c01007387 */ /* 0x0081e80000100800 */
[----:B0-----:R-:W3:Y:S04]  /*17b40*/  LDL.LU R12, [R1+0x25b0] ;  /* 0x0025b000010c7983 */ /* 0x001ee80000300800 */
[----:B------:R-:W2:Y:S02]  /*17b50*/  LDL R5, [R1+0x958] ;  /* 0x0009580001057983 */ /* 0x000ea40000100800 */
[----:B----4-:R-:W-:-:S02]  /*17b60*/  @P2 IMAD.MOV.U32 R4, RZ, RZ, R28 ;  /* 0x000000ffff042224 */ /* 0x010fc400078e001c */
[----:B------:R-:W4:Y:S04]  /*17b70*/  LDL R28, [R1+0x854] ;  /* 0x00085400011c7983 */ /* 0x000f280000100800 */
[----:B--2---:R-:W2:Y:S04]  /*17b80*/  @P2 LDG.E.U8 R11, desc[UR42][R4.64] ;  /* 0x0000002a040b2981 */ /* 0x004ea8000c1e1100 */
[----:B--2---:R0:W-:Y:S04]  /*17b90*/  STL [R1+0xa0], R11 ;  /* 0x0000a00b01007387 */ /* 0x0041e80000100800 */
[----:B0-----:R-:W2:Y:S04]  /*17ba0*/  LDL.LU R11, [R1+0x25ac] ;  /* 0x0025ac00010b7983 */ /* 0x001ea80000300800 */
[----:B------:R-:W2:Y:S04]  /*17bb0*/  LDL R4, [R1+0x950] ;  /* 0x0009500001047983 */ /* 0x000ea80000100800 */
[----:B------:R-:W2:Y:S01]  /*17bc0*/  LDL R5, [R1+0x954] ;  /* 0x0009540001057983 */ /* 0x000ea20000100800 */
[----:B------:R-:W-:-:S02]  /*17bd0*/  PRMT R10, RZ, 0x7610, R10 ;  /* 0x00007610ff0a7816 */ /* 0x000fc4000000000a */
[----:B--2---:R-:W-:-:S04]  /*17be0*/  @P2 LOP3.LUT R5, R5, R4, RZ, 0x3c, !PT ;  /* 0x0000000405052212 */ /* 0x004fc800078e3cff */
[----:B------:R-:W-:-:S04]  /*17bf0*/  @P2 LOP3.LUT R4, R5, R4, RZ, 0x3c, !PT ;  /* 0x0000000405042212 */ /* 0x000fc800078e3cff */
[----:B------:R-:W-:-:S05]  /*17c00*/  @P2 LOP3.LUT R5, R5, R4, RZ, 0x3c, !PT ;  /* 0x0000000405052212 */ /* 0x000fca00078e3cff */
[----:B------:R-:W2:Y:S01]  /*17c10*/  @P2 LDG.E.U8 R10, desc[UR42][R4.64] ;  /* 0x0000002a040a2981 */ /* 0x000ea2000c1e1100 */
[----:B------:R-:W-:-:S03]  /*17c20*/  ISETP.GT.AND P3, PT, R2, 0x6a, PT ;  /* 0x0000006a0200780c */ /* 0x000fc60003f64270 */
        /* <DEDUP_REMOVED lines=8> */
[----:B------:R-:W2:Y:S04]  /*17cb0*/  @P3 LDG.E.U8 R9, desc[UR42][R4.64] ;  /* 0x0000002a04093981 */ /* 0x000ea8000c1e1100 */
        /* <DEDUP_REMOVED lines=19> */
[----:B------:R-:W-:-:S03]  /*17df0*/  PRMT R14, RZ, 0x7610, R14 ;  /* 0x00007610ff0e7816 */ /* 0x000fc6000000000e */
[----:B--2---:R0:W-:Y:S04]  /*17e00*/  STL [R1+0x60], R7 ;  /* 0x0000600701007387 */ /* 0x0041e80000100800 */
[----:B0-----:R-:W2:Y:S04]  /*17e10*/  LDL.LU R7, [R1+0x259c] ;  /* 0x00259c0001077983 */ /* 0x001ea80000300800 */
[----:B------:R-:W2:Y:S01]  /*17e20*/  LDL R5, [R1+0x850] ;  /* 0x0008500001057983 */ /* 0x000ea20000100800 */
[----:B----4-:R-:W-:Y:S01]  /*17e30*/  @P4 IMAD.MOV.U32 R4, RZ, RZ, R28 ;  /* 0x000000ffff044224 */ /* 0x010fe200078e001c */
[----:B------:R-:W-:-:S02]  /*17e40*/  ISETP.GT.AND P5, PT, R2, 0x7a, PT ;  /* 0x0000007a0200780c */ /* 0x000fc40003fa4270 */
[----:B---3--:R-:W-:Y:S01]  /*17e50*/  PRMT R12, RZ, 0x7610, R12 ;  /* 0x00007610ff0c7816 */ /* 0x008fe2000000000c */
[----:B------:R-:W3:Y:S04]  /*17e60*/  LDL R28, [R1+0x940] ;  /* 0x00094000011c7983 */ /* 0x000ee80000100800 */
[----:B--2---:R0:W2:Y:S04]  /*17e70*/  @P4 LDG.E.U8 R14, desc[UR42][R4.64] ;  /* 0x0000002a040e4981 */ /* 0x0040a8000c1e1100 */
[----:B------:R-:W0:Y:S04]  /*17e80*/  LDL R4, [R1+0x7d8] ;  /* 0x0007d80001047983 */ /* 0x000e280000100800 */
[----:B------:R-:W0:Y:S02]  /*17e90*/  LDL R5, [R1+0x7dc] ;  /* 0x0007dc0001057983 */ /* 0x000e240000100800 */
[----:B0-----:R-:W-:-:S04]  /*17ea0*/  @P5 LOP3.LUT R5, R5, R4, RZ, 0x3c, !PT ;  /* 0x0000000405055212 */ /* 0x001fc800078e3cff */
[----:B------:R-:W-:-:S04]  /*17eb0*/  @P5 LOP3.LUT R4, R5, R4, RZ, 0x3c, !PT ;  /* 0x0000000405045212 */ /* 0x000fc800078e3cff */
[----:B------:R-:W-:Y:S01]  /*17ec0*/  @P5 LOP3.LUT R5, R5, R4, RZ, 0x3c, !PT ;  /* 0x0000000405055212 */ /* 0x000fe200078e3cff */
[----:B--2---:R0:W-:Y:S04]  /*17ed0*/  STL [R1+0x48], R14 ;  /* 0x0000480e01007387 */ /* 0x0041e80000100800 */
[----:B------:R1:W2:Y:S01]  /*17ee0*/  @P5 LDG.E.U8 R12, desc[UR42][R4.64] ;  /* 0x0000002a040c5981 */ /* 0x0002a2000c1e1100 */
[----:B------:R-:W-:-:S03]  /*17ef0*/  PRMT R11, RZ, 0x7610, R11 ;  /* 0x00007610ff0b7816 */ /* 0x000fc6000000000b */
[----:B0-----:R-:W4:Y:S04]  /*17f00*/  LDL R14, [R1+0x944] ;  /* 0x00094400010e7983 */ /* 0x001f280000100800 */
[----:B------:R-:W1:Y:S04]  /*17f10*/  LDL R4, [R1+0x7d0] ;  /* 0x0007d00001047983 */ /* 0x000e680000100800 */
[----:B------:R-:W1:Y:S02]  /*17f20*/  LDL R5, [R1+0x7d4] ;  /* 0x0007d40001057983 */ /* 0x000e640000100800 */
[----:B-1----:R-:W-:-:S04]  /*17f30*/  @P5 LOP3.LUT R5, R5, R4, RZ, 0x3c, !PT ;  /* 0x0000000405055212 */ /* 0x002fc800078e3cff */
[----:B------:R-:W-:-:S04]  /*17f40*/  @P5 LOP3.LUT R4, R5, R4, RZ, 0x3c, !PT ;  /* 0x0000000405045212 */ /* 0x000fc800078e3cff */
[----:B------:R-:W-:Y:S01]  /*17f50*/  @P5 LOP3.LUT R5, R5, R4, RZ, 0x3c, !PT ;  /* 0x0000000405055212 */ /* 0x000fe200078e3cff */
[----:B--2---:R-:W-:Y:S04]  /*17f60*/  STL [R1+0x2530], R12 ;  /* 0x0025300c01007387 */ /* 0x004fe80000100800 */
        /* <DEDUP_REMOVED lines=9> */
[----:B--2---:R-:W-:Y:S01]  /*18000*/  STL [R1+0x2534], R11 ;  /* 0x0025340b01007387 */ /* 0x004fe20000100800 */
[----:B------:R-:W-:-:S03]  /*18010*/  ISETP.GT.AND P2, PT, R2, 0x63, PT ;  /* 0x000000630200780c */ /* 0x000fc60003f44270 */
[----:B---3--:R0:W-:Y:S04]  /*18020*/  STL [R1+0x80], R15 ;  /* 0x0000800f01007387 */ /* 0x0081e80000100800 */
[----:B0-----:R-:W2:Y:S04]  /*18030*/  LDL.LU R15, [R1+0x2598] ;  /* 0x00259800010f7983 */ /* 0x001ea80000300800 */
[----:B------:R-:W3:Y:S04]  /*18040*/  LDL R4, [R1+0x948] ;  /* 0x0009480001047983 */ /* 0x000ee80000100800 */
[----:B------:R-:W3:Y:S01]  /*18050*/  LDL R5, [R1+0x94c] ;  /* 0x00094c0001057983 */ /* 0x000ee20000100800 */
[----:B------:R-:W-:-:S02]  /*18060*/  PRMT R6, RZ, 0x7610, R6 ;  /* 0x00007610ff067816 */ /* 0x000fc40000000006 */
[----:B------:R-:W-:Y:S02]  /*18070*/  PRMT R29, RZ, 0x7610, R29 ;  /* 0x00007610ff1d7816 */ /* 0x000fe4000000001d */
[----:B---3--:R-:W-:-:S04]  /*18080*/  @P2 LOP3.LUT R5, R5, R4, RZ, 0x3c, !PT ;  /* 0x0000000405052212 */ /* 0x008fc800078e3cff */
[----:B------:R-:W-:-:S04]  /*18090*/  @P2 LOP3.LUT R4, R5, R4, RZ, 0x3c, !PT ;  /* 0x0000000405042212 */ /* 0x000fc800078e3cff */
[----:B------:R-:W-:-:S05]  /*180a0*/  @P2 LOP3.LUT R5, R5, R4, RZ, 0x3c, !PT ;  /* 0x0000000405052212 */ /* 0x000fca00078e3cff */
[----:B------:R4:W3:Y:S02]  /*180b0*/  @P2 LDG.E.U8 R6, desc[UR42][R4.64] ;  /* 0x0000002a04062981 */ /* 0x0008e4000c1e1100 */
[----:B----4-:R-:W-:Y:S02]  /*180c0*/  @P2 IMAD.MOV.U32 R4, RZ, RZ, R14 ;  /* 0x000000ffff042224 */ /* 0x010fe400078e000e */
[----:B------:R-:W-:-:S05]  /*180d0*/  @P2 IMAD.MOV.U32 R5, RZ, RZ, R28 ;  /* 0x000000ffff052224 */ /* 0x000fca00078e001c */
[----:B------:R-:W4:Y:S04]  /*180e0*/  @P2 LDG.E.U8 R29, desc[UR42][R4.64] ;  /* 0x0000002a041d2981 */ /* 0x000f28000c1e1100 */
[----:B---3--:R0:W-:Y:S04]  /*180f0*/  STL [R1+0x7c], R6 ;  /* 0x00007c0601007387 */ /* 0x0081e80000100800 */
[----:B0-----:R-:W3:Y:S04]  /*18100*/  LDL.LU R6, [R1+0x2594] ;  /* 0x0025940001067983 */ /* 0x001ee80000300800 */
[----:B------:R-:W2:Y:S04]  /*18110*/  LDL R28, [R1+0x7c8] ;  /* 0x0007c800011c7983 */ /* 0x000ea80000100800 */
[----:B------:R-:W2:Y:S04]  /*18120*/  LDL R14, [R1+0x7cc] ;  /* 0x0007cc00010e7983 */ /* 0x000ea80000100800 */
[----:B----4-:R0:W-:Y:S04]  /*18130*/  STL [R1+0x78], R29 ;  /* 0x0000781d01007387 */ /* 0x0101e80000100800 */
[----:B0-----:R-:W4:Y:S04]  /*18140*/  LDL.LU R29, [R1+0x2590] ;  /* 0x00259000011d7983 */ /* 0x001f280000300800 */
[----:B------:R-:W2:Y:S04]  /*18150*/  LDL R4, [R1+0x8c8] ;  /* 0x0008c80001047983 */ /* 0x000ea80000100800 */
[----:B------:R-:W2:Y:S01]  /*18160*/  LDL R5, [R1+0x8cc] ;  /* 0x0008cc0001057983 */ /* 0x000ea20000100800 */
[----:B------:R-:W-:-:S02]  /*18170*/  ISETP.GT.AND P3, PT, R2, 0x6b, PT ;  /* 0x0000006b0200780c */ /* 0x000fc40003f64270 */
[----:B------:R-:W-:-:S11]  /*18180*/  PRMT R3, RZ, 0x7610, R3 ;  /* 0x00007610ff037816 */ /* 0x000fd60000000003 */
        /* <DEDUP_REMOVED lines=28> */
[----:B------:R-:W-:Y:S02]  /*18350*/  ISETP.GT.AND P5, PT, R2, 0x7b, PT ;  /* 0x0000007b0200780c */ /* 0x000fe40003fa4270 */
[----:B--2---:R-:W-:-:S04]  /*18360*/  @P4 LOP3.LUT R5, R5, R4, RZ, 0x3c, !PT ;  /* 0x0000000405054212 */ /* 0x004fc800078e3cff */
[----:B------:R-:W-:-:S04]  /*18370*/  @P4 LOP3.LUT R4, R5, R4, RZ, 0x3c, !PT ;  /* 0x0000000405044212 */ /* 0x000fc800078e3cff */
[----:B------:R-:W-:-:S05]  /*18380*/  @P4 LOP3.LUT R5, R5, R4, RZ, 0x3c, !PT ;  /* 0x0000000405054212 */ /* 0x000fca00078e3cff */
[----:B------:R0:W2:Y:S01]  /*18390*/  @P4 LDG.E.U8 R20, desc[UR42][R4.64] ;  /* 0x0000002a04144981 */ /* 0x0000a2000c1e1100 */
[----:B------:R-:W-:Y:S01]  /*183a0*/  PRMT R10, RZ, 0x7610, R10 ;  /* 0x00007610ff0a7816 */ /* 0x000fe2000000000a */
[----:B0-----:R-:W-:Y:S02]  /*183b0*/  @P5 IMAD.MOV.U32 R4, RZ, RZ, R14 ;  /* 0x000000ffff045224 */ /* 0x001fe400078e000e */
[----:B------:R-:W-:-:S05]  /*183c0*/  @P5 IMAD.MOV.U32 R5, RZ, RZ, R28 ;  /* 0x000000ffff055224 */ /* 0x000fca00078e001c */
[----:B------:R-:W3:Y:S04]  /*183d0*/  @P5 LDG.E.U8 R10, desc[UR42][R4.64] ;  /* 0x0000002a040a5981 */ /* 0x000ee8000c1e1100 */
[----:B--2---:R0:W-:Y:S04]  /*183e0*/  STL [R1+0x40], R20 ;  /* 0x0000401401007387 */ /* 0x0041e80000100800 */
[----:B0-----:R-:W2:Y:S04]  /*183f0*/  LDL.LU R20, [R1+0x2580] ;  /* 0x0025800001147983 */ /* 0x001ea80000300800 */
[----:B------:R-:W2:Y:S04]  /*18400*/  LDL R4, [R1+0x7c0] ;  /* 0x0007c00001047983 */ /* 0x000ea80000100800 */
[----:B------:R-:W2:Y:S01]  /*18410*/  LDL R5, [R1+0x7c4] ;  /* 0x0007c40001057983 */ /* 0x000ea20000100800 */
[----:B------:R-:W-:-:S03]  /*18420*/  PRMT R9, RZ, 0x7610, R9 ;  /* 0x00007610ff097816 */ /* 0x000fc60000000009 */
[----:B------:R-:W4:Y:S04]  /*18430*/  LDL R28, [R1+0x8b8] ;  /* 0x0008b800011c7983 */ /* 0x000f280000100800 */
[----:B------:R-:W4:Y:S04]  /*18440*/  LDL R14, [R1+0x8bc] ;  /* 0x0008bc00010e7983 */ /* 0x000f280000100800 */
[----:B---3--:R-:W-:Y:S01]  /*18450*/  STL [R1+0x2518], R10 ;  /* 0x0025180a01007387 */ /* 0x008fe20000100800 */
[----:B--2---:R-:W-:-:S04]  /*18460*/  @P5 LOP3.LUT R5, R5, R4, RZ, 0x3c, !PT ;  /* 0x0000000405055212 */ /* 0x004fc800078e3cff */
[----:B------:R-:W-:-:S04]  /*18470*/  @P5 LOP3.LUT R4, R5, R4, RZ, 0x3c, !PT ;  /* 0x0000000405045212 */ /* 0x000fc800078e3cff */
[----:B------:R-:W-:-:S05]  /*18480*/  @P5 LOP3.LUT R5, R5, R4, RZ, 0x3c, !PT ;  /* 0x0000000405055212 */ /* 0x000fca00078e3cff */
[----:B------:R0:W2:Y:S04]  /*18490*/  @P5 LDG.E.U8 R9, desc[UR42][R4.64] ;  /* 0x0000002a04095981 */ /* 0x0000a8000c1e1100 */
[----:B------:R-:W0:Y:S04]  /*184a0*/  LDL R4, [R1+0x9a0] ;  /* 0x0009a00001047983 */ /* 0x000e280000100800 */
[----:B------:R-:W0:Y:S01]  /*184b0*/  LDL R5, [R1+0x9a4] ;  /* 0x0009a40001057983 */ /* 0x000e220000100800 */
[----:B------:R-:W-:Y:S02]  /*184c0*/  PRMT R18, RZ, 0x7610, R18 ;  /* 0x00007610ff127816 */ /* 0x000fe40000000012 */
        /* <DEDUP_REMOVED lines=26> */
[----:B----4-:R-:W-:Y:S02]  /*18670*/  @P3 IMAD.MOV.U32 R4, RZ, RZ, R14 ;  /* 0x000000ffff043224 */ /* 0x010fe400078e000e */
[----:B------:R-:W-:-:S05]  /*18680*/  @P3 IMAD.MOV.U32 R5, RZ, RZ, R28 ;  /* 0x000000ffff053224 */ /* 0x000fca00078e001c */
[----:B------:R0:W4:Y:S04]  /*18690*/  @P3 LDG.E.U8 R12, desc[UR42][R4.64] ;  /* 0x0000002a040c3981 */ /* 0x000128000c1e1100 */
[----:B--2---:R1:W-:Y:S04]  /*186a0*/  STL [R1+0x54], R17 ;  /* 0x0000541101007387 */ /* 0x0043e80000100800 */
[----:B-1----:R-:W2:Y:S04]  /*186b0*/  LDL.LU R17, [R1+0x2574] ;  /* 0x0025740001117983 */ /* 0x002ea80000300800 */
[----:B------:R-:W0:Y:S04]  /*186c0*/  LDL R4, [R1+0x8b0] ;  /* 0x0008b00001047983 */ /* 0x000e280000100800 */
[----:B------:R-:W0:Y:S01]  /*186d0*/  LDL R5, [R1+0x8b4] ;  /* 0x0008b40001057983 */ /* 0x000e220000100800 */
[----:B------:R-:W-:-:S03]  /*186e0*/  PRMT R19, RZ, 0x7610, R19 ;  /* 0x00007610ff137816 */ /* 0x000fc60000000013 */
[----:B------:R-:W2:Y:S04]  /*186f0*/  LDL R28, [R1+0x7bc] ;  /* 0x0007bc00011c7983 */ /* 0x000ea80000100800 */
[----:B------:R-:W2:Y:S01]  /*18700*/  LDL R14, [R1+0x7b0] ;  /* 0x0007b000010e7983 */ /* 0x000ea20000100800 */
[----:B0-----:R-:W-:-:S04]  /*18710*/  @P3 LOP3.LUT R5, R5, R4, RZ, 0x3c, !PT ;  /* 0x0000000405053212 */ /* 0x001fc800078e3cff */
[----:B------:R-:W-:-:S04]  /*18720*/  @P3 LOP3.LUT R4, R5, R4, RZ, 0x3c, !PT ;  /* 0x0000000405043212 */ /* 0x000fc800078e3cff */
[----:B------:R-:W-:-:S05]  /*18730*/  @P3 LOP3.LUT R5, R5, R4, RZ, 0x3c, !PT ;  /* 0x0000000405053212 */ /* 0x000fca00078e3cff */
[----:B------:R-:W2:Y:S04]  /*18740*/  @P3 LDG.E.U8 R19, desc[UR42][R4.64] ;  /* 0x0000002a04133981 */ /* 0x000ea8000c1e1100 */
[----:B----4-:R0:W-:Y:S04]  /*18750*/  STL [R1+0x50], R12 ;  /* 0x0000500c01007387 */ /* 0x0101e80000100800 */
[----:B0-----:R-:W4:Y:S04]  /*18760*/  LDL R12, [R1+0x7b4] ;  /* 0x0007b400010c7983 */ /* 0x001f280000100800 */
[----:B--2---:R0:W-:Y:S04]  /*18770*/  STL [R1+0x4c], R19 ;  /* 0x00004c1301007387 */ /* 0x0041e80000100800 */
[----:B0-----:R-:W2:Y:S04]  /*18780*/  LDL.LU R19, [R1+0x2570] ;  /* 0x0025700001137983 */ /* 0x001ea80000300800 */
        /* <DEDUP_REMOVED lines=17> */
[----:B------:R-:W-:Y:S02]  /*188a0*/  ISETP.GT.AND P5, PT, R2, 0x7c, PT ;  /* 0x0000007c0200780c */ /* 0x000fe40003fa4270 */
[----:B------:R-:W-:Y:S01]  /*188b0*/  PRMT R8, RZ, 0x7610, R8 ;  /* 0x00007610ff087816 */ /* 0x000fe20000000008 */
[----:B--2---:R0:W-:Y:S04]  /*188c0*/  STL [R1+0x24], R23 ;  /* 0x0000241701007387 */ /* 0x0041e80000100800 */
[----:B0-----:R-:W2:Y:S04]  /*188d0*/  LDL.LU R23, [R1+0x2568] ;  /* 0x0025680001177983 */ /* 0x001ea80000300800 */
[----:B------:R-:W2:Y:S02]  /*188e0*/  LDL R5, [R1+0x7b8] ;  /* 0x0007b80001057983 */ /* 0x000ea40000100800 */
[----:B------:R-:W-:Y:S01]  /*188f0*/  @P5 IMAD.MOV.U32 R4, RZ, RZ, R28 ;  /* 0x000000ffff045224 */ /* 0x000fe200078e001c */
[----:B------:R-:W-:-:S04]  /*18900*/  PRMT R7, RZ, 0x7610, R7 ;  /* 0x00007610ff077816 */ /* 0x000fc80000000007 */
[----:B--2---:R4:W2:Y:S02]  /*18910*/  @P5 LDG.E.U8 R8, desc[UR42][R4.64] ;  /* 0x0000002a04085981 */ /* 0x0048a4000c1e1100 */
[----:B----4-:R-:W-:Y:S02]  /*18920*/  @P5 IMAD.MOV.U32 R4, RZ, RZ, R12 ;  /* 0x000000ffff045224 */ /* 0x010fe400078e000c */
[----:B------:R-:W-:-:S05]  /*18930*/  @P5 IMAD.MOV.U32 R5, RZ, RZ, R14 ;  /* 0x000000ffff055224 */ /* 0x000fca00078e000e */
[----:B------:R-:W4:Y:S04]  /*18940*/  @P5 LDG.E.U8 R7, desc[UR42][R4.64] ;  /* 0x0000002a04075981 */ /* 0x000f28000c1e1100 */
[----:B--2---:R-:W-:Y:S04]  /*18950*/  STL [R1+0x2510], R8 ;  /* 0x0025100801007387 */ /* 0x004fe80000100800 */
[----:B------:R-:W2:Y:S04]  /*18960*/  LDL R4, [R1+0x998] ;  /* 0x0009980001047983 */ /* 0x000ea80000100800 */
[----:B------:R-:W2:Y:S01]  /*18970*/  LDL R5, [R1+0x99c] ;  /* 0x00099c0001057983 */ /* 0x000ea20000100800 */
[----:B------:R-:W-:-:S02]  /*18980*/  ISETP.GT.AND P1, PT, R2, 0x5e, PT ;  /* 0x0000005e0200780c */ /* 0x000fc40003f24270 */
[----:B------:R-:W-:Y:S01]  /*18990*/  PRMT R13, RZ, 0x7610, R13 ;  /* 0x00007610ff0d7816 */ /* 0x000fe2000000000d */
[----:B------:R-:W3:Y:S04]  /*189a0*/  LDL R28, [R1+0x924] ;  /* 0x00092400011c7983 */ /* 0x000ee80000100800 */
[----:B------:R-:W3:Y:S04]  /*189b0*/  LDL R14, [R1+0x8a8] ;  /* 0x0008a800010e7983 */ /* 0x000ee80000100800 */
[----:B------:R-:W3:Y:S04]  /*189c0*/  LDL R12, [R1+0x8ac] ;  /* 0x0008ac00010c7983 */ /* 0x000ee80000100800 */
[----:B----4-:R0:W-:Y:S01]  /*189d0*/  STL [R1+0x2514], R7 ;  /* 0x0025140701007387 */ /* 0x0101e20000100800 */
[----:B--2---:R-:W-:-:S04]  /*189e0*/  @P1 LOP3.LUT R5, R5, R4, RZ, 0x3c, !PT ;  /* 0x0000000405051212 */ /* 0x004fc800078e3cff */
[----:B------:R-:W-:-:S04]  /*189f0*/  @P1 LOP3.LUT R4, R5, R4, RZ, 0x3c, !PT ;  /* 0x0000000405041212 */ /* 0x000fc800078e3cff */
[----:B------:R-:W-:-:S05]  /*18a00*/  @P1 LOP3.LUT R5, R5, R4, RZ, 0x3c, !PT ;  /* 0x0000000405051212 */ /* 0x000fca00078e3cff */
[----:B------:R1:W2:Y:S04]  /*18a10*/  @P1 LDG.E.U8 R13, desc[UR42][R4.64] ;  /* 0x0000002a040d1981 */ /* 0x0002a8000c1e1100 */
[----:B------:R-:W1:Y:S04]  /*18a20*/  LDL R4, [R1+0x928] ;  /* 0x0009280001047983 */ /* 0x000e680000100800 */
[----:B------:R-:W1:Y:S01]  /*18a30*/  LDL R5, [R1+0x92c] ;  /* 0x00092c0001057983 */ /* 0x000e620000100800 */
[----:B------:R-:W-:Y:S02]  /*18a40*/  ISETP.GT.AND P2, PT, R2, 0x65, PT ;  /* 0x000000650200780c */ /* 0x000fe40003f44270 */
[----:B------:R-:W-:-:S11]  /*18a50*/  PRMT R9, RZ, 0x7610, R9 ;  /* 0x00007610ff097816 */ /* 0x000fd60000000009 */
[----:B-1----:R-:W-:-:S04]  /*18a60*/  @P2 LOP3.LUT R5, R5, R4, RZ, 0x3c, !PT ;  /* 0x0000000405052212 */ /* 0x002fc800078e3cff */
[----:B------:R-:W-:-:S04]  /*18a70*/  @P2 LOP3.LUT R4, R5, R4, RZ, 0x3c, !PT ;  /* 0x0000000405042212 */ /* 0x000fc800078e3cff */
[----:B------:R-:W-:Y:S01]  /*18a80*/  @P2 LOP3.LUT R5, R5, R4, RZ, 0x3c, !PT ;  /* 0x0000000405052212 */ /* 0x000fe200078e3cff */
[----:B--2---:R1:W-:Y:S04]  /*18a90*/  STL [R1+0x38], R13 ;  /* 0x0000380d01007387 */ /* 0x0043e80000100800 */
[----:B0-----:R-:W2:Y:S04]  /*18aa0*/  LDL R7, [R1+0x8a4] ;  /* 0x0008a40001077983 */ /* 0x001ea80000100800 */
[----:B------:R3:W4:Y:S04]  /*18ab0*/  @P2 LDG.E.U8 R9, desc[UR42][R4.64] ;  /* 0x0000002a04092981 */ /* 0x000728000c1e1100 */
[----:B-1----:R-:W2:Y:S04]  /*18ac0*/  LDL R13, [R1+0x8a0] ;  /* 0x0008a000010d7983 */ /* 0x002ea80000100800 */
[----:B------:R-:W2:Y:S01]  /*18ad0*/  LDL R5, [R1+0x920] ;  /* 0x0009200001057983 */ /* 0x000ea20000100800 */
[----:B------:R-:W-:-:S02]  /*18ae0*/  ISETP.GT.AND P3, PT, R2, 0x6d, PT ;  /* 0x0000006d0200780c */ /* 0x000fc40003f64270 */
[----:B------:R-:W-:Y:S01]  /*18af0*/  PRMT R27, RZ, 0x7610, R27 ;  /* 0x00007610ff1b7816 */ /* 0x000fe2000000001b */
[----:B---3--:R-:W-:Y:S01]  /*18b00*/  @P2 IMAD.MOV.U32 R4, RZ, RZ, R28 ;  /* 0x000000ffff042224 */ /* 0x008fe200078e001c */
[----:B------:R-:W-:Y:S02]  /*18b10*/  PRMT R24, RZ, 0x7610, R24 ;  /* 0x00007610ff187816 */ /* 0x000fe40000000018 */
[----:B------:R-:W-:Y:S02]  /*18b20*/  PRMT R25, RZ, 0x7610, R25 ;  /* 0x00007610ff197816 */ /* 0x000fe40000000019 */
[----:B--2---:R0:W2:Y:S05]  /*18b30*/  @P2 LDG.E.U8 R27, desc[UR42][R4.64] ;  /* 0x0000002a041b2981 */ /* 0x0040aa000c1e1100 */
[----:B0-----:R-:W-:-:S02]  /*18b40*/  @P3 IMAD.MOV.U32 R4, RZ, RZ, R12 ;  /* 0x000000ffff043224 */ /* 0x001fc400078e000c */
[----:B------:R-:W-:-:S05]  /*18b50*/  @P3 IMAD.MOV.U32 R5, RZ, RZ, R14 ;  /* 0x000000ffff053224 */ /* 0x000fca00078e000e */
[----:B------:R0:W3:Y:S02]  /*18b60*/  @P3 LDG.E.U8 R24, desc[UR42][R4.64] ;  /* 0x0000002a04183981 */ /* 0x0000e4000c1e1100 */
[----:B0-----:R-:W-:Y:S02]  /*18b70*/  @P3 IMAD.MOV.U32 R4, RZ, RZ, R7 ;  /* 0x000000ffff043224 */ /* 0x001fe400078e0007 */
[----:B------:R-:W-:-:S05]  /*18b80*/  @P3 IMAD.MOV.U32 R5, RZ, RZ, R13 ;  /* 0x000000ffff053224 */ /* 0x000fca00078e000d */
[----:B------:R-:W3:Y:S04]  /*18b90*/  @P3 LDG.E.U8 R25, desc[UR42][R4.64] ;  /* 0x0000002a04193981 */ /* 0x000ee8000c1e1100 */
[----:B----4-:R0:W-:Y:S04]  /*18ba0*/  STL [R1+0x34], R9 ;  /* 0x0000340901007387 */ /* 0x0101e80000100800 */
[----:B------:R-:W4:Y:S04]  /*18bb0*/  LDL R28, [R1+0x820] ;  /* 0x00082000011c7983 */ /* 0x000f280000100800 */
[----:B0-----:R-:W4:Y:S04]  /*18bc0*/  LDL R9, [R1+0x82c] ;  /* 0x00082c0001097983 */ /* 0x001f280000100800 */
[----:B--2---:R0:W-:Y:S04]  /*18bd0*/  STL [R1+0x30], R27 ;  /* 0x0000301b01007387 */ /* 0x0041e80000100800 */
[----:B------:R-:W2:Y:S04]  /*18be0*/  LDL R14, [R1+0x7a8] ;  /* 0x0007a800010e7983 */ /* 0x000ea80000100800 */
[----:B------:R-:W2:Y:S04]  /*18bf0*/  LDL R12, [R1+0x7ac] ;  /* 0x0007ac00010c7983 */ /* 0x000ea80000100800 */
[----:B0-----:R-:W2:Y:S04]  /*18c00*/  LDL R27, [R1+0x824] ;  /* 0x00082400011b7983 */ /* 0x001ea80000100800 */
[----:B---3--:R0:W-:Y:S04]  /*18c10*/  STL [R1+0x2c], R24 ;  /* 0x00002c1801007387 */ /* 0x0081e80000100800 */
[----:B0-----:R-:W3:Y:S04]  /*18c20*/  LDL.LU R24, [R1+0x2564] ;  /* 0x0025640001187983 */ /* 0x001ee80000300800 */
[----:B------:R-:W2:Y:S04]  /*18c30*/  LDL R13, [R1+0x7a0] ;  /* 0x0007a000010d7983 */ /* 0x000ea80000100800 */
[----:B------:R-:W2:Y:S04]  /*18c40*/  LDL R7, [R1+0x7a4] ;  /* 0x0007a40001077983 */ /* 0x000ea80000100800 */
[----:B------:R0:W-:Y:S04]  /*18c50*/  STL [R1+0x28], R25 ;  /* 0x0000281901007387 */ /* 0x0001e80000100800 */
[----:B0-----:R-:W2:Y:S04]  /*18c60*/  LDL.LU R25, [R1+0x2560] ;  /* 0x0025600001197983 */ /* 0x001ea80000300800 */
[----:B------:R-:W2:Y:S01]  /*18c70*/  LDL R5, [R1+0x828] ;  /* 0x0008280001057983 */ /* 0x000ea20000100800 */
[----:B------:R-:W-:-:S02]  /*18c80*/  ISETP.GT.AND P4, PT, R2, 0x75, PT ;  /* 0x000000750200780c */ /* 0x000fc40003f84270 */
[----:B------:R-:W-:Y:S02]  /*18c90*/  PRMT R8, RZ, 0x7610, R8 ;  /* 0x00007610ff087816 */ /* 0x000fe40000000008 */
[----:B------:R-:W-:-:S09]  /*18ca0*/  PRMT R15, RZ, 0x7610, R15 ;  /* 0x00007610ff0f7816 */ /* 0x000fd2000000000f */
[----:B----4-:R-:W-:Y:S01]  /*18cb0*/  @P4 IMAD.MOV.U32 R4, RZ, RZ, R9 ;  /* 0x000000ffff044224 */ /* 0x010fe200078e0009 */
[----:B------:R-:W-:Y:S01]  /*18cc0*/  ISETP.GT.AND P5, PT, R2, 0x7d, PT ;  /* 0x0000007d0200780c */ /* 0x000fe20003fa4270 */
[----:B------:R-:W4:Y:S04]  /*18cd0*/  LDL R9, [R1+0x990] ;  /* 0x0009900001097983 */ /* 0x000f280000100800 */
[----:B--2---:R0:W2:Y:S02]  /*18ce0*/  @P4 LDG.E.U8 R8, desc[UR42][R4.64] ;  /* 0x0000002a04084981 */ /* 0x0040a4000c1e1100 */
[----:B0-----:R-:W-:Y:S02]  /*18cf0*/  @P4 IMAD.MOV.U32 R4, RZ, RZ, R27 ;  /* 0x000000ffff044224 */ /* 0x001fe400078e001b */
[----:B------:R-:W-:-:S05]  /*18d00*/  @P4 IMAD.MOV.U32 R5, RZ, RZ, R28 ;  /* 0x000000ffff054224 */ /* 0x000fca00078e001c */
[----:B------:R0:W3:Y:S01]  /*18d10*/  @P4 LDG.E.U8 R15, desc[UR42][R4.64] ;  /* 0x0000002a040f4981 */ /* 0x0000e2000c1e1100 */
[----:B------:R-:W-:Y:S02]  /*18d20*/  PRMT R6, RZ, 0x7610, R6 ;  /* 0x00007610ff067816 */ /* 0x000fe40000000006 */
[----:B0-----:R-:W-:Y:S01]  /*18d30*/  PRMT R5, RZ, 0x7610, R5 ;  /* 0x00007610ff057816 */ /* 0x001fe20000000005 */
[----:B--2---:R0:W-:Y:S04]  /*18d40*/  STL [R1+0x20], R8 ;  /* 0x0000200801007387 */ /* 0x0041e80000100800 */
[----:B0-----:R-:W2:Y:S04]  /*18d50*/  LDL R8, [R1+0x994] ;  /* 0x0009940001087983 */ /* 0x001ea80000100800 */
[----:B---3--:R0:W-:Y:S02]  /*18d60*/  STL [R1+0x1c], R15 ;  /* 0x00001c0f01007387 */ /* 0x0081e40000100800 */
[----:B0-----:R-:W-:-:S02]  /*18d70*/  @P5 IMAD.MOV.U32 R15, RZ, RZ, R14 ;  /* 0x000000ffff0f5224 */ /* 0x001fc400078e000e */
[----:B------:R-:W-:Y:S01]  /*18d80*/  @P5 IMAD.MOV.U32 R14, RZ, RZ, R12 ;  /* 0x000000ffff0e5224 */ /* 0x000fe200078e000c */
[----:B------:R-:W-:Y:S01]  /*18d90*/  PRMT R0, RZ, 0x7610, R0 ;  /* 0x00007610ff007816 */ /* 0x000fe20000000000 */
[----:B------:R-:W3:Y:S04]  /*18da0*/  LDL R12, [R1+0x91c] ;  /* 0x00091c00010c7983 */ /* 0x000ee80000100800 */
[----:B------:R0:W3:Y:S02]  /*18db0*/  @P5 LDG.E.U8 R6, desc[UR42][R14.64] ;  /* 0x0000002a0e065981 */ /* 0x0000e4000c1e1100 */
[----:B0-----:R-:W-:Y:S02]  /*18dc0*/  @P5 IMAD.MOV.U32 R14, RZ, RZ, R7 ;  /* 0x000000ffff0e5224 */ /* 0x001fe400078e0007 */
[----:B------:R-:W-:-:S05]  /*18dd0*/  @P5 IMAD.MOV.U32 R15, RZ, RZ, R13 ;  /* 0x000000ffff0f5224 */ /* 0x000fca00078e000d */
[----:B------:R4:W3:Y:S02]  /*18de0*/  @P5 LDG.E.U8 R5, desc[UR42][R14.64] ;  /* 0x0000002a0e055981 */ /* 0x0008e4000c1e1100 */
[----:B----4-:R-:W-:Y:S02]  /*18df0*/  @P1 IMAD.MOV.U32 R15, RZ, RZ, R9 ;  /* 0x000000ffff0f1224 */ /* 0x010fe400078e0009 */
[----:B--2---:R-:W-:-:S05]  /*18e00*/  @P1 IMAD.MOV.U32 R14, RZ, RZ, R8 ;  /* 0x000000ffff0e1224 */ /* 0x004fca00078e0008 */
[----:B------:R0:W2:Y:S04]  /*18e10*/  @P1 LDG.E.U8 R0, desc[UR42][R14.64] ;  /* 0x0000002a0e001981 */ /* 0x0000a8000c1e1100 */
[----:B---3--:R1:W-:Y:S04]  /*18e20*/  STL [R1+0x2508], R6 ;  /* 0x0025080601007387 */ /* 0x0083e80000100800 */
[----:B------:R-:W3:Y:S04]  /*18e30*/  LDL R28, [R1+0x910] ;  /* 0x00091000011c7983 */ /* 0x000ee80000100800 */
[----:B------:R-:W4:Y:S04]  /*18e40*/  LDL R7, [R1+0x914] ;  /* 0x0009140001077983 */ /* 0x000f280000100800 */
[----:B------:R0:W-:Y:S04]  /*18e50*/  STL [R1+0x250c], R5 ;  /* 0x00250c0501007387 */ /* 0x0001e80000100800 */
[----:B------:R-:W2:Y:S04]  /*18e60*/  LDL R15, [R1+0x918] ;  /* 0x00091800010f7983 */ /* 0x000ea80000100800 */
[----:B------:R-:W3:Y:S04]  /*18e70*/  LDL R27, [R1+0x898] ;  /* 0x00089800011b7983 */ /* 0x000ee80000100800 */
[----:B------:R-:W3:Y:S01]  /*18e80*/  LDL R9, [R1+0x89c] ;  /* 0x00089c0001097983 */ /* 0x000ee20000100800 */
[----:B------:R-:W-:-:S03]  /*18e90*/  ISETP.GT.AND P2, PT, R2, 0x66, PT ;  /* 0x000000660200780c */ /* 0x000fc60003f44270 */
[----:B------:R-:W3:Y:S04]  /*18ea0*/  LDL R13, [R1+0x890] ;  /* 0x00089000010d7983 */ /* 0x000ee80000100800 */
[----:B------:R-:W3:Y:S01]  /*18eb0*/  LDL R8, [R1+0x894] ;  /* 0x0008940001087983 */ /* 0x000ee20000100800 */
[----:B------:R-:W-:Y:S02]  /*18ec0*/  PRMT R11, RZ, 0x7610, R11 ;  /* 0x00007610ff0b7816 */ /* 0x000fe4000000000b */
[----:B-1----:R-:W-:-:S03]  /*18ed0*/  PRMT R6, RZ, 0x7610, R6 ;  /* 0x00007610ff067816 */ /* 0x002fc60000000006 */
[----:B0-----:R-:W-:Y:S01]  /*18ee0*/  @P2 IMAD.MOV.U32 R14, RZ, RZ, R12 ;  /* 0x000000ffff0e2224 */ /* 0x001fe200078e000c */
[----:B------:R-:W-:Y:S02]  /*18ef0*/  ISETP.GT.AND P3, PT, R2, 0x6e, PT ;  /* 0x0000006e0200780c */ /* 0x000fe40003f64270 */
[----:B------:R-:W-:Y:S02]  /*18f00*/  PRMT R5, RZ, 0x7610, R5 ;  /* 0x00007610ff057816 */ /* 0x000fe40000000005 */
[----:B--2---:R4:W2:Y:S02]  /*18f10*/  @P2 LDG.E.U8 R11, desc[UR42][R14.64] ;  /* 0x0000002a0e0b2981 */ /* 0x0048a4000c1e1100 */
[----:B----4-:R-:W-:Y:S02]  /*18f20*/  @P2 IMAD.MOV.U32 R14, RZ, RZ, R7 ;  /* 0x000000ffff0e2224 */ /* 0x010fe400078e0007 */
[----:B---3--:R-:W-:-:S05]  /*18f30*/  @P2 IMAD.MOV.U32 R15, RZ, RZ, R28 ;  /* 0x000000ffff0f2224 */ /* 0x008fca00078e001c */
[----:B------:R0:W3:Y:S04]  /*18f40*/  @P2 LDG.E.U8 R6, desc[UR42][R14.64] ;  /* 0x0000002a0e062981 */ /* 0x0000e8000c1e1100 */
[----:B------:R1:W-:Y:S04]  /*18f50*/  STL [R1+0x2504], R0 ;  /* 0x0025040001007387 */ /* 0x0003e80000100800 */
[----:B------:R-:W4:Y:S01]  /*18f60*/  LDL R12, [R1+0x818] ;  /* 0x00081800010c7983 */ /* 0x000f220000100800 */
[----:B0-----:R-:W-:Y:S02]  /*18f70*/  @P3 IMAD.MOV.U32 R14, RZ, RZ, R9 ;  /* 0x000000ffff0e3224 */ /* 0x001fe400078e0009 */
[----:B------:R-:W-:Y:S01]  /*18f80*/  @P3 IMAD.MOV.U32 R15, RZ, RZ, R27 ;  /* 0x000000ffff0f3224 */ /* 0x000fe200078e001b */
[----:B-1----:R-:W-:-:S04]  /*18f90*/  PRMT R0, RZ, 0x7610, R0 ;  /* 0x00007610ff007816 */ /* 0x002fc80000000000 */
[----:B------:R0:W4:Y:S02]  /*18fa0*/  @P3 LDG.E.U8 R5, desc[UR42][R14.64] ;  /* 0x0000002a0e053981 */ /* 0x000124000c1e1100 */
[----:B0-----:R-:W-:Y:S02]  /*18fb0*/  @P3 IMAD.MOV.U32 R14, RZ, RZ, R8 ;  /* 0x000000ffff0e3224 */ /* 0x001fe400078e0008 */
[----:B------:R-:W-:-:S05]  /*18fc0*/  @P3 IMAD.MOV.U32 R15, RZ, RZ, R13 ;  /* 0x000000ffff0f3224 */ /* 0x000fca00078e000d */
[----:B------:R-:W4:Y:S04]  /*18fd0*/  @P3 LDG.E.U8 R0, desc[UR42][R14.64] ;  /* 0x0000002a0e003981 */ /* 0x000f28000c1e1100 */
[----:B--2---:R0:W-:Y:S04]  /*18fe0*/  STL [R1+0x10], R11 ;  /* 0x0000100b01007387 */ /* 0x0041e80000100800 */
[----:B------:R-:W2:Y:S04]  /*18ff0*/  LDL R7, [R1+0x810] ;  /* 0x0008100001077983 */ /* 0x000ea80000100800 */
[----:B0-----:R-:W2:Y:S04]  /*19000*/  LDL R11, [R1+0x81c] ;  /* 0x00081c00010b7983 */ /* 0x001ea80000100800 */
[----:B---3--:R0:W-:Y:S04]  /*19010*/  STL [R1+0xc], R6 ;  /* 0x00000c0601007387 */ /* 0x0081e80000100800 */
[----:B------:R-:W3:Y:S04]  /*19020*/  LDL R9, [R1+0x798] ;  /* 0x0007980001097983 */ /* 0x000ee80000100800 */
[----:B0-----:R-:W3:Y:S01]  /*19030*/  LDL R6, [R1+0x814] ;  /* 0x0008140001067983 */ /* 0x001ee20000100800 */
[----:B------:R-:W-:-:S03]  /*19040*/  ISETP.GT.AND P4, PT, R2, 0x76, PT ;  /* 0x000000760200780c */ /* 0x000fc60003f84270 */
[----:B----4-:R0:W-:Y:S04]  /*19050*/  STL [R1+0x8], R5 ;  /* 0x0000080501007387 */ /* 0x0101e80000100800 */
[----:B------:R-:W4:Y:S04]  /*19060*/  LDL R8, [R1+0x790] ;  /* 0x0007900001087983 */ /* 0x000f280000100800 */
[----:B0-----:R-:W4:Y:S04]  /*19070*/  LDL R5, [R1+0x79c] ;  /* 0x00079c0001057983 */ /* 0x001f280000100800 */
[----:B------:R0:W-:Y:S04]  /*19080*/  STL [R1+0x4], R0 ;  /* 0x0000040001007387 */ /* 0x0001e80000100800 */
[----:B0-----:R-:W4:Y:S01]  /*19090*/  LDL R0, [R1+0x794] ;  /* 0x0007940001007983 */ /* 0x001f220000100800 */
[----:B------:R-:W-:Y:S01]  /*190a0*/  PRMT R10, RZ, 0x7610, R10 ;  /* 0x00007610ff0a7816 */ /* 0x000fe2000000000a */
[----:B------:R-:W-:Y:S01]  /*190b0*/  @P4 IMAD.MOV.U32 R15, RZ, RZ, R12 ;  /* 0x000000ffff0f4224 */ /* 0x000fe200078e000c */
[----:B------:R-:W-:Y:S01]  /*190c0*/  PRMT R29, RZ, 0x7610, R29 ;  /* 0x00007610ff1d7816 */ /* 0x000fe2000000001d */
[----:B--2---:R-:W-:-:S05]  /*190d0*/  @P4 IMAD.MOV.U32 R14, RZ, RZ, R11 ;  /* 0x000000ffff0e4224 */ /* 0x004fca00078e000b */
[----:B------:R0:W2:Y:S02]  /*190e0*/  @P4 LDG.E.U8 R10, desc[UR42][R14.64] ;  /* 0x0000002a0e0a4981 */ /* 0x0000a4000c1e1100 */
[----:B0-----:R-:W-:Y:S02]  /*190f0*/  @P4 IMAD.MOV.U32 R15, RZ, RZ, R7 ;  /* 0x000000ffff0f4224 */ /* 0x001fe400078e0007 */
[----:B---3--:R-:W-:Y:S01]  /*19100*/  @P4 IMAD.MOV.U32 R14, RZ, RZ, R6 ;  /* 0x000000ffff0e4224 */ /* 0x008fe200078e0006 */
[----:B------:R-:W3:Y:S04]  /*19110*/  LDL R7, [R1+0xa00] ;  /* 0x000a000001077983 */ /* 0x000ee80000100800 */
[----:B------:R-:W2:Y:S04]  /*19120*/  LDL R6, [R1+0xa04] ;  /* 0x000a040001067983 */ /* 0x000ea80000100800 */
[----:B------:R4:W2:Y:S01]  /*19130*/  @P4 LDG.E.U8 R29, desc[UR42][R14.64] ;  /* 0x0000002a0e1d4981 */ /* 0x0008a2000c1e1100 */
[----:B------:R-:W-:-:S02]  /*19140*/  ISETP.GT.AND P2, PT, R2, 0x7e, PT ;  /* 0x0000007e0200780c */ /* 0x000fc40003f44270 */
[----:B------:R-:W-:Y:S02]  /*19150*/  PRMT R4, RZ, 0x7610, R4 ;  /* 0x00007610ff047816 */ /* 0x000fe40000000004 */
[----:B------:R-:W-:-:S09]  /*19160*/  PRMT R3, RZ, 0x7610, R3 ;  /* 0x00007610ff037816 */ /* 0x000fd20000000003 */
[----:B----4-:R-:W-:Y:S02]  /*19170*/  @P2 IMAD.MOV.U32 R14, RZ, RZ, R5 ;  /* 0x000000ffff0e2224 */ /* 0x010fe400078e0005 */
[----:B------:R-:W-:-:S05]  /*19180*/  @P2 IMAD.MOV.U32 R15, RZ, RZ, R9 ;  /* 0x000000ffff0f2224 */ /* 0x000fca00078e0009 */
[----:B------:R0:W4:Y:S02]  /*19190*/  @P2 LDG.E.U8 R4, desc[UR42][R14.64] ;  /* 0x0000002a0e042981 */ /* 0x000124000c1e1100 */
[----:B0-----:R-:W-:Y:S02]  /*191a0*/  @P2 IMAD.MOV.U32 R14, RZ, RZ, R0 ;  /* 0x000000ffff0e2224 */ /* 0x001fe400078e0000 */
[----:B------:R-:W-:-:S05]  /*191b0*/  @P2 IMAD.MOV.U32 R15, RZ, RZ, R8 ;  /* 0x000000ffff0f2224 */ /* 0x000fca00078e0008 */
[----:B------:R3:W4:Y:S01]  /*191c0*/  @P2 LDG.E.U8 R3, desc[UR42][R14.64] ;  /* 0x0000002a0e032981 */ /* 0x000722000c1e1100 */
[----:B------:R-:W-:Y:S01]  /*191d0*/  PRMT R26, RZ, 0x7610, R26 ;  /* 0x00007610ff1a7816 */ /* 0x000fe2000000001a */
[----:B---3--:R-:W-:Y:S02]  /*191e0*/  @P0 IMAD.MOV.U32 R15, RZ, RZ, R7 ;  /* 0x000000ffff0f0224 */ /* 0x008fe400078e0007 */
[----:B--2---:R-:W-:Y:S01]  /*191f0*/  @P0 IMAD.MOV.U32 R14, RZ, RZ, R6 ;  /* 0x000000ffff0e0224 */ /* 0x004fe200078e0006 */
[----:B------:R-:W-:Y:S04]  /*19200*/  STL [R1+0x24f0], R29 ;  /* 0x0024f01d01007387 */ /* 0x000fe80000100800 */
[----:B------:R-:W2:Y:S04]  /*19210*/  LDL R9, [R1+0x988] ;  /* 0x0009880001097983 */ /* 0x000ea80000100800 */
[----:B------:R-:W3:Y:S04]  /*19220*/  LDL R5, [R1+0x98c] ;  /* 0x00098c0001057983 */ /* 0x000ee80000100800 */
[----:B------:R2:W3:Y:S01]  /*19230*/  @P0 LDG.E.U8 R26, desc[UR42][R14.64] ;  /* 0x0000002a0e1a0981 */ /* 0x0004e2000c1e1100 */
[----:B------:R-:W-:-:S03]  /*19240*/  ISETP.GT.AND P1, PT, R2, 0x5f, PT ;  /* 0x0000005f0200780c */ /* 0x000fc60003f24270 */
[----:B----4-:R0:W-:Y:S04]  /*19250*/  STL [R1+0x24f4], R4 ;  /* 0x0024f40401007387 */ /* 0x0101e80000100800 */
[----:B------:R-:W4:Y:S04]  /*19260*/  LDL R8, [R1+0x980] ;  /* 0x0009800001087983 */ /* 0x000f280000100800 */
[----:B------:R-:W4:Y:S04]  /*19270*/  LDL R0, [R1+0x984] ;  /* 0x0009840001007983 */ /* 0x000f280000100800 */
[----:B------:R1:W-:Y:S04]  /*19280*/  STL [R1+0x24f8], R3 ;  /* 0x0024f80301007387 */ /* 0x0003e80000100800 */
[----:B------:R-:W4:Y:S04]  /*19290*/  LDL R7, [R1+0x908] ;  /* 0x0009080001077983 */ /* 0x000f280000100800 */
[----:B------:R-:W4:Y:S01]  /*192a0*/  LDL R6, [R1+0x90c] ;  /* 0x00090c0001067983 */ /* 0x000f220000100800 */
[----:B------:R-:W-:Y:S01]  /*192b0*/  PRMT R22, RZ, 0x7610, R22 ;  /* 0x00007610ff167816 */ /* 0x000fe20000000016 */
[----:B--2---:R-:W-:-:S02]  /*192c0*/  @P1 IMAD.MOV.U32 R15, RZ, RZ, R9 ;  /* 0x000000ffff0f1224 */ /* 0x004fc400078e0009 */
[----:B---3--:R-:W-:Y:S01]  /*192d0*/  @P1 IMAD.MOV.U32 R14, RZ, RZ, R5 ;  /* 0x000000ffff0e1224 */ /* 0x008fe200078e0005 */
[----:B------:R-:W-:Y:S04]  /*192e0*/  STL [R1+0x24a8], R26 ;  /* 0x0024a81a01007387 */ /* 0x000fe80000100800 */
[----:B------:R-:W2:Y:S04]  /*192f0*/  LDL R5, [R1+0x900] ;  /* 0x0009000001057983 */ /* 0x000ea80000100800 */
[----:B0-----:R-:W3:Y:S04]  /*19300*/  LDL R4, [R1+0x904] ;  /* 0x0009040001047983 */ /* 0x001ee80000100800 */
[----:B------:R4:W3:Y:S01]  /*19310*/  @P1 LDG.E.U8 R22, desc[UR42][R14.64] ;  /* 0x0000002a0e161981 */ /* 0x0008e2000c1e1100 */
[----:B------:R-:W-:-:S02]  /*19320*/  ISETP.GT.AND P2, PT, R2, 0x67, PT ;  /* 0x000000670200780c */ /* 0x000fc40003f44270 */
[----:B------:R-:W-:Y:S02]  /*19330*/  PRMT R20, RZ, 0x7610, R20 ;  /* 0x00007610ff147816 */ /* 0x000fe40000000014 */
[----:B------:R-:W-:Y:S01]  /*19340*/  PRMT R18, RZ, 0x7610, R18 ;  /* 0x00007610ff127816 */ /* 0x000fe20000000012 */
[----:B----4-:R-:W-:Y:S02]  /*19350*/  @P1 IMAD.MOV.U32 R15, RZ, RZ, R8 ;  /* 0x000000ffff0f1224 */ /* 0x010fe400078e0008 */
[----:B------:R-:W-:-:S05]  /*19360*/  @P1 IMAD.MOV.U32 R14, RZ, RZ, R0 ;  /* 0x000000ffff0e1224 */ /* 0x000fca00078e0000 */
[----:B------:R0:W4:Y:S02]  /*19370*/  @P1 LDG.E.U8 R20, desc[UR42][R14.64] ;  /* 0x0000002a0e141981 */ /* 0x000124000c1e1100 */
[----:B0-----:R-:W-:Y:S02]  /*19380*/  @P2 IMAD.MOV.U32 R15, RZ, RZ, R7 ;  /* 0x000000ffff0f2224 */ /* 0x001fe400078e0007 */
[----:B------:R-:W-:-:S05]  /*19390*/  @P2 IMAD.MOV.U32 R14, RZ, RZ, R6 ;  /* 0x000000ffff0e2224 */ /* 0x000fca00078e0006 */
[----:B------:R2:W4:Y:S01]  /*193a0*/  @P2 LDG.E.U8 R18, desc[UR42][R14.64] ;  /* 0x0000002a0e122981 */ /* 0x000522000c1e1100 */
[----:B------:R-:W-:-:S03]  /*193b0*/  PRMT R16, RZ, 0x7610, R16 ;  /* 0x00007610ff107816 */ /* 0x000fc60000000010 */
[----:B------:R0:W-:Y:S01]  /*193c0*/  STL [R1], R10 ;  /* 0x0000000a01007387 */ /* 0x0001e20000100800 */
[----:B--2---:R-:W-:Y:S02]  /*193d0*/  @P2 IMAD.MOV.U32 R15, RZ, RZ, R5 ;  /* 0x000000ffff0f2224 */ /* 0x004fe400078e0005 */
[----:B---3--:R-:W-:Y:S01]  /*193e0*/  @P2 IMAD.MOV.U32 R14, RZ, RZ, R4 ;  /* 0x000000ffff0e2224 */ /* 0x008fe200078e0004 */
[----:B------:R-:W-:Y:S04]  /*193f0*/  STL [R1+0x24ac], R22 ;  /* 0x0024ac1601007387 */ /* 0x000fe80000100800 */
[----:B-1----:R-:W2:Y:S04]  /*19400*/  LDL R3, [R1+0x888] ;  /* 0x0008880001037983 */ /* 0x002ea80000100800 */
[----:B------:R-:W3:Y:S04]  /*19410*/  LDL R0, [R1+0x88c] ;  /* 0x00088c0001007983 */ /* 0x000ee80000100800 */
[----:B------:R2:W3:Y:S01]  /*19420*/  @P2 LDG.E.U8 R16, desc[UR42][R14.64] ;  /* 0x0000002a0e102981 */ /* 0x0004e2000c1e1100 */
[----:B------:R-:W-:-:S03]  /*19430*/  ISETP.GT.AND P0, PT, R2, 0x6f, PT ;  /* 0x0000006f0200780c */ /* 0x000fc60003f04270 */
[----:B----4-:R-:W-:Y:S04]  /*19440*/  STL [R1+0x24b0], R20 ;  /* 0x0024b01401007387 */ /* 0x010fe80000100800 */
[----:B------:R-:W4:Y:S04]  /*19450*/  LDL R11, [R1+0x880] ;  /* 0x00088000010b7983 */ /* 0x000f280000100800 */
[----:B0-----:R-:W4:Y:S04]  /*19460*/  LDL R10, [R1+0x884] ;  /* 0x00088400010a7983 */ /* 0x001f280000100800 */
[----:B------:R-:W4:Y:S04]  /*19470*/  LDL R8, [R1+0x80c] ;  /* 0x00080c0001087983 */ /* 0x000f280000100800 */
[----:B------:R-:W-:Y:S04]  /*19480*/  STL [R1+0x24b4], R18 ;  /* 0x0024b41201007387 */ /* 0x000fe80000100800 */
[----:B------:R-:W4:Y:S04]  /*19490*/  LDL R9, [R1+0x808] ;  /* 0x0008080001097983 */ /* 0x000f280000100800 */
[----:B------:R-:W4:Y:S04]  /*194a0*/  LDL R7, [R1+0x800] ;  /* 0x0008000001077983 */ /* 0x000f280000100800 */
[----:B------:R-:W4:Y:S04]  /*194b0*/  LDL R6, [R1+0x804] ;  /* 0x0008040001067983 */ /* 0x000f280000100800 */
[----:B------:R-:W4:Y:S04]  /*194c0*/  LDL R5, [R1+0x788] ;  /* 0x0007880001057983 */ /* 0x000f280000100800 */
[----:B------:R-:W4:Y:S01]  /*194d0*/  LDL R4, [R1+0x78c] ;  /* 0x00078c0001047983 */ /* 0x000f220000100800 */
[----:B--2---:R-:W-:-:S02]  /*194e0*/  @P0 IMAD.MOV.U32 R15, RZ, RZ, R3 ;  /* 0x000000ffff0f0224 */ /* 0x004fc400078e0003 */
[----:B---3--:R-:W-:Y:S01]  /*194f0*/  @P0 IMAD.MOV.U32 R14, RZ, RZ, R0 ;  /* 0x000000ffff0e0224 */ /* 0x008fe200078e0000 */
[----:B------:R-:W-:Y:S04]  /*19500*/  STL [R1+0x24b8], R16 ;  /* 0x0024b81001007387 */ /* 0x000fe80000100800 */
[----:B------:R-:W2:Y:S04]  /*19510*/  LDL R3, [R1+0x780] ;  /* 0x0007800001037983 */ /* 0x000ea80000100800 */
[----:B------:R-:W3:Y:S01]  /*19520*/  LDL R0, [R1+0x784] ;  /* 0x0007840001007983 */ /* 0x000ee20000100800 */
[----:B------:R-:W-:-:S02]  /*19530*/  ISETP.GT.AND P1, PT, R2, 0x77, PT ;  /* 0x000000770200780c */ /* 0x000fc40003f24270 */
[----:B------:R-:W-:Y:S02]  /*19540*/  PRMT R17, RZ, 0x7610, R17 ;  /* 0x00007610ff117816 */ /* 0x000fe40000000011 */
[----:B------:R-:W-:-:S04]  /*19550*/  PRMT R19, RZ, 0x7610, R19 ;  /* 0x00007610ff137816 */ /* 0x000fc80000000013 */
[----:B------:R4:W3:Y:S01]  /*19560*/  @P0 LDG.E.U8 R17, desc[UR42][R14.64] ;  /* 0x0000002a0e110981 */ /* 0x0008e2000c1e1100 */
[----:B------:R-:W-:Y:S02]  /*19570*/  ISETP.GT.AND P2, PT, R2, 0x7f, PT ;  /* 0x0000007f0200780c */ /* 0x000fe40003f44270 */
[----:B------:R-:W-:Y:S01]  /*19580*/  PRMT R21, RZ, 0x7610, R21 ;  /* 0x00007610ff157816 */ /* 0x000fe20000000015 */
[----:B----4-:R-:W-:Y:S02]  /*19590*/  @P0 IMAD.MOV.U32 R14, RZ, RZ, R10 ;  /* 0x000000ffff0e0224 */ /* 0x010fe400078e000a */
[----:B------:R-:W-:-:S05]  /*195a0*/  @P0 IMAD.MOV.U32 R15, RZ, RZ, R11 ;  /* 0x000000ffff0f0224 */ /* 0x000fca00078e000b */
[----:B------:R0:W4:Y:S01]  /*195b0*/  @P0 LDG.E.U8 R19, desc[UR42][R14.64] ;  /* 0x0000002a0e130981 */ /* 0x000122000c1e1100 */
[----:B------:R-:W-:Y:S01]  /*195c0*/  PRMT R23, RZ, 0x7610, R23 ;  /* 0x00007610ff177816 */ /* 0x000fe20000000017 */
[----:B0-----:R-:W-:Y:S02]  /*195d0*/  @P1 IMAD.MOV.U32 R14, RZ, RZ, R8 ;  /* 0x000000ffff0e1224 */ /* 0x001fe400078e0008 */
        /* <DEDUP_REMOVED lines=9> */
[----:B------:R2:W4:Y:S02]  /*19670*/  @P2 LDG.E.U8 R24, desc[UR42][R14.64] ;  /* 0x0000002a0e182981 */ /* 0x000524000c1e1100 */
[----:B--2---:R-:W-:Y:S02]  /*19680*/  @P2 IMAD.MOV.U32 R15, RZ, RZ, R3 ;  /* 0x000000ffff0f2224 */ /* 0x004fe400078e0003 */
[----:B---3--:R-:W-:-:S05]  /*19690*/  @P2 IMAD.MOV.U32 R14, RZ, RZ, R0 ;  /* 0x000000ffff0e2224 */ /* 0x008fca00078e0000 */
[----:B------:R0:W2:Y:S04]  /*196a0*/  @P2 LDG.E.U8 R25, desc[UR42][R14.64] ;  /* 0x0000002a0e192981 */ /* 0x0000a8000c1e1100 */
[----:B------:R-:W-:Y:S01]  /*196b0*/  STL [R1+0x24bc], R17 ;  /* 0x0024bc1101007387 */ /* 0x000fe20000100800 */
[----:B------:R-:W1:Y:S01]  /*196c0*/  S2R R28, SR_TID.X ;  /* 0x00000000001c7919 */ /* 0x000e620000002100 */
[----:B------:R-:W3:Y:S01]  /*196d0*/  S2R R6, SR_TID.X ;  /* 0x0000000000067919 */ /* 0x000ee20000002100 */
[----:B------:R-:W-:Y:S06]  /*196e0*/  BAR.SYNC.DEFER_BLOCKING 0x0 ;  /* 0x0000000000007b1d */ /* 0x000fec0000010000 */
[----:B0-----:R-:W0:Y:S01]  /*196f0*/  S2R R14, SR_TID.X ;  /* 0x00000000000e7919 */ /* 0x001e220000002100 */
[----:B----4-:R-:W-:Y:S04]  /*19700*/  STL [R1+0x24c0], R19 ;  /* 0x0024c01301007387 */ /* 0x010fe80000100800 */
[----:B------:R-:W-:Y:S04]  /*19710*/  STL [R1+0x24c4], R21 ;  /* 0x0024c41501007387 */ /* 0x000fe80000100800 */
[----:B------:R-:W-:Y:S04]  /*19720*/  STL [R1+0x24c8], R23 ;  /* 0x0024c81701007387 */ /* 0x000fe80000100800 */
[----:B------:R-:W-:Y:S01]  /*19730*/  STL [R1+0x24cc], R24 ;  /* 0x0024cc1801007387 */ /* 0x000fe20000100800 */
[----:B0-----:R-:W-:-:S02]  /*19740*/  LOP3.LUT R14, R14, 0x3f, RZ, 0xc0, !PT ;  /* 0x0000003f0e0e7812 */ /* 0x001fc400078ec0ff */
[----:B-1----:R-:W-:-:S04]  /*19750*/  LOP3.LUT R28, R28, 0x3f, RZ, 0xc0, !PT ;  /* 0x0000003f1c1c7812 */ /* 0x002fc800078ec0ff */
[----:B------:R-:W-:Y:S01]  /*19760*/  LOP3.LUT R0, R28, 0x40, RZ, 0xfc, !PT ;  /* 0x000000401c007812 */ /* 0x000fe200078efcff */
[----:B--2---:R-:W-:Y:S04]  /*19770*/  STL [R1+0x24d0], R25 ;  /* 0x0024d01901007387 */ /* 0x004fe80000100800 */
        /* <DEDUP_REMOVED lines=43> */
[----:B---3--:R-:W-:Y:S04]  /*19a30*/  STL [R1+0x2520], R6 ;  /* 0x0025200601007387 */ /* 0x008fe80000100800 */
[----:B------:R-:W2:Y:S04]  /*19a40*/  LDL.LU R13, [R1+0x5b0] ;  /* 0x0005b000010d7983 */ /* 0x000ea80000300800 */
[----:B------:R-:W3:Y:S04]  /*19a50*/  LDL.LU R28, [R1+0x56c] ;  /* 0x00056c00011c7983 */ /* 0x000ee80000300800 */
[----:B---3--:R0:W-:Y:S04]  /*19a60*/  STL [R1+0x2558], R28 ;  /* 0x0025581c01007387 */ /* 0x0081e80000100800 */
[----:B0-----:R-:W3:Y:S01]  /*19a70*/  LDL.LU R28, [R1+0x570] ;  /* 0x00057000011c7983 */ /* 0x001ee20000300800 */
[----:B------:R-:W-:-:S02]  /*19a80*/  LOP3.LUT R15, R6, 0x3f, RZ, 0xc0, !PT ;  /* 0x0000003f060f7812 */ /* 0x000fc400078ec0ff */
[-C--:B------:R-:W-:Y:S02]  /*19a90*/  ISETP.GE.AND P0, PT, R14, R2.reuse, PT ;  /* 0x000000020e00720c */ /* 0x080fe40003f06270 */
[----:B------:R-:W-:Y:S01]  /*19aa0*/  ISETP.GE.AND P1, PT, R0, R2, PT ;  /* 0x000000020000720c */ /* 0x000fe20003f26270 */
[----:B---3--:R0:W-:Y:S04]  /*19ab0*/  STL [R1+0x255c], R28 ;  /* 0x00255c1c01007387 */ /* 0x0081e80000100800 */
[----:B0-----:R-:W3:Y:S04]  /*19ac0*/  LDL.LU R28, [R1+0x5ac] ;  /* 0x0005ac00011c7983 */ /* 0x001ee80000300800 */
[----:B------:R-:W4:Y:S04]  /*19ad0*/  LDL.LU R6, [R1+0x528] ;  /* 0x0005280001067983 */ /* 0x000f280000300800 */
        /* <DEDUP_REMOVED lines=22> */
[----:B------:R0:W-:Y:S04]  /*19c40*/  STL [R1+0x24d8], R2 ;  /* 0x0024d80201007387 */ /* 0x0001e80000100800 */
[----:B--2---:R1:W-:Y:S04]  /*19c50*/  STS.U8 [R15+UR4], R13 ;  /* 0x0000000d0f007988 */ /* 0x0043e80008000004 */
[----:B0-----:R-:W2:Y:S04]  /*19c60*/  LDL.LU R2, [R1+0x52c] ;  /* 0x00052c0001027983 */ /* 0x001ea80000300800 */
[----:B------:R-:W2:Y:S04]  /*19c70*/  LDL.LU R11, [R1+0x84] ;  /* 0x00008400010b7983 */ /* 0x000ea80000300800 */
[----:B------:R-:W2:Y:S04]  /*19c80*/  LDL.LU R12, [R1+0x6c] ;  /* 0x00006c00010c7983 */ /* 0x000ea80000300800 */
[----:B-1----:R-:W2:Y:S04]  /*19c90*/  LDL.LU R13, [R1+0x18] ;  /* 0x00001800010d7983 */ /* 0x002ea80000300800 */
[----:B---3--:R0:W-:Y:S04]  /*19ca0*/  STS.U8 [R15+UR4+0x40], R28 ;  /* 0x0000401c0f007988 */ /* 0x0081e80008000004 */
[----:B0-----:R-:W3:Y:S04]  /*19cb0*/  LDL.LU R28, [R1+0x255c] ;  /* 0x00255c00011c7983 */ /* 0x001ee80000300800 */
[----:B---3--:R0:W-:Y:S04]  /*19cc0*/  STS.U8 [R15+UR4+0x440], R28 ;  /* 0x0004401c0f007988 */ /* 0x0081e80008000004 */
[----:B0-----:R-:W3:Y:S04]  /*19cd0*/  LDL.LU R28, [R1+0x2558] ;  /* 0x00255800011c7983 */ /* 0x001ee80000300800 */
[----:B---3--:R0:W-:Y:S04]  /*19ce0*/  STS.U8 [R15+UR4+0x400], R28 ;  /* 0x0004001c0f007988 */ /* 0x0081e80008000004 */
[----:B0-----:R-:W3:Y:S04]  /*19cf0*/  LDL.LU R28, [R1+0x2554] ;  /* 0x00255400011c7983 */ /* 0x001ee80000300800 */
[----:B--2---:R-:W-:Y:S04]  /*19d00*/  STS.U8 [R15+UR4+0x800], R2 ;  /* 0x000800020f007988 */ /* 0x004fe80008000004 */
[----:B----4-:R-:W-:Y:S04]  /*19d10*/  STS.U8 [R15+UR4+0x840], R6 ;  /* 0x000840060f007988 */ /* 0x010fe80008000004 */
[----:B------:R-:W-:Y:S04]  /*19d20*/  STS.U8 [R15+UR4+0xc40], R14 ;  /* 0x000c400e0f007988 */ /* 0x000fe80008000004 */
        /* <DEDUP_REMOVED lines=23> */
[----:B------:R-:W-:Y:S04]  /*19ea0*/  STL [R1+0x2524], R15 ;  /* 0x0025240f01007387 */ /* 0x000fe80000100800 */
[----:B------:R0:W-:Y:S04]  /*19eb0*/  STS.U8 [R15+UR4+0x3c40], R13 ;  /* 0x003c400d0f007988 */ /* 0x0001e80008000004 */
[----:B---3--:R-:W-:Y:S04]  /*19ec0*/  STL [R1+0x2338], R28 ;  /* 0x0023381c01007387 */ /* 0x008fe80000100800 */
[----:B0-----:R-:W2:Y:S04]  /*19ed0*/  LDL.LU R13, [R1+0x568] ;  /* 0x00056800010d7983 */ /* 0x001ea80000300800 */
[----:B--2---:R0:W-:Y:S04]  /*19ee0*/  STL [R1+0x254c], R13 ;  /* 0x00254c0d01007387 */ /* 0x0041e80000100800 */
[----:B0-----:R-:W2:Y:S01]  /*19ef0*/  LDL.LU R13, [R1+0x5a4] ;  /* 0x0005a400010d7983 */ /* 0x001ea20000300800 */
[----:B------:R-:W0:Y:S03]  /*19f00*/  S2R R27, SR_TID.X ;  /* 0x00000000001b7919 */ /* 0x000e260000002100 */
[----:B------:R-:W-:Y:S01]  /*19f10*/  STS.U8 [R15+UR4+0x3c00], R28 ;  /* 0x003c001c0f007988 */ /* 0x000fe20008000004 */
[----:B0-----:R-:W-:-:S03]  /*19f20*/  LOP3.LUT R27, R27, 0x3f, RZ, 0xc0, !PT ;  /* 0x0000003f1b1b7812 */ /* 0x001fc600078ec0ff */
[----:B--2---:R0:W-:Y:S04]  /*19f30*/  STL [R1+0x2550], R13 ;  /* 0x0025500d01007387 */ /* 0x0041e80000100800 */
[----:B0-----:R-:W2:Y:S01]  /*19f40*/  LDL.LU R13, [R1+0x5a8] ;  /* 0x0005a800010d7983 */ /* 0x001ea20000300800 */
[----:B------:R-:W-:-:S03]  /*19f50*/  LOP3.LUT R2, R27, 0x8, RZ, 0x3c, !PT ;  /* 0x000000081b027812 */ /* 0x000fc600078e3cff */
[----:B------:R-:W3:Y:S04]  /*19f60*/  LDL.LU R27, [R1+0x564] ;  /* 0x00056400011b7983 */ /* 0x000ee80000300800 */
[----:B------:R-:W4:Y:S04]  /*19f70*/  LDL.LU R15, [R1+0x520] ;  /* 0x00052000010f7983 */ /* 0x000f280000300800 */
        /* <DEDUP_REMOVED lines=24> */
[----:B------:R-:W-:Y:S04]  /*1a100*/  STL [R1+0x2340], R28 ;  /* 0x0023401c01007387 */ /* 0x000fe80000100800 */
[----:B------:R-:W-:Y:S04]  /*1a110*/  STL [R1+0x2348], R28 ;  /* 0x0023481c01007387 */ /* 0x000fe80000100800 */
[----:B------:R0:W-:Y:S04]  /*1a120*/  STL [R1+0x24dc], R28 ;  /* 0x0024dc1c01007387 */ /* 0x0001e80000100800 */
[----:B0-----:R-:W3:Y:S04]  /*1a130*/  LDL.LU R28, [R1+0x524] ;  /* 0x00052400011c7983 */ /* 0x001ee80000300800 */
[----:B--2---:R0:W-:Y:S04]  /*1a140*/  STS.U8 [R2+UR4+0x80], R13 ;  /* 0x0000800d02007988 */ /* 0x0041e80008000004 */
[----:B0-----:R-:W2:Y:S04]  /*1a150*/  LDL.LU R13, [R1+0x2550] ;  /* 0x00255000010d7983 */ /* 0x001ea80000300800 */
[----:B--2---:R0:W-:Y:S04]  /*1a160*/  STS.U8 [R2+UR4+0xc0], R13 ;  /* 0x0000c00d02007988 */ /* 0x0041e80008000004 */
[----:B0-----:R-:W2:Y:S04]  /*1a170*/  LDL.LU R13, [R1+0x254c] ;  /* 0x00254c00010d7983 */ /* 0x001ea80000300800 */
[----:B--2---:R0:W-:Y:S04]  /*1a180*/  STS.U8 [R2+UR4+0x4c0], R13 ;  /* 0x0004c00d02007988 */ /* 0x0041e80008000004 */
[----:B---3--:R1:W-:Y:S04]  /*1a190*/  STS.U8 [R2+UR4+0x480], R27 ;  /* 0x0004801b02007988 */ /* 0x0083e80008000004 */
[----:B0-----:R-:W2:Y:S04]  /*1a1a0*/  LDL.LU R13, [R1+0x2548] ;  /* 0x00254800010d7983 */ /* 0x001ea80000300800 */
[----:B-1----:R-:W3:Y:S04]  /*1a1b0*/  LDL.LU R27, [R1+0x2544] ;  /* 0x00254400011b7983 */ /* 0x002ee80000300800 */
[----:B------:R-:W-:Y:S04]  /*1a1c0*/  STS.U8 [R2+UR4+0x880], R28 ;  /* 0x0008801c02007988 */ /* 0x000fe80008000004 */
        /* <DEDUP_REMOVED lines=19> */
[----:B------:R0:W-:Y:S02]  /*1a300*/  STS.U8 [R2+UR4+0x3080], R10 ;  /* 0x0030800a02007988 */ /* 0x0001e40008000004 */
[----:B0-----:R-:W0:Y:S02]  /*1a310*/  S2R R10, SR_TID.X ;  /* 0x00000000000a7919 */ /* 0x001e240000002100 */
[----:B0-----:R-:W-:-:S04]  /*1a320*/  LOP3.LUT R10, R10, 0x3f, RZ, 0xc0, !PT ;  /* 0x0000003f0a0a7812 */ /* 0x001fc800078ec0ff */
[----:B------:R-:W-:Y:S01]  /*1a330*/  LOP3.LUT R0, R10, 0x10, RZ, 0x3c, !PT ;  /* 0x000000100a007812 */ /* 0x000fe200078e3cff */
[----:B------:R0:W-:Y:S04]  /*1a340*/  STL [R1+0x2538], R10 ;  /* 0x0025380a01007387 */ /* 0x0001e80000100800 */
[----:B---3--:R-:W-:Y:S04]  /*1a350*/  STL [R1+0x24e0], R27 ;  /* 0x0024e01b01007387 */ /* 0x008fe80000100800 */
[----:B0-----:R-:W3:Y:S04]  /*1a360*/  LDL.LU R10, [R1+0x560] ;  /* 0x00056000010a7983 */ /* 0x001ee80000300800 */
[----:B---3--:R0:W-:Y:S04]  /*1a370*/  STL [R1+0x253c], R10 ;  /* 0x00253c0a01007387 */ /* 0x0081e80000100800 */
[----:B0-----:R-:W3:Y:S04]  /*1a380*/  LDL.LU R10, [R1+0x59c] ;  /* 0x00059c00010a7983 */ /* 0x001ee80000300800 */
[----:B------:R-:W-:Y:S04]  /*1a390*/  STS.U8 [R2+UR4+0x30c0], R7 ;  /* 0x0030c00702007988 */ /* 0x000fe80008000004 */
[----:B------:R-:W-:Y:S04]  /*1a3a0*/  STS.U8 [R2+UR4+0x34c0], R8 ;  /* 0x0034c00802007988 */ /* 0x000fe80008000004 */
[----:B------:R-:W-:Y:S04]  /*1a3b0*/  STS.U8 [R2+UR4+0x3480], R9 ;  /* 0x0034800902007988 */ /* 0x000fe80008000004 */
[----:B------:R-:W-:Y:S04]  /*1a3c0*/  STS.U8 [R2+UR4+0x3880], R11 ;  /* 0x0038800b02007988 */ /* 0x000fe80008000004 */
[----:B------:R-:W-:Y:S04]  /*1a3d0*/  STS.U8 [R2+UR4+0x38c0], R12 ;  /* 0x0038c00c02007988 */ /* 0x000fe80008000004 */
[----:B------:R-:W-:Y:S04]  /*1a3e0*/  STS.U8 [R2+UR4+0x3cc0], R27 ;  /* 0x003cc01b02007988 */ /* 0x000fe80008000004 */
[----:B--2---:R-:W-:Y:S04]  /*1a3f0*/  STS.U8 [R2+UR4+0x3c80], R13 ;  /* 0x003c800d02007988 */ /* 0x004fe80008000004 */
[----:B---3--:R0:W-:Y:S04]  /*1a400*/  STL [R1+0x2540], R10 ;  /* 0x0025400a01007387 */ /* 0x0081e80000100800 */
[----:B0-----:R-:W2:Y:S04]  /*1a410*/  LDL.LU R10, [R1+0x5a0] ;  /* 0x0005a000010a7983 */ /* 0x001ea80000300800 */
        /* <DEDUP_REMOVED lines=34> */
[----:B----4-:R2:W-:Y:S04]  /*1a640*/  STS.U8 [R0+UR4+0x900], R12 ;  /* 0x0009000c00007988 */ /* 0x0105e80008000004 */
[----:B0-----:R-:W3:Y:S04]  /*1a650*/  LDL.LU R10, [R1+0x2538] ;  /* 0x00253800010a7983 */ /* 0x001ee80000300800 */
[----:B-1----:R-:W4:Y:S04]  /*1a660*/  LDL.LU R11, [R1+0x2534] ;  /* 0x00253400010b7983 */ /* 0x002f280000300800 */
[----:B--2---:R-:W2:Y:S04]  /*1a670*/  LDL.LU R12, [R1+0x2530] ;  /* 0x00253000010c7983 */ /* 0x004ea80000300800 */
[----:B------:R-:W-:Y:S04]  /*1a680*/  STS.U8 [R0+UR4+0x940], R13 ;  /* 0x0009400d00007988 */ /* 0x000fe80008000004 */
[----:B------:R-:W-:Y:S04]  /*1a690*/  STS.U8 [R0+UR4+0xd40], R27 ;  /* 0x000d401b00007988 */ /* 0x000fe80008000004 */
[----:B------:R-:W-:Y:S04]  /*1a6a0*/  STS.U8 [R0+UR4+0xd00], R28 ;  /* 0x000d001c00007988 */ /* 0x000fe80008000004 */
[----:B------:R0:W-:Y:S04]  /*1a6b0*/  STS.U8 [R0+UR4+0x1100], R15 ;  /* 0x0011000f00007988 */ /* 0x0001e80008000004 */
[----:B--2---:R-:W-:Y:S04]  /*1a6c0*/  STL [R1+0x24e8], R12 ;  /* 0x0024e80c01007387 */ /* 0x004fe80000100800 */
[----:B0-----:R-:W2:Y:S04]  /*1a6d0*/  LDL.LU R15, [R1+0x558] ;  /* 0x00055800010f7983 */ /* 0x001ea80000300800 */
[----:B--2---:R0:W-:Y:S04]  /*1a6e0*/  STL [R1+0x2528], R15 ;  /* 0x0025280f01007387 */ /* 0x0041e80000100800 */
[----:B0-----:R-:W2:Y:S04]  /*1a6f0*/  LDL.LU R15, [R1+0x594] ;  /* 0x00059400010f7983 */ /* 0x001ea80000300800 */
        /* <DEDUP_REMOVED lines=9> */
[----:B------:R3:W-:Y:S04]  /*1a790*/  STS.U8 [R0+UR4+0x2540], R16 ;  /* 0x0025401000007988 */ /* 0x0007e80008000004 */
        /* <DEDUP_REMOVED lines=10> */
[----:B------:R-:W-:Y:S01]  /*1a840*/  STS.U8 [R0+UR4+0x3940], R9 ;  /* 0x0039400900007988 */ /* 0x000fe20008000004 */
[----:B---3--:R-:W-:-:S03]  /*1a850*/  LOP3.LUT R16, R10, 0x18, RZ, 0x3c, !PT ;  /* 0x000000180a107812 */ /* 0x008fc600078e3cff */
[----:B------:R-:W-:Y:S04]  /*1a860*/  STS.U8 [R0+UR4+0x3d40], R12 ;  /* 0x003d400c00007988 */ /* 0x000fe80008000004 */
        /* <DEDUP_REMOVED lines=23> */
[----:B----4-:R0:W-:Y:S04]  /*1a9e0*/  STS.U8 [R0+UR4+0x3d00], R11 ;  /* 0x003d000b00007988 */ /* 0x0101e80008000004 */
[----:B------:R-:W4:Y:S04]  /*1a9f0*/  LDL.LU R29, [R1+0x78] ;  /* 0x00007800011d7983 */ /* 0x000f280000300800 */
[----:B0-----:R-:W3:Y:S04]  /*1aa00*/  LDL.LU R0, [R1+0x74] ;  /* 0x0000740001007983 */ /* 0x001ee80000300800 */
        /* <DEDUP_REMOVED lines=11> */
[----:B------:R2:W-:Y:S04]  /*1aac0*/  STS.U8 [R16+UR4+0x980], R9 ;  /* 0x0009800910007988 */ /* 0x0005e80008000004 */
[----:B------:R3:W-:Y:S04]  /*1aad0*/  STS.U8 [R16+UR4+0x9c0], R10 ;  /* 0x0009c00a10007988 */ /* 0x0007e80008000004 */
[----:B0-----:R-:W4:Y:S04]  /*1aae0*/  LDL.LU R15, [R1+0x2524] ;  /* 0x00252400010f7983 */ /* 0x001f280000300800 */
[----:B-1----:R-:W4:Y:S04]  /*1aaf0*/  LDL.LU R6, [R1+0x2520] ;  /* 0x0025200001067983 */ /* 0x002f280000300800 */
[----:B--2---:R-:W2:Y:S04]  /*1ab00*/  LDL.LU R9, [R1+0x251c] ;  /* 0x00251c0001097983 */ /* 0x004ea80000300800 */
[----:B---3--:R-:W3:Y:S04]  /*1ab10*/  LDL.LU R10, [R1+0x2518] ;  /* 0x00251800010a7983 */ /* 0x008ee80000300800 */
        /* <DEDUP_REMOVED lines=19> */
[----:B----4-:R-:W-:Y:S04]  /*1ac50*/  STS.U8 [R16+UR4+0x31c0], R29 ;  /* 0x0031c01d10007988 */ /* 0x010fe80008000004 */
[----:B------:R-:W-:Y:S04]  /*1ac60*/  STS.U8 [R16+UR4+0x35c0], R0 ;  /* 0x0035c00010007988 */ /* 0x000fe80008000004 */
[----:B------:R-:W-:Y:S04]  /*1ac70*/  STS.U8 [R16+UR4+0x3580], R5 ;  /* 0x0035800510007988 */ /* 0x000fe80008000004 */
[----:B------:R0:W-:Y:S04]  /*1ac80*/  STS.U8 [R16+UR4+0x3980], R7 ;  /* 0x0039800710007988 */ /* 0x0001e80008000004 */
[----:B------:R1:W-:Y:S04]  /*1ac90*/  STS.U8 [R16+UR4+0x39c0], R8 ;  /* 0x0039c00810007988 */ /* 0x0003e80008000004 */
[----:B0-----:R-:W4:Y:S04]  /*1aca0*/  LDL.LU R7, [R1+0x590] ;  /* 0x0005900001077983 */ /* 0x001f280000300800 */
[----:B-1----:R-:W4:Y:S04]  /*1acb0*/  LDL.LU R8, [R1+0x58c] ;  /* 0x00058c0001087983 */ /* 0x002f280000300800 */
        /* <DEDUP_REMOVED lines=10> */
[----:B------:R-:W4:Y:S01]  /*1ad60*/  LDL.LU R4, [R1+0x1b8] ;  /* 0x0001b80001047983 */ /* 0x000f220000300800 */
[----:B------:R-:W-:-:S03]  /*1ad70*/  LOP3.LUT R0, R6, 0x3f, RZ, 0xc0, !PT ;  /* 0x0000003f06007812 */ /* 0x000fc600078ec0ff */
[----:B------:R-:W4:Y:S04]  /*1ad80*/  LDL.LU R6, [R1+0x1b4] ;  /* 0x0001b40001067983 */ /* 0x000f280000300800 */
[----:B---3--:R-:W-:Y:S04]  /*1ad90*/  STS.U8 [R16+UR4+0x3dc0], R10 ;  /* 0x003dc00a10007988 */ /* 0x008fe80008000004 */
[----:B------:R0:W-:Y:S04]  /*1ada0*/  STL [R1+0x24fc], R10 ;  /* 0x0024fc0a01007387 */ /* 0x0001e80000100800 */
[----:B--2---:R1:W-:Y:S04]  /*1adb0*/  STS.U8 [R16+UR4+0x3d80], R9 ;  /* 0x003d800910007988 */ /* 0x0043e80008000004 */
[----:B0-----:R-:W2:Y:S04]  /*1adc0*/  LDL.LU R10, [R1+0x54c] ;  /* 0x00054c00010a7983 */ /* 0x001ea80000300800 */
[----:B------:R-:W3:Y:S04]  /*1add0*/  LDL.LU R24, [R1+0x178] ;  /* 0x0001780001187983 */ /* 0x000ee80000300800 */
[----:B------:R-:W2:Y:S04]  /*1ade0*/  LDL.LU R23, [R1+0x174] ;  /* 0x0001740001177983 */ /* 0x000ea80000300800 */
[----:B------:R-:W2:Y:S04]  /*1adf0*/  LDL.LU R21, [R1+0x138] ;  /* 0x0001380001157983 */ /* 0x000ea80000300800 */
[----:B------:R-:W2:Y:S04]  /*1ae00*/  LDL.LU R19, [R1+0x134] ;  /* 0x0001340001137983 */ /* 0x000ea80000300800 */
[----:B------:R-:W2:Y:S04]  /*1ae10*/  LDL.LU R17, [R1+0xf8] ;  /* 0x0000f80001117983 */ /* 0x000ea80000300800 */
[----:B-1----:R-:W2:Y:S04]  /*1ae20*/  LDL.LU R16, [R1+0xf4] ;  /* 0x0000f40001107983 */ /* 0x002ea80000300800 */
[----:B------:R-:W2:Y:S04]  /*1ae30*/  LDL.LU R18, [R1+0xa8] ;  /* 0x0000a80001127983 */ /* 0x000ea80000300800 */
[----:B------:R-:W2:Y:S04]  /*1ae40*/  LDL.LU R20, [R1+0xa4] ;  /* 0x0000a40001147983 */ /* 0x000ea80000300800 */
[----:B------:R-:W2:Y:S04]  /*1ae50*/  LDL.LU R22, [R1+0x58] ;  /* 0x0000580001167983 */ /* 0x000ea80000300800 */
[----:B------:R-:W2:Y:S04]  /*1ae60*/  LDL.LU R29, [R1+0x54] ;  /* 0x00005400011d7983 */ /* 0x000ea80000300800 */
[----:B------:R0:W-:Y:S04]  /*1ae70*/  STL [R1+0x2500], R9 ;  /* 0x0025000901007387 */ /* 0x0001e80000100800 */
[----:B0-----:R-:W2:Y:S01]  /*1ae80*/  LDL.LU R9, [R1+0x550] ;  /* 0x0005500001097983 */ /* 0x001ea20000300800 */
[----:B------:R-:W-:-:S05]  /*1ae90*/  LOP3.LUT R5, R0, 0x20, RZ, 0x3c, !PT ;  /* 0x0000002000057812 */ /* 0x000fca00078e3cff */
[----:B----4-:R0:W-:Y:S04]  /*1aea0*/  STS.U8 [R5+UR4+0x200], R7 ;  /* 0x0002000705007988 */ /* 0x0101e80008000004 */
[----:B------:R1:W-:Y:S04]  /*1aeb0*/  STS.U8 [R5+UR4+0x240], R8 ;  /* 0x0002400805007988 */ /* 0x0003e80008000004 */
[----:B0-----:R-:W4:Y:S04]  /*1aec0*/  LDL.LU R7, [R1+0x2514] ;  /* 0x0025140001077983 */ /* 0x001f280000300800 */
[----:B-1----:R-:W3:Y:S04]  /*1aed0*/  LDL.LU R8, [R1+0x2510] ;  /* 0x0025100001087983 */ /* 0x002ee80000300800 */
[----:B--2---:R-:W-:Y:S04]  /*1aee0*/  STS.U8 [R5+UR4+0x640], R9 ;  /* 0x0006400905007988 */ /* 0x004fe80008000004 */
        /* <DEDUP_REMOVED lines=10> */
[----:B------:R1:W-:Y:S04]  /*1af90*/  STS.U8 [R5+UR4+0x1a40], R3 ;  /* 0x001a400305007988 */ /* 0x0003e80008000004 */
[----:B------:R2:W-:Y:S04]  /*1afa0*/  STS.U8 [R5+UR4+0x1e40], R4 ;  /* 0x001e400405007988 */ /* 0x0005e80008000004 */
[----:B------:R2:W-:Y:S04]  /*1afb0*/  STS.U8 [R5+UR4+0x1e00], R6 ;  /* 0x001e000605007988 */ /* 0x0005e80008000004 */
[----:B0-----:R-:W4:Y:S04]  /*1afc0*/  LDL.LU R26, [R1+0x50] ;  /* 0x00005000011a7983 */ /* 0x001f280000300800 */
[----:B-1----:R-:W4:Y:S04]  /*1afd0*/  LDL.LU R3, [R1+0x4c] ;  /* 0x00004c0001037983 */ /* 0x002f280000300800 */
[----:B--2---:R-:W2:Y:S04]  /*1afe0*/  LDL.LU R4, [R1+0x3c] ;  /* 0x00003c0001047983 */ /* 0x004ea80000300800 */
[----:B------:R-:W2:Y:S04]  /*1aff0*/  LDL.LU R6, [R1+0x24] ;  /* 0x0000240001067983 */ /* 0x000ea80000300800 */
[----:B------:R-:W2:Y:S04]  /*1b000*/  LDL.LU R9, [R1+0x588] ;  /* 0x0005880001097983 */ /* 0x000ea80000300800 */
[----:B------:R-:W2:Y:S04]  /*1b010*/  LDL.LU R10, [R1+0x584] ;  /* 0x00058400010a7983 */ /* 0x000ea80000300800 */
[----:B---3--:R0:W-:Y:S04]  /*1b020*/  STS.U8 [R5+UR4+0x2200], R24 ;  /* 0x0022001805007988 */ /* 0x0081e80008000004 */
[----:B------:R-:W3:Y:S04]  /*1b030*/  LDL.LU R11, [R1+0x548] ;  /* 0x00054800010b7983 */ /* 0x000ee80000300800 */
[----:B------:R-:W-:Y:S04]  /*1b040*/  STS.U8 [R5+UR4+0x2240], R23 ;  /* 0x0022401705007988 */ /* 0x000fe80008000004 */
[----:B------:R-:W3:Y:S04]  /*1b050*/  LDL.LU R12, [R1+0x544] ;  /* 0x00054400010c7983 */ /* 0x000ee80000300800 */
[----:B------:R-:W-:Y:S04]  /*1b060*/  STS.U8 [R5+UR4+0x2640], R21 ;  /* 0x0026401505007988 */ /* 0x000fe80008000004 */
[----:B------:R-:W3:Y:S04]  /*1b070*/  LDL.LU R13, [R1+0x504] ;  /* 0x00050400010d7983 */ /* 0x000ee80000300800 */
[----:B------:R-:W-:Y:S04]  /*1b080*/  STS.U8 [R5+UR4+0x2600], R19 ;  /* 0x0026001305007988 */ /* 0x000fe80008000004 */
[----:B------:R-:W3:Y:S04]  /*1b090*/  LDL.LU R27, [R1+0x500] ;  /* 0x00050000011b7983 */ /* 0x000ee80000300800 */
[----:B------:R-:W-:Y:S04]  /*1b0a0*/  STS.U8 [R5+UR4+0x2a00], R17 ;  /* 0x002a001105007988 */ /* 0x000fe80008000004 */
[----:B------:R-:W3:Y:S04]  /*1b0b0*/  LDL.LU R28, [R1+0x4c4] ;  /* 0x0004c400011c7983 */ /* 0x000ee80000300800 */
[----:B------:R1:W-:Y:S04]  /*1b0c0*/  STS.U8 [R5+UR4+0x2a40], R16 ;  /* 0x002a401005007988 */ /* 0x0003e80008000004 */
[----:B------:R-:W3:Y:S04]  /*1b0d0*/  LDL.LU R2, [R1+0x4c0] ;  /* 0x0004c00001027983 */ /* 0x000ee80000300800 */
[----:B------:R-:W-:Y:S04]  /*1b0e0*/  STS.U8 [R5+UR4+0x2e40], R18 ;  /* 0x002e401205007988 */ /* 0x000fe80008000004 */
[----:B------:R-:W3:Y:S04]  /*1b0f0*/  LDL.LU R14, [R1+0x474] ;  /* 0x00047400010e7983 */ /* 0x000ee80000300800 */
[----:B------:R-:W-:Y:S04]  /*1b100*/  STS.U8 [R5+UR4+0x2e00], R20 ;  /* 0x002e001405007988 */ /* 0x000fe80008000004 */
[----:B------:R-:W3:Y:S04]  /*1b110*/  LDL.LU R25, [R1+0x470] ;  /* 0x0004700001197983 */ /* 0x000ee80000300800 */
[----:B------:R-:W-:Y:S04]  /*1b120*/  STS.U8 [R5+UR4+0x3200], R22 ;  /* 0x0032001605007988 */ /* 0x000fe80008000004 */
[----:B0-----:R-:W3:Y:S04]  /*1b130*/  LDL.LU R24, [R1+0x350] ;  /* 0x0003500001187983 */ /* 0x001ee80000300800 */
[----:B------:R0:W-:Y:S04]  /*1b140*/  STS.U8 [R5+UR4+0x3240], R29 ;  /* 0x0032401d05007988 */ /* 0x0001e80008000004 */
[----:B-1----:R-:W3:Y:S04]  /*1b150*/  LDL.LU R16, [R1+0x34c] ;  /* 0x00034c0001107983 */ /* 0x002ee80000300800 */
[----:B0-----:R-:W3:Y:S04]  /*1b160*/  LDL.LU R29, [R1+0x310] ;  /* 0x00031000011d7983 */ /* 0x001ee80000300800 */
        /* <DEDUP_REMOVED lines=8> */
[----:B------:R-:W-:Y:S04]  /*1b1f0*/  STS.U8 [R5+UR4+0x3600], R3 ;  /* 0x0036000305007988 */ /* 0x000fe80008000004 */
[----:B--2---:R-:W-:Y:S04]  /*1b200*/  STS.U8 [R5+UR4+0x3a00], R4 ;  /* 0x003a000405007988 */ /* 0x004fe80008000004 */
[----:B------:R1:W-:Y:S04]  /*1b210*/  STS.U8 [R5+UR4+0x3a40], R6 ;  /* 0x003a400605007988 */ /* 0x0003e80008000004 */
[----:B0-----:R-:W2:Y:S04]  /*1b220*/  LDL.LU R26, [R1+0xf0] ;  /* 0x0000f000011a7983 */ /* 0x001ea80000300800 */
[----:B-1----:R-:W4:Y:S01]  /*1b230*/  LDL.LU R6, [R1+0xec] ;  /* 0x0000ec0001067983 */ /* 0x002f220000300800 */
[----:B------:R-:W-:-:S03]  /*1b240*/  LOP3.LUT R0, R0, 0x28, RZ, 0x3c, !PT ;  /* 0x0000002800007812 */ /* 0x000fc600078e3cff */
[----:B------:R-:W-:Y:S04]  /*1b250*/  STS.U8 [R5+UR4+0x3e40], R8 ;  /* 0x003e400805007988 */ /* 0x000fe80008000004 */
[----:B------:R0:W-:Y:S04]  /*1b260*/  STS.U8 [R5+UR4+0x3e00], R7 ;  /* 0x003e000705007988 */ /* 0x0001e80008000004 */
[----:B------:R-:W4:Y:S04]  /*1b270*/  LDL.LU R3, [R1+0x80] ;  /* 0x0000800001037983 */ /* 0x000f280000300800 */
[----:B------:R-:W-:Y:S04]  /*1b280*/  STS.U8 [R0+UR4+0x280], R9 ;  /* 0x0002800900007988 */ /* 0x000fe80008000004 */
[----:B------:R-:W-:Y:S04]  /*1b290*/  STS.U8 [R0+UR4+0x2c0], R10 ;  /* 0x0002c00a00007988 */ /* 0x000fe80008000004 */
[----:B---3--:R-:W-:Y:S04]  /*1b2a0*/  STS.U8 [R0+UR4+0x6c0], R11 ;  /* 0x0006c00b00007988 */ /* 0x008fe80008000004 */
        /* <DEDUP_REMOVED lines=9> */
[----:B------:R-:W3:Y:S04]  /*1b340*/  LDL.LU R4, [R1+0x5c] ;  /* 0x00005c0001047983 */ /* 0x000ee80000300800 */
[----:B0-----:R-:W3:Y:S04]  /*1b350*/  LDL.LU R5, [R1+0x250c] ;  /* 0x00250c0001057983 */ /* 0x001ee80000300800 */
[----:B------:R0:W-:Y:S04]  /*1b360*/  STS.U8 [R0+UR4+0x1a80], R29 ;  /* 0x001a801d00007988 */ /* 0x0001e80008000004 */
[----:B------:R1:W-:Y:S04]  /*1b370*/  STS.U8 [R0+UR4+0x1ac0], R18 ;  /* 0x001ac01200007988 */ /* 0x0003e80008000004 */
[----:B------:R0:W-:Y:S04]  /*1b380*/  STS.U8 [R0+UR4+0x1ec0], R20 ;  /* 0x001ec01400007988 */ /* 0x0001e80008000004 */
[----:B------:R0:W-:Y:S04]  /*1b390*/  STS.U8 [R0+UR4+0x1e80], R22 ;  /* 0x001e801600007988 */ /* 0x0001e80008000004 */
[----:B------:R-:W-:Y:S04]  /*1b3a0*/  STS.U8 [R0+UR4+0x2280], R23 ;  /* 0x0022801700007988 */ /* 0x000fe80008000004 */
[----:B------:R-:W-:Y:S04]  /*1b3b0*/  STS.U8 [R0+UR4+0x22c0], R21 ;  /* 0x0022c01500007988 */ /* 0x000fe80008000004 */
[----:B------:R-:W-:Y:S04]  /*1b3c0*/  STS.U8 [R0+UR4+0x26c0], R19 ;  /* 0x0026c01300007988 */ /* 0x000fe80008000004 */
[----:B------:R-:W-:Y:S04]  /*1b3d0*/  STS.U8 [R0+UR4+0x2680], R17 ;  /* 0x0026801100007988 */ /* 0x000fe80008000004 */
[----:B0-----:R-:W3:Y:S04]  /*1b3e0*/  LDL.LU R29, [R1+0x34] ;  /* 0x00003400011d7983 */ /* 0x001ee80000300800 */
[----:B------:R-:W3:Y:S04]  /*1b3f0*/  LDL.LU R16, [R1+0x30] ;  /* 0x0000300001107983 */ /* 0x000ee80000300800 */
[----:B-1----:R-:W3:Y:S04]  /*1b400*/  LDL.LU R18, [R1+0x2c] ;  /* 0x00002c0001127983 */ /* 0x002ee80000300800 */
[----:B------:R-:W3:Y:S04]  /*1b410*/  LDL.LU R20, [R1+0x28] ;  /* 0x0000280001147983 */ /* 0x000ee80000300800 */
[----:B------:R-:W3:Y:S04]  /*1b420*/  LDL.LU R22, [R1+0x20] ;  /* 0x0000200001167983 */ /* 0x000ee80000300800 */
[----:B--2---:R-:W-:Y:S04]  /*1b430*/  STS.U8 [R0+UR4+0x2a80], R26 ;  /* 0x002a801a00007988 */ /* 0x004fe80008000004 */
[----:B----4-:R0:W-:Y:S04]  /*1b440*/  STS.U8 [R0+UR4+0x2ac0], R6 ;  /* 0x002ac00600007988 */ /* 0x0101e80008000004 */
[----:B0-----:R-:W2:Y:S04]  /*1b450*/  LDL.LU R6, [R1+0x1c] ;  /* 0x00001c0001067983 */ /* 0x001ea80000300800 */
        /* <DEDUP_REMOVED lines=13> */
[----:B------:R0:W-:Y:S04]  /*1b530*/  STS.U8 [R0+UR4+0x2ec0], R3 ;  /* 0x002ec00300007988 */ /* 0x0001e80008000004 */
[----:B------:R-:W4:Y:S04]  /*1b540*/  LDL.LU R26, [R1+0x304] ;  /* 0x00030400011a7983 */ /* 0x000f280000300800 */
[----:B---3--:R1:W-:Y:S04]  /*1b550*/  STS.U8 [R0+UR4+0x2e80], R4 ;  /* 0x002e800400007988 */ /* 0x0083e80008000004 */
[----:B------:R3:W-:Y:S04]  /*1b560*/  STS.U8 [R0+UR4+0x3280], R29 ;  /* 0x0032801d00007988 */ /* 0x0007e80008000004 */
[----:B0-----:R-:W4:Y:S04]  /*1b570*/  LDL.LU R3, [R1+0x1a8] ;  /* 0x0001a80001037983 */ /* 0x001f280000300800 */
[----:B------:R0:W-:Y:S04]  /*1b580*/  STS.U8 [R0+UR4+0x32c0], R16 ;  /* 0x0032c01000007988 */ /* 0x0001e80008000004 */
[----:B-1----:R-:W4:Y:S04]  /*1b590*/  LDL.LU R4, [R1+0x1a4] ;  /* 0x0001a40001047983 */ /* 0x002f280000300800 */
[----:B------:R1:W-:Y:S04]  /*1b5a0*/  STS.U8 [R0+UR4+0x36c0], R18 ;  /* 0x0036c01200007988 */ /* 0x0003e80008000004 */
[----:B------:R0:W-:Y:S04]  /*1b5b0*/  STS.U8 [R0+UR4+0x3680], R20 ;  /* 0x0036801400007988 */ /* 0x0001e80008000004 */
[----:B---3--:R-:W3:Y:S04]  /*1b5c0*/  LDL.LU R29, [R1+0x168] ;  /* 0x00016800011d7983 */ /* 0x008ee80000300800 */
[----:B------:R-:W3:Y:S04]  /*1b5d0*/  LDL.LU R17, [R1+0x164] ;  /* 0x0001640001117983 */ /* 0x000ee80000300800 */
[----:B0-----:R-:W3:Y:S04]  /*1b5e0*/  LDL.LU R16, [R1+0x128] ;  /* 0x0001280001107983 */ /* 0x001ee80000300800 */
[----:B------:R0:W-:Y:S04]  /*1b5f0*/  STS.U8 [R0+UR4+0x3a80], R22 ;  /* 0x003a801600007988 */ /* 0x0001e80008000004 */
[----:B-1----:R-:W3:Y:S04]  /*1b600*/  LDL.LU R18, [R1+0x124] ;  /* 0x0001240001127983 */ /* 0x002ee80000300800 */
[----:B------:R-:W3:Y:S04]  /*1b610*/  LDL.LU R20, [R1+0xe8] ;  /* 0x0000e80001147983 */ /* 0x000ee80000300800 */
[----:B0-----:R-:W3:Y:S04]  /*1b620*/  LDL.LU R22, [R1+0xe4] ;  /* 0x0000e40001167983 */ /* 0x001ee80000300800 */
[----:B--2---:R0:W-:Y:S04]  /*1b630*/  STS.U8 [R0+UR4+0x3ac0], R6 ;  /* 0x003ac00600007988 */ /* 0x0041e80008000004 */
[----:B0-----:R-:W2:Y:S01]  /*1b640*/  LDL.LU R6, [R1+0x2508] ;  /* 0x0025080001067983 */ /* 0x001ea20000300800 */
[----:B------:R-:W-:-:S03]  /*1b650*/  LOP3.LUT R11, R15, 0x30, RZ, 0x3c, !PT ;  /* 0x000000300f0b7812 */ /* 0x000fc600078e3cff */
[----:B--2---:R-:W-:Y:S04]  /*1b660*/  STS.U8 [R0+UR4+0x3ec0], R6 ;  /* 0x003ec00600007988 */ /* 0x004fe80008000004 */
[----:B------:R0:W-:Y:S04]  /*1b670*/  STS.U8 [R0+UR4+0x3e80], R5 ;  /* 0x003e800500007988 */ /* 0x0001e80008000004 */
        /* <DEDUP_REMOVED lines=13> */
[----:B0-----:R-:W2:Y:S04]  /*1b750*/  LDL.LU R0, [R1+0x2504] ;  /* 0x0025040001007983 */ /* 0x001ea80000300800 */
[----:B------:R0:W-:Y:S04]  /*1b760*/  STS.U8 [R11+UR4+0x1b40], R26 ;  /* 0x001b401a0b007988 */ /* 0x0001e80008000004 */
[----:B------:R1:W-:Y:S04]  /*1b770*/  STS.U8 [R11+UR4+0x1f40], R3 ;  /* 0x001f40030b007988 */ /* 0x0003e80008000004 */
[----:B------:R4:W-:Y:S04]  /*1b780*/  STS.U8 [R11+UR4+0x1f00], R4 ;  /* 0x001f00040b007988 */ /* 0x0009e80008000004 */
[----:B---3--:R3:W-:Y:S04]  /*1b790*/  STS.U8 [R11+UR4+0x2300], R29 ;  /* 0x0023001d0b007988 */ /* 0x0087e80008000004 */
[----:B0-----:R-:W2:Y:S04]  /*1b7a0*/  LDL.LU R26, [R1+0x38] ;  /* 0x00003800011a7983 */ /* 0x001ea80000300800 */
[----:B------:R-:W2:Y:S04]  /*1b7b0*/  LDL.LU R9, [R1+0x10] ;  /* 0x0000100001097983 */ /* 0x000ea80000300800 */
[----:B------:R-:W2:Y:S04]  /*1b7c0*/  LDL.LU R10, [R1+0xc] ;  /* 0x00000c00010a7983 */ /* 0x000ea80000300800 */
[----:B-1----:R-:W2:Y:S04]  /*1b7d0*/  LDL.LU R3, [R1+0x8] ;  /* 0x0000080001037983 */ /* 0x002ea80000300800 */
[----:B----4-:R-:W4:Y:S04]  /*1b7e0*/  LDL.LU R4, [R1+0x4] ;  /* 0x0000040001047983 */ /* 0x010f280000300800 */
[----:B---3--:R-:W3:Y:S04]  /*1b7f0*/  LDL.LU R29, [R1] ;  /* 0x00000000011d7983 */ /* 0x008ee80000300800 */
        /* <DEDUP_REMOVED lines=10> */
[----:B------:R0:W-:Y:S04]  /*1b8a0*/  STS.U8 [R11+UR4+0x2340], R17 ;  /* 0x002340110b007988 */ /* 0x0001e80008000004 */
[----:B------:R-:W3:Y:S04]  /*1b8b0*/  LDL.LU R19, [R1+0x340] ;  /* 0x0003400001137983 */ /* 0x000ee80000300800 */
[----:B------:R1:W-:Y:S04]  /*1b8c0*/  STS.U8 [R11+UR4+0x2740], R16 ;  /* 0x002740100b007988 */ /* 0x0003e80008000004 */
[----:B------:R0:W-:Y:S04]  /*1b8d0*/  STS.U8 [R11+UR4+0x2700], R18 ;  /* 0x002700120b007988 */ /* 0x0001e80008000004 */
[----:B------:R1:W-:Y:S04]  /*1b8e0*/  STS.U8 [R11+UR4+0x2b00], R20 ;  /* 0x002b00140b007988 */ /* 0x0003e80008000004 */
[----:B------:R1:W-:Y:S04]  /*1b8f0*/  STS.U8 [R11+UR4+0x2b40], R22 ;  /* 0x002b40160b007988 */ /* 0x0003e80008000004 */
[----:B0-----:R-:W3:Y:S04]  /*1b900*/  LDL.LU R17, [R1+0x33c] ;  /* 0x00033c0001117983 */ /* 0x001ee80000300800 */
[----:B-1----:R-:W3:Y:S04]  /*1b910*/  LDL.LU R16, [R1+0x300] ;  /* 0x0003000001107983 */ /* 0x002ee80000300800 */
[----:B------:R-:W3:Y:S04]  /*1b920*/  LDL.LU R18, [R1+0x2fc] ;  /* 0x0002fc0001127983 */ /* 0x000ee80000300800 */
[----:B------:R-:W3:Y:S04]  /*1b930*/  LDL.LU R20, [R1+0x1a0] ;  /* 0x0001a00001147983 */ /* 0x000ee80000300800 */
[----:B------:R-:W3:Y:S04]  /*1b940*/  LDL.LU R22, [R1+0x19c] ;  /* 0x00019c0001167983 */ /* 0x000ee80000300800 */
[----:B------:R-:W3:Y:S04]  /*1b950*/  LDL.LU R5, [R1+0x15c] ;  /* 0x00015c0001057983 */ /* 0x000ee80000300800 */
[----:B--2---:R0:W-:Y:S04]  /*1b960*/  STS.U8 [R11+UR4+0x2f40], R26 ;  /* 0x002f401a0b007988 */ /* 0x0041e80008000004 */
[----:B------:R1:W-:Y:S04]  /*1b970*/  STS.U8 [R11+UR4+0x2f00], R0 ;  /* 0x002f00000b007988 */ /* 0x0003e80008000004 */
[----:B------:R2:W-:Y:S04]  /*1b980*/  STS.U8 [R11+UR4+0x3300], R9 ;  /* 0x003300090b007988 */ /* 0x0005e80008000004 */
[----:B------:R0:W-:Y:S04]  /*1b990*/  STS.U8 [R11+UR4+0x3340], R10 ;  /* 0x0033400a0b007988 */ /* 0x0001e80008000004 */
[----:B------:R1:W-:Y:S04]  /*1b9a0*/  STS.U8 [R11+UR4+0x3740], R3 ;  /* 0x003740030b007988 */ /* 0x0003e80008000004 */
[----:B----4-:R4:W-:Y:S04]  /*1b9b0*/  STS.U8 [R11+UR4+0x3700], R4 ;  /* 0x003700040b007988 */ /* 0x0109e80008000004 */
[----:B0-----:R-:W3:Y:S04]  /*1b9c0*/  LDL.LU R26, [R1+0x120] ;  /* 0x00012000011a7983 */ /* 0x001ee80000300800 */
[----:B-1----:R-:W3:Y:S04]  /*1b9d0*/  LDL.LU R0, [R1+0x11c] ;  /* 0x00011c0001007983 */ /* 0x002ee80000300800 */
[----:B--2---:R-:W2:Y:S04]  /*1b9e0*/  LDL.LU R9, [R1+0x2500] ;  /* 0x0025000001097983 */ /* 0x004ea80000300800 */
[----:B------:R-:W2:Y:S04]  /*1b9f0*/  LDL.LU R10, [R1+0x24fc] ;  /* 0x0024fc00010a7983 */ /* 0x000ea80000300800 */
[----:B------:R-:W2:Y:S04]  /*1ba00*/  LDL.LU R3, [R1+0x24f8] ;  /* 0x0024f80001037983 */ /* 0x000ea80000300800 */
[----:B----4-:R-:W4:Y:S04]  /*1ba10*/  LDL.LU R4, [R1+0x24f4] ;  /* 0x0024f40001047983 */ /* 0x010f280000300800 */
[----:B---3--:R0:W-:Y:S04]  /*1ba20*/  STS.U8 [R11+UR4+0x3b00], R29 ;  /* 0x003b001d0b007988 */ /* 0x0081e80008000004 */
[----:B0-----:R-:W3:Y:S01]  /*1ba30*/  LDL.LU R29, [R1+0x24f0] ;  /* 0x0024f000011d7983 */ /* 0x001ee20000300800 */
[----:B------:R-:W-:-:S03]  /*1ba40*/  LOP3.LUT R15, R15, 0x38, RZ, 0x3c, !PT ;  /* 0x000000380f0f7812 */ /* 0x000fc600078e3cff */
[----:B---3--:R-:W-:Y:S04]  /*1ba50*/  STS.U8 [R11+UR4+0x3b40], R29 ;  /* 0x003b401d0b007988 */ /* 0x008fe80008000004 */
[----:B----4-:R0:W-:Y:S04]  /*1ba60*/  STS.U8 [R11+UR4+0x3f40], R4 ;  /* 0x003f40040b007988 */ /* 0x0101e80008000004 */
[----:B0-----:R-:W3:Y:S04]  /*1ba70*/  LDL.LU R4, [R1+0x160] ;  /* 0x0001600001047983 */ /* 0x001ee80000300800 */
[----:B--2---:R0:W-:Y:S04]  /*1ba80*/  STS.U8 [R11+UR4+0x3f00], R3 ;  /* 0x003f00030b007988 */ /* 0x0041e80008000004 */
[----:B------:R1:W-:Y:S04]  /*1ba90*/  STS.U8 [R15+UR4+0x380], R12 ;  /* 0x0003800c0f007988 */ /* 0x0003e80008000004 */
[----:B------:R2:W-:Y:S04]  /*1baa0*/  STS.U8 [R15+UR4+0x3c0], R13 ;  /* 0x0003c00d0f007988 */ /* 0x0005e80008000004 */
[----:B------:R4:W-:Y:S04]  /*1bab0*/  STS.U8 [R15+UR4+0x7c0], R27 ;  /* 0x0007c01b0f007988 */ /* 0x0009e80008000004 */
[----:B------:R0:W-:Y:S04]  /*1bac0*/  STS.U8 [R15+UR4+0x780], R28 ;  /* 0x0007801c0f007988 */ /* 0x0001e80008000004 */
[----:B------:R1:W-:Y:S04]  /*1bad0*/  STS.U8 [R15+UR4+0xb80], R2 ;  /* 0x000b80020f007988 */ /* 0x0003e80008000004 */
[----:B------:R2:W-:Y:S04]  /*1bae0*/  STS.U8 [R15+UR4+0xbc0], R14 ;  /* 0x000bc00e0f007988 */ /* 0x0005e80008000004 */
[----:B0-----:R-:W3:Y:S04]  /*1baf0*/  LDL.LU R11, [R1+0x24ec] ;  /* 0x0024ec00010b7983 */ /* 0x001ee80000300800 */
[----:B-1----:R-:W3:Y:S04]  /*1bb00*/  LDL.LU R12, [R1+0x24e8] ;  /* 0x0024e800010c7983 */ /* 0x002ee80000300800 */
[----:B--2---:R-:W2:Y:S04]  /*1bb10*/  LDL.LU R13, [R1+0x24e4] ;  /* 0x0024e400010d7983 */ /* 0x004ea80000300800 */
[----:B----4-:R-:W4:Y:S04]  /*1bb20*/  LDL.LU R27, [R1+0x24e0] ;  /* 0x0024e000011b7983 */ /* 0x010f280000300800 */
[----:B------:R-:W2:Y:S04]  /*1bb30*/  LDL.LU R28, [R1+0x24dc] ;  /* 0x0024dc00011c7983 */ /* 0x000ea80000300800 */
[----:B------:R-:W2:Y:S04]  /*1bb40*/  LDL.LU R2, [R1+0x24d8] ;  /* 0x0024d80001027983 */ /* 0x000ea80000300800 */
[----:B------:R0:W-:Y:S04]  /*1bb50*/  STS.U8 [R15+UR4+0xfc0], R25 ;  /* 0x000fc0190f007988 */ /* 0x0001e80008000004 */
[----:B------:R-:W2:Y:S04]  /*1bb60*/  LDL.LU R14, [R1+0x24d4] ;  /* 0x0024d400010e7983 */ /* 0x000ea80000300800 */
[----:B------:R1:W-:Y:S04]  /*1bb70*/  STS.U8 [R15+UR4+0xf80], R24 ;  /* 0x000f80180f007988 */ /* 0x0003e80008000004 */
[----:B------:R0:W-:Y:S04]  /*1bb80*/  STS.U8 [R15+UR4+0x1380], R23 ;  /* 0x001380170f007988 */ /* 0x0001e80008000004 */
[----:B------:R0:W-:Y:S04]  /*1bb90*/  STS.U8 [R15+UR4+0x13c0], R21 ;  /* 0x0013c0150f007988 */ /* 0x0001e80008000004 */
[----:B------:R1:W-:Y:S04]  /*1bba0*/  STS.U8 [R15+UR4+0x17c0], R19 ;  /* 0x0017c0130f007988 */ /* 0x0003e80008000004 */
[----:B------:R1:W-:Y:S04]  /*1bbb0*/  STS.U8 [R15+UR4+0x1780], R17 ;  /* 0x001780110f007988 */ /* 0x0003e80008000004 */
[----:B0-----:R-:W2:Y:S04]  /*1bbc0*/  LDL.LU R25, [R1+0x24d0] ;  /* 0x0024d00001197983 */ /* 0x001ea80000300800 */
[----:B-1----:R-:W2:Y:S04]  /*1bbd0*/  LDL.LU R24, [R1+0x24cc] ;  /* 0x0024cc0001187983 */ /* 0x002ea80000300800 */
[----:B------:R-:W2:Y:S04]  /*1bbe0*/  LDL.LU R23, [R1+0x24c8] ;  /* 0x0024c80001177983 */ /* 0x000ea80000300800 */
[----:B------:R0:W-:Y:S04]  /*1bbf0*/  STS.U8 [R15+UR4+0x1b80], R16 ;  /* 0x001b80100f007988 */ /* 0x0001e80008000004 */
[----:B------:R-:W2:Y:S04]  /*1bc00*/  LDL.LU R21, [R1+0x24c4] ;  /* 0x0024c40001157983 */ /* 0x000ea80000300800 */
[----:B------:R-:W2:Y:S04]  /*1bc10*/  LDL.LU R19, [R1+0x24c0] ;  /* 0x0024c00001137983 */ /* 0x000ea80000300800 */
[----:B------:R-:W2:Y:S04]  /*1bc20*/  LDL.LU R17, [R1+0x24bc] ;  /* 0x0024bc0001117983 */ /* 0x000ea80000300800 */
[----:B------:R1:W-:Y:S04]  /*1bc30*/  STS.U8 [R15+UR4+0x1bc0], R18 ;  /* 0x001bc0120f007988 */ /* 0x0003e80008000004 */
[----:B------:R1:W-:Y:S04]  /*1bc40*/  STS.U8 [R15+UR4+0x1fc0], R20 ;  /* 0x001fc0140f007988 */ /* 0x0003e80008000004 */
[----:B------:R1:W-:Y:S04]  /*1bc50*/  STS.U8 [R15+UR4+0x1f80], R22 ;  /* 0x001f80160f007988 */ /* 0x0003e80008000004 */
[----:B0-----:R-:W2:Y:S04]  /*1bc60*/  LDL.LU R16, [R1+0x24b8] ;  /* 0x0024b80001107983 */ /* 0x001ea80000300800 */
[----:B-1----:R-:W2:Y:S04]  /*1bc70*/  LDL.LU R18, [R1+0x24b4] ;  /* 0x0024b40001127983 */ /* 0x002ea80000300800 */
[----:B------:R-:W2:Y:S04]  /*1bc80*/  LDL.LU R20, [R1+0x24b0] ;  /* 0x0024b00001147983 */ /* 0x000ea80000300800 */
[----:B------:R-:W2:Y:S04]  /*1bc90*/  LDL.LU R22, [R1+0x24ac] ;  /* 0x0024ac0001167983 */ /* 0x000ea80000300800 */
[----:B---3--:R0:W-:Y:S04]  /*1bca0*/  STS.U8 [R15+UR4+0x2380], R4 ;  /* 0x002380040f007988 */ /* 0x0081e80008000004 */
[----:B------:R1:W-:Y:S04]  /*1bcb0*/  STS.U8 [R15+UR4+0x23c0], R5 ;  /* 0x0023c0050f007988 */ /* 0x0003e80008000004 */
[----:B------:R3:W-:Y:S04]  /*1bcc0*/  STS.U8 [R15+UR4+0x27c0], R26 ;  /* 0x0027c01a0f007988 */ /* 0x0007e80008000004 */
[----:B------:R3:W-:Y:S04]  /*1bcd0*/  STS.U8 [R15+UR4+0x2780], R0 ;  /* 0x002780000f007988 */ /* 0x0007e80008000004 */
[----:B0-----:R-:W2:Y:S04]  /*1bce0*/  LDL R4, [R1+0x1368] ;  /* 0x0013680001047983 */ /* 0x001ea80000100800 */
[----:B-1----:R-:W2:Y:S04]  /*1bcf0*/  LDL R5, [R1+0x134c] ;  /* 0x00134c0001057983 */ /* 0x002ea80000100800 */
[----:B---3--:R-:W3:Y:S04]  /*1bd00*/  LDL.LU R26, [R1+0x24a8] ;  /* 0x0024a800011a7983 */ /* 0x008ee80000300800 */
[----:B------:R-:W2:Y:S04]  /*1bd10*/  LDL.LU R0, [R1+0x24a4] ;  /* 0x0024a40001007983 */ /* 0x000ea80000300800 */
[----:B--2---:R0:W-:Y:S04]  /*1bd20*/  STS.U8 [R15+UR4+0x2b80], R0 ;  /* 0x002b80000f007988 */ /* 0x0041e80008000004 */
[----:B0-----:R-:W2:Y:S04]  /*1bd30*/  LDL.LU R0, [R1+0x24a0] ;  /* 0x0024a00001007983 */ /* 0x001ea80000300800 */
        /* <DEDUP_REMOVED lines=11> */
[----:B0-----:R-:W3:Y:S01]  /*1bdf0*/  LDL.LU R15, [R1+0x249c] ;  /* 0x00249c00010f7983 */ /* 0x001ee20000300800 */
[----:B------:R-:W-:Y:S01]  /*1be00*/  BAR.SYNC.DEFER_BLOCKING 0x0 ;  /* 0x0000000000007b1d */ /* 0x000fe20000010000 */
[----:B--2---:R-:W-:-:S06]  /*1be10*/  PRMT R0, RZ, 0x7610, R0 ;  /* 0x00007610ff007816 */ /* 0x004fcc0000000000 */
[----:B------:R-:W2:Y:S04]  /*1be20*/  @!P1 LDG.E.U8 R0, desc[UR42][R4.64] ;  /* 0x0000002a04009981 */ /* 0x000ea8000c1e1100 */
[----:B--2---:R0:W-:Y:S04]  /*1be30*/  STL [R1+0x1b0], R0 ;  /* 0x0001b00001007387 */ /* 0x0041e80000100800 */
[----:B0-----:R-:W2:Y:S04]  /*1be40*/  LDL.LU R0, [R1+0x2498] ;  /* 0x0024980001007983 */ /* 0x001ea80000300800 */
[----:B------:R-:W2:Y:S04]  /*1be50*/  LDL R4, [R1+0x1348] ;  /* 0x0013480001047983 */ /* 0x000ea80000100800 */
[----:B------:R-:W2:Y:S01]  /*1be60*/  LDL R5, [R1+0x1360] ;  /* 0x0013600001057983 */ /* 0x000ea20000100800 */
[----:B------:R-:W-:-:S02]  /*1be70*/  PRMT R2, RZ, 0x7610, R2 ;  /* 0x00007610ff027816 */ /* 0x000fc40000000002 */
[----:B--2---:R-:W-:-:S04]  /*1be80*/  @!P0 LOP3.LUT R5, R5, R4, RZ, 0x3c, !PT ;  /* 0x0000000405058212 */ /* 0x004fc800078e3cff */
[----:B------:R-:W-:-:S04]  /*1be90*/  @!P0 LOP3.LUT R4, R5, R4, RZ, 0x3c, !PT ;  /* 0x0000000405048212 */ /* 0x000fc800078e3cff */
[----:B------:R-:W-:-:S05]  /*1bea0*/  @!P0 LOP3.LUT R5, R5, R4, RZ, 0x3c, !PT ;  /* 0x0000000405058212 */ /* 0x000fca00078e3cff */
[----:B------:R0:W2:Y:S04]  /*1beb0*/  @!P0 LDG.E.U8 R2, desc[UR42][R4.64] ;  /* 0x0000002a04028981 */ /* 0x0000a8000c1e1100 */
[----:B------:R-:W0:Y:S04]  /*1bec0*/  LDL R4, [R1+0x77c] ;  /* 0x00077c0001047983 */ /* 0x000e280000100800 */
[----:B------:R-:W0:Y:S01]  /*1bed0*/  LDL R5, [R1+0xf84] ;  /* 0x000f840001057983 */ /* 0x000e220000100800 */
[----:B------:R-:W-:Y:S02]  /*1bee0*/  PRMT R0, RZ, 0x7610, R0 ;  /* 0x00007610ff007816 */ /* 0x000fe40000000000 */
[----:B0-----:R-:W-:-:S04]  /*1bef0*/  @!P0 LOP3.LUT R5, R5, R4, RZ, 0x3c, !PT ;  /* 0x0000000405058212 */ /* 0x001fc800078e3cff */
[----:B------:R-:W-:-:S04]  /*1bf00*/  @!P0 LOP3.LUT R4, R5, R4, RZ, 0x3c, !PT ;  /* 0x0000000405048212 */ /* 0x000fc800078e3cff */
[----:B------:R-:W-:-:S05]  /*1bf10*/  @!P0 LOP3.LUT R5, R5, R4, RZ, 0x3c, !PT ;  /* 0x0000000405058212 */ /* 0x000fca00078e3cff */
[----:B------:R-:W3:Y:S04]  /*1bf20*/  @!P0 LDG.E.U8 R0, desc[UR42][R4.64] ;  /* 0x0000002a04008981 */ /* 0x000ee8000c1e1100 */
[----:B--2---:R-:W-:Y:S04]  /*1bf30*/  STL [R1+0x22b8], R2 ;  /* 0x0022b80201007387 */ /* 0x004fe80000100800 */
[----:B---3--:R0:W-:Y:S04]  /*1bf40*/  STL [R1+0x1ac], R0 ;  /* 0x0001ac0001007387 */ /* 0x0081e80000100800 */
[----:B0-----:R-:W2:Y:S04]  /*1bf50*/  LDL.LU R0, [R1+0x2494] ;  /* 0x0024940001007983 */ /* 0x001ea80000300800 */
[----:B------:R-:W3:Y:S04]  /*1bf60*/  LDL R4, [R1+0xf70] ;  /* 0x000f700001047983 */ /* 0x000ee80000100800 */
[----:B------:R-:W3:Y:S01]  /*1bf70*/  LDL R5, [R1+0xf8c] ;  /* 0x000f8c0001057983 */ /* 0x000ee20000100800 */
[----:B------:R-:W-:-:S02]  /*1bf80*/  PRMT R15, RZ, 0x7610, R15 ;  /* 0x00007610ff0f7816 */ /* 0x000fc4000000000f */
[----:B---3--:R-:W-:-:S04]  /*1bf90*/  @!P1 LOP3.LUT R5, R5, R4, RZ, 0x3c, !PT ;  /* 0x0000000405059212 */ /* 0x008fc800078e3cff */
[----:B------:R-:W-:-:S04]  /*1bfa0*/  @!P1 LOP3.LUT R4, R5, R4, RZ, 0x3c, !PT ;  /* 0x0000000405049212 */ /* 0x000fc800078e3cff */
[----:B------:R-:W-:-:S05]  /*1bfb0*/  @!P1 LOP3.LUT R5, R5, R4, RZ, 0x3c, !PT ;  /* 0x0000000405059212 */ /* 0x000fca00078e3cff */
[----:B------:R-:W3:Y:S04]  /*1bfc0*/  @!P1 LDG.E.U8 R15, desc[UR42][R4.64] ;  /* 0x0000002a040f9981 */ /* 0x000ee8000c1e1100 */
[----:B---3--:R0:W-:Y:S04]  /*1bfd0*/  STL [R1+0x1a8], R15 ;  /* 0x0001a80f01007387 */ /* 0x0081e80000100800 */
[----:B0-----:R-:W3:Y:S04]  /*1bfe0*/  LDL.LU R15, [R1+0x2490] ;  /* 0x00249000010f7983 */ /* 0x001ee80000300800 */
[----:B------:R-:W3:Y:S04]  /*1bff0*/  LDL R4, [R1+0xf80] ;  /* 0x000f800001047983 */ /* 0x000ee80000100800 */
[----:B------:R-:W3:Y:S01]  /*1c000*/  LDL R5, [R1+0x11e8] ;  /* 0x0011e80001057983 */ /* 0x000ee20000100800 */
[----:B--2---:R-:W-:-:S02]  /*1c010*/  PRMT R0, RZ, 0x7610, R0 ;  /* 0x00007610ff007816 */ /* 0x004fc40000000000 */
[----:B---3--:R-:W-:-:S04]  /*1c020*/  @!P0 LOP3.LUT R5, R5, R4, RZ, 0x3c, !PT ;  /* 0x0000000405058212 */ /* 0x008fc800078e3cff */
[----:B------:R-:W-:-:S04]  /*1c030*/  @!P0 LOP3.LUT R4, R5, R4, RZ, 0x3c, !PT ;  /* 0x0000000405048212 */ /* 0x000fc800078e3cff */
[----:B------:R-:W-:-:S05]  /*1c040*/  @!P0 LOP3.LUT R5, R5, R4, RZ, 0x3c, !PT ;  /* 0x0000000405058212 */ /* 0x000fca00078e3cff */
[----:B------:R-:W2:Y:S04]  /*1c050*/  @!P0 LDG.E.U8 R0, desc[UR42][R4.64] ;  /* 0x0000002a04008981 */ /* 0x000ea8000c1e1100 */
[----:B--2---:R0:W-:Y:S04]  /*1c060*/  STL [R1+0x1a4], R0 ;  /* 0x0001a40001007387 */ /* 0x0041e80000100800 */
        /* <DEDUP_REMOVED lines=673> */
[----:B------:R0:W3:Y:S04]  /*1ea80*/  @!P1 LDG.E.U8 R15, desc[UR42][R4.64] ;  /* 0x0000002a040f9981 */ /* 0x0000e8000c1e1100 */
[----:B------:R-:W0:Y:S04]  /*1ea90*/  LDL R4, [R1+0xfa0] ;  /* 0x000fa00001047983 */ /* 0x000e280000100800 */
[----:B------:R-:W0:Y:S01]  /*1eaa0*/  LDL R5, [R1+0x11f4] ;  /* 0x0011f40001057983 */ /* 0x000e220000100800 */
[----:B------:R-:W-:Y:S02]  /*1eab0*/  PRMT R14, RZ, 0x7610, R14 ;  /* 0x00007610ff0e7816 */ /* 0x000fe4000000000e */
[----:B0-----:R-:W-:-:S04]  /*1eac0*/  @!P0 LOP3.LUT R5, R5, R4, RZ, 0x3c, !PT ;  /* 0x0000000405058212 */ /* 0x001fc800078e3cff */
[----:B------:R-:W-:-:S04]  /*1ead0*/  @!P0 LOP3.LUT R4, R5, R4, RZ, 0x3c, !PT ;  /* 0x0000000405048212 */ /* 0x000fc800078e3cff */
[----:B------:R-:W-:-:S05]  /*1eae0*/  @!P0 LOP3.LUT R5, R5, R4, RZ, 0x3c, !PT ;  /* 0x0000000405058212 */ /* 0x000fca00078e3cff */
[----:B------:R-:W2:Y:S04]  /*1eaf0*/  @!P0 LDG.E.U8 R14, desc[UR42][R4.64] ;  /* 0x0000002a040e8981 */ /* 0x000ea8000c1e1100 */
[----:B---3--:R0:W-:Y:S04]  /*1eb00*/  STL [R1+0x74], R15 ;  /* 0x0000740f01007387 */ /* 0x0081e80000100800 */
[----:B0-----:R-:W3:Y:S04]  /*1eb10*/  LDL R15, [R1+0x1228] ;  /* 0x00122800010f7983 */ /* 0x001ee80000100800 */
        /* <DEDUP_REMOVED lines=35> */
[----:B------:R-:W2:Y:S01]  /*1ed50*/  @!P0 LDG.E.U8 R14, desc[UR42][R4.64] ;  /* 0x0000002a040e8981 */ /* 0x000ea2000c1e1100 */
[----:B------:R-:W-:-:S03]  /*1ed60*/  PRMT R0, RZ, 0x7610, R0 ;  /* 0x00007610ff007816 */ /* 0x000fc60000000000 */
[----:B--2---:R0:W-:Y:S04]  /*1ed70*/  STL [R1+0x60], R14 ;  /* 0x0000600e01007387 */ /* 0x0041e80000100800 */
[----:B0-----:R-:W2:Y:S04]  /*1ed80*/  LDL.LU R14, [R1+0x2350] ;  /* 0x00235000010e7983 */ /* 0x001ea80000300800 */
[----:B------:R-:W2:Y:S01]  /*1ed90*/  LDL R5, [R1+0x11f0] ;  /* 0x0011f00001057983 */ /* 0x000ea20000100800 */
[----:B---3--:R-:W-:-:S03]  /*1eda0*/  @!P1 IMAD.MOV.U32 R4, RZ, RZ, R15 ;  /* 0x000000ffff049224 */ /* 0x008fc600078e000f */
[----:B------:R-:W3:Y:S04]  /*1edb0*/  LDL R15, [R1+0x1240] ;  /* 0x00124000010f7983 */ /* 0x000ee80000100800 */
[----:B--2---:R-:W2:Y:S04]  /*1edc0*/  @!P1 LDG.E.U8 R0, desc[UR42][R4.64] ;  /* 0x0000002a04009981 */ /* 0x004ea8000c1e1100 */
        /* <DEDUP_REMOVED lines=14> */
[----:B------:R-:W-:Y:S01]  /*1eeb0*/  @!P1 LOP3.LUT R5, R5, R4, RZ, 0x3c, !PT ;  /* 0x0000000405059212 */ /* 0x000fe200078e3cff */
[----:B--2---:R0:W-:Y:S04]  /*1eec0*/  STL [R1+0x58], R14 ;  /* 0x0000580e01007387 */ /* 0x0041e80000100800 */
[----:B------:R1:W2:Y:S01]  /*1eed0*/  @!P1 LDG.E.U8 R8, desc[UR42][R4.64] ;  /* 0x0000002a04089981 */ /* 0x0002a2000c1e1100 */
[----:B------:R-:W-:-:S03]  /*1eee0*/  PRMT R28, RZ, 0x7610, R28 ;  /* 0x00007610ff1c7816 */ /* 0x000fc6000000001c */
[----:B0-----:R-:W2:Y:S04]  /*1eef0*/  LDL R14, [R1+0x1254] ;  /* 0x00125400010e7983 */ /* 0x001ea80000100800 */
[----:B------:R-:W1:Y:S04]  /*1ef00*/  LDL R4, [R1+0x11fc] ;  /* 0x0011fc0001047983 */ /* 0x000e680000100800 */
[----:B------:R-:W1:Y:S02]  /*1ef10*/  LDL R5, [R1+0x1230] ;  /* 0x0012300001057983 */ /* 0x000e640000100800 */
[----:B-1----:R-:W-:-:S04]  /*1ef20*/  @!P0 LOP3.LUT R5, R5, R4, RZ, 0x3c, !PT ;  /* 0x0000000405058212 */ /* 0x002fc800078e3cff */
[----:B------:R-:W-:-:S04]  /*1ef30*/  @!P0 LOP3.LUT R4, R5, R4, RZ, 0x3c, !PT ;  /* 0x0000000405048212 */ /* 0x000fc800078e3cff */
[----:B------:R-:W-:-:S05]  /*1ef40*/  @!P0 LOP3.LUT R5, R5, R4, RZ, 0x3c, !PT ;  /* 0x0000000405058212 */ /* 0x000fca00078e3cff */
[----:B------:R-:W3:Y:S04]  /*1ef50*/  @!P0 LDG.E.U8 R28, desc[UR42][R4.64] ;  /* 0x0000002a041c8981 */ /* 0x000ee8000c1e1100 */
[----:B--2---:R0:W-:Y:S04]  /*1ef60*/  STL [R1+0x54], R8 ;  /* 0x0000540801007387 */ /* 0x0041e80000100800 */
[----:B0-----:R-:W2:Y:S04]  /*1ef70*/  LDL R8, [R1+0x1250] ;  /* 0x0012500001087983 */ /* 0x001ea80000100800 */
[----:B---3--:R0:W-:Y:S04]  /*1ef80*/  STL [R1+0x50], R28 ;  /* 0x0000501c01007387 */ /* 0x0081e80000100800 */
[----:B0-----:R-:W3:Y:S04]  /*1ef90*/  LDL.LU R28, [R1+0x2348] ;  /* 0x00234800011c7983 */ /* 0x001ee80000300800 */
        /* <DEDUP_REMOVED lines=11> */
[----:B------:R-:W-:Y:S01]  /*1f050*/  @!P0 IMAD.MOV.U32 R4, RZ, RZ, R15 ;  /* 0x000000ffff048224 */ /* 0x000fe200078e000f */
[----:B------:R-:W-:-:S02]  /*1f060*/  PRMT R12, RZ, 0x7610, R12 ;  /* 0x00007610ff0c7816 */ /* 0x000fc4000000000c */
[----:B------:R-:W3:Y:S04]  /*1f070*/  LDL R15, [R1+0x123c] ;  /* 0x00123c00010f7983 */ /* 0x000ee80000100800 */
[----:B--2---:R0:W2:Y:S04]  /*1f080*/  @!P0 LDG.E.U8 R10, desc[UR42][R4.64] ;  /* 0x0000002a040a8981 */ /* 0x0040a8000c1e1100 */
[----:B------:R-:W3:Y:S01]  /*1f090*/  LDL R5, [R1+0x1220] ;  /* 0x0012200001057983 */ /* 0x000ee20000100800 */
[----:B0-----:R-:W-:-:S03]  /*1f0a0*/  @!P1 IMAD.MOV.U32 R4, RZ, RZ, R14 ;  /* 0x000000ffff049224 */ /* 0x001fc600078e000e */
[----:B--2---:R0:W-:Y:S01]  /*1f0b0*/  STL [R1+0x48], R10 ;  /* 0x0000480a01007387 */ /* 0x0041e20000100800 */
[----:B------:R-:W-:-:S03]  /*1f0c0*/  PRMT R6, RZ, 0x7610, R6 ;  /* 0x00007610ff067816 */ /* 0x000fc60000000006 */
[----:B------:R-:W2:Y:S04]  /*1f0d0*/  LDL R14, [R1+0x1248] ;  /* 0x00124800010e7983 */ /* 0x000ea80000100800 */
[----:B---3--:R1:W3:Y:S04]  /*1f0e0*/  @!P1 LDG.E.U8 R12, desc[UR42][R4.64] ;  /* 0x0000002a040c9981 */ /* 0x0082e8000c1e1100 */
[----:B0-----:R-:W2:Y:S04]  /*1f0f0*/  LDL R10, [R1+0x1274] ;  /* 0x00127400010a7983 */ /* 0x001ea80000100800 */
[----:B------:R-:W2:Y:S01]  /*1f100*/  LDL R5, [R1+0x121c] ;  /* 0x00121c0001057983 */ /* 0x000ea20000100800 */
[----:B-1----:R-:W-:-:S03]  /*1f110*/  @!P0 IMAD.MOV.U32 R4, RZ, RZ, R8 ;  /* 0x000000ffff048224 */ /* 0x002fc600078e0008 */
[----:B---3--:R0:W-:Y:S01]  /*1f120*/  STL [R1+0x44], R12 ;  /* 0x0000440c01007387 */ /* 0x0081e20000100800 */
[----:B------:R-:W-:-:S03]  /*1f130*/  PRMT R28, RZ, 0x7610, R28 ;  /* 0x00007610ff1c7816 */ /* 0x000fc6000000001c */
[----:B------:R-:W3:Y:S04]  /*1f140*/  LDL R8, [R1+0x124c] ;  /* 0x00124c0001087983 */ /* 0x000ee80000100800 */
[----:B--2---:R1:W2:Y:S04]  /*1f150*/  @!P0 LDG.E.U8 R6, desc[UR42][R4.64] ;  /* 0x0000002a04068981 */ /* 0x0042a8000c1e1100 */
        /* <DEDUP_REMOVED lines=14> */
[----:B------:R-:W-:Y:S02]  /*1f240*/  PRMT R7, RZ, 0x7610, R7 ;  /* 0x00007610ff077816 */ /* 0x000fe40000000007 */
[----:B------:R-:W-:Y:S02]  /*1f250*/  PRMT R9, RZ, 0x7610, R9 ;  /* 0x00007610ff097816 */ /* 0x000fe40000000009 */
[----:B--2---:R-:W-:-:S04]  /*1f260*/  @!P0 LOP3.LUT R5, R5, R4, RZ, 0x3c, !PT ;  /* 0x0000000405058212 */ /* 0x004fc800078e3cff */
[----:B------:R-:W-:-:S04]  /*1f270*/  @!P0 LOP3.LUT R4, R5, R4, RZ, 0x3c, !PT ;  /* 0x0000000405048212 */ /* 0x000fc800078e3cff */
[----:B------:R-:W-:-:S05]  /*1f280*/  @!P0 LOP3.LUT R5, R5, R4, RZ, 0x3c, !PT ;  /* 0x0000000405058212 */ /* 0x000fca00078e3cff */
[----:B------:R0:W2:Y:S02]  /*1f290*/  @!P0 LDG.E.U8 R0, desc[UR42][R4.64] ;  /* 0x0000002a04008981 */ /* 0x0000a4000c1e1100 */
[----:B0-----:R-:W-:Y:S02]  /*1f2a0*/  @!P1 IMAD.MOV.U32 R4, RZ, RZ, R10 ;  /* 0x000000ffff049224 */ /* 0x001fe400078e000a */
[----:B------:R-:W-:-:S05]  /*1f2b0*/  @!P1 IMAD.MOV.U32 R5, RZ, RZ, R15 ;  /* 0x000000ffff059224 */ /* 0x000fca00078e000f */
[----:B------:R0:W3:Y:S02]  /*1f2c0*/  @!P1 LDG.E.U8 R7, desc[UR42][R4.64] ;  /* 0x0000002a04079981 */ /* 0x0000e4000c1e1100 */
[----:B0-----:R-:W-:Y:S02]  /*1f2d0*/  @!P0 IMAD.MOV.U32 R4, RZ, RZ, R12 ;  /* 0x000000ffff048224 */ /* 0x001fe400078e000c */
[----:B------:R-:W-:-:S05]  /*1f2e0*/  @!P0 IMAD.MOV.U32 R5, RZ, RZ, R14 ;  /* 0x000000ffff058224 */ /* 0x000fca00078e000e */
[----:B------:R0:W4:Y:S01]  /*1f2f0*/  @!P0 LDG.E.U8 R9, desc[UR42][R4.64] ;  /* 0x0000002a04098981 */ /* 0x000122000c1e1100 */
[----:B------:R-:W-:Y:S01]  /*1f300*/  PRMT R2, RZ, 0x7610, R2 ;  /* 0x00007610ff027816 */ /* 0x000fe20000000002 */
[----:B0-----:R-:W-:Y:S02]  /*1f310*/  @!P1 IMAD.MOV.U32 R4, RZ, RZ, R6 ;  /* 0x000000ffff049224 */ /* 0x001fe400078e0006 */
[----:B------:R-:W-:-:S05]  /*1f320*/  @!P1 IMAD.MOV.U32 R5, RZ, RZ, R8 ;  /* 0x000000ffff059224 */ /* 0x000fca00078e0008 */
[----:B------:R0:W4:Y:S04]  /*1f330*/  @!P1 LDG.E.U8 R2, desc[UR42][R4.64] ;  /* 0x0000002a04029981 */ /* 0x000128000c1e1100 */
[----:B--2---:R1:W-:Y:S04]  /*1f340*/  STL [R1+0x20], R0 ;  /* 0x0000200001007387 */ /* 0x0043e80000100800 */
[----:B-1----:R-:W2:Y:S04]  /*1f350*/  LDL.LU R0, [R1+0x233c] ;  /* 0x00233c0001007983 */ /* 0x002ea80000300800 */
[----:B------:R-:W2:Y:S04]  /*1f360*/  LDL R10, [R1+0x125c] ;  /* 0x00125c00010a7983 */ /* 0x000ea80000100800 */
[----:B---3--:R1:W-:Y:S04]  /*1f370*/  STL [R1+0x1c], R7 ;  /* 0x00001c0701007387 */ /* 0x0083e80000100800 */
[----:B------:R-:W3:Y:S04]  /*1f380*/  LDL R15, [R1+0x1268] ;  /* 0x00126800010f7983 */ /* 0x000ee80000100800 */
[----:B------:R-:W2:Y:S04]  /*1f390*/  LDL R14, [R1+0x1290] ;  /* 0x00129000010e7983 */ /* 0x000ea80000100800 */
[----:B------:R-:W2:Y:S04]  /*1f3a0*/  LDL R12, [R1+0x126c] ;  /* 0x00126c00010c7983 */ /* 0x000ea80000100800 */
[----:B------:R-:W2:Y:S04]  /*1f3b0*/  LDL R6, [R1+0x12a4] ;  /* 0x0012a40001067983 */ /* 0x000ea80000100800 */
[----:B-1----:R-:W2:Y:S04]  /*1f3c0*/  LDL R7, [R1+0x1294] ;  /* 0x0012940001077983 */ /* 0x002ea80000100800 */
[----:B----4-:R1:W-:Y:S04]  /*1f3d0*/  STL [R1+0x18], R9 ;  /* 0x0000180901007387 */ /* 0x0103e80000100800 */
[----:B------:R-:W0:Y:S04]  /*1f3e0*/  LDL R4, [R1+0x1258] ;  /* 0x0012580001047983 */ /* 0x000e280000100800 */
[----:B------:R-:W0:Y:S01]  /*1f3f0*/  LDL R5, [R1+0x1280] ;  /* 0x0012800001057983 */ /* 0x000e220000100800 */
[----:B------:R-:W-:-:S03]  /*1f400*/  PRMT R28, RZ, 0x7610, R28 ;  /* 0x00007610ff1c7816 */ /* 0x000fc6000000001c */
[----:B------:R-:W4:Y:S04]  /*1f410*/  LDL R8, [R1+0x12a0] ;  /* 0x0012a00001087983 */ /* 0x000f280000100800 */
[----:B-1----:R-:W2:Y:S01]  /*1f420*/  LDL R9, [R1+0x1278] ;  /* 0x0012780001097983 */ /* 0x002ea20000100800 */
[----:B0-----:R-:W-:-:S04]  /*1f430*/  @!P0 LOP3.LUT R5, R5, R4, RZ, 0x3c, !PT ;  /* 0x0000000405058212 */ /* 0x001fc800078e3cff */
[----:B------:R-:W-:-:S04]  /*1f440*/  @!P0 LOP3.LUT R4, R5, R4, RZ, 0x3c, !PT ;  /* 0x0000000405048212 */ /* 0x000fc800078e3cff */
[----:B------:R-:W-:-:S05]  /*1f450*/  @!P0 LOP3.LUT R5, R5, R4, RZ, 0x3c, !PT ;  /* 0x0000000405058212 */ /* 0x000fca00078e3cff */
[----:B------:R0:W4:Y:S01]  /*1f460*/  @!P0 LDG.E.U8 R28, desc[UR42][R4.64] ;  /* 0x0000002a041c8981 */ /* 0x000122000c1e1100 */
[----:B--2---:R-:W-:-:S03]  /*1f470*/  PRMT R0, RZ, 0x7610, R0 ;  /* 0x00007610ff007816 */ /* 0x004fc60000000000 */
[----:B------:R-:W-:Y:S01]  /*1f480*/  STL [R1+0x22bc], R2 ;  /* 0x0022bc0201007387 */ /* 0x000fe20000100800 */
[----:B------:R-:W-:Y:S01]  /*1f490*/  PRMT R13, RZ, 0x7610, R13 ;  /* 0x00007610ff0d7816 */ /* 0x000fe2000000000d */
[----:B0-----:R-:W-:Y:S02]  /*1f4a0*/  @!P1 IMAD.MOV.U32 R4, RZ, RZ, R7 ;  /* 0x000000ffff049224 */ /* 0x001fe400078e0007 */
[----:B------:R-:W-:-:S05]  /*1f4b0*/  @!P1 IMAD.MOV.U32 R5, RZ, RZ, R10 ;  /* 0x000000ffff059224 */ /* 0x000fca00078e000a */
[----:B------:R0:W2:Y:S02]  /*1f4c0*/  @!P1 LDG.E.U8 R0, desc[UR42][R4.64] ;  /* 0x0000002a04009981 */ /* 0x0000a4000c1e1100 */
[----:B0-----:R-:W-:Y:S02]  /*1f4d0*/  @!P0 IMAD.MOV.U32 R4, RZ, RZ, R14 ;  /* 0x000000ffff048224 */ /* 0x001fe400078e000e */
[----:B---3--:R-:W-:-:S05]  /*1f4e0*/  @!P0 IMAD.MOV.U32 R5, RZ, RZ, R15 ;  /* 0x000000ffff058224 */ /* 0x008fca00078e000f */
[----:B------:R0:W3:Y:S04]  /*1f4f0*/  @!P0 LDG.E.U8 R13, desc[UR42][R4.64] ;  /* 0x0000002a040d8981 */ /* 0x0000e8000c1e1100 */
[----:B----4-:R1:W-:Y:S04]  /*1f500*/  STL [R1+0x10], R28 ;  /* 0x0000101c01007387 */ /* 0x0103e80000100800 */
[----:B-1----:R-:W4:Y:S04]  /*1f510*/  LDL.LU R28, [R1+0x2338] ;  /* 0x00233800011c7983 */ /* 0x002f280000300800 */
[----:B------:R-:W4:Y:S04]  /*1f520*/  LDL R10, [R1+0x127c] ;  /* 0x00127c00010a7983 */ /* 0x000f280000100800 */
[----:B------:R-:W4:Y:S01]  /*1f530*/  LDL R7, [R1+0x12b4] ;  /* 0x0012b40001077983 */ /* 0x000f220000100800 */
[----:B------:R-:W-:Y:S01]  /*1f540*/  PRMT R11, RZ, 0x7610, R11 ;  /* 0x00007610ff0b7816 */ /* 0x000fe2000000000b */
[----:B0-----:R-:W-:-:S02]  /*1f550*/  @!P1 IMAD.MOV.U32 R4, RZ, RZ, R6 ;  /* 0x000000ffff049224 */ /* 0x001fc400078e0006 */
[----:B------:R-:W-:Y:S01]  /*1f560*/  @!P1 IMAD.MOV.U32 R5, RZ, RZ, R12 ;  /* 0x000000ffff059224 */ /* 0x000fe200078e000c */
[----:B------:R-:W-:-:S04]  /*1f570*/  PRMT R2, RZ, 0x7610, R2 ;  /* 0x00007610ff027816 */ /* 0x000fc80000000002 */
[----:B------:R0:W4:Y:S02]  /*1f580*/  @!P1 LDG.E.U8 R11, desc[UR42][R4.64] ;  /* 0x0000002a040b9981 */ /* 0x000124000c1e1100 */
[----:B0-----:R-:W-:Y:S02]  /*1f590*/  @!P0 IMAD.MOV.U32 R4, RZ, RZ, R8 ;  /* 0x000000ffff048224 */ /* 0x001fe400078e0008 */
[----:B------:R-:W-:-:S05]  /*1f5a0*/  @!P0 IMAD.MOV.U32 R5, RZ, RZ, R9 ;  /* 0x000000ffff058224 */ /* 0x000fca00078e0009 */
[----:B------:R4:W4:Y:S01]  /*1f5b0*/  @!P0 LDG.E.U8 R2, desc[UR42][R4.64] ;  /* 0x0000002a04028981 */ /* 0x000922000c1e1100 */
[----:B------:R-:W-:-:S03]  /*1f5c0*/  PRMT R29, RZ, 0x7610, R29 ;  /* 0x00007610ff1d7816 */ /* 0x000fc6000000001d */
[----:B--2---:R0:W-:Y:S04]  /*1f5d0*/  STL [R1+0xc], R0 ;  /* 0x00000c0001007387 */ /* 0x0041e80000100800 */
[----:B0-----:R-:W2:Y:S04]  /*1f5e0*/  LDL.LU R0, [R1+0x2334] ;  /* 0x0023340001007983 */ /* 0x001ea80000300800 */
[----:B---3--:R0:W-:Y:S04]  /*1f5f0*/  STL [R1+0x8], R13 ;  /* 0x0000080d01007387 */ /* 0x0081e80000100800 */
[----:B------:R-:W3:Y:S04]  /*1f600*/  LDL R6, [R1+0x12b0] ;  /* 0x0012b00001067983 */ /* 0x000ee80000100800 */
[----:B------:R-:W2:Y:S04]  /*1f610*/  LDL R9, [R1+0x128c] ;  /* 0x00128c0001097983 */ /* 0x000ea80000100800 */
[----:B------:R-:W2:Y:S04]  /*1f620*/  LDL R8, [R1+0x12c4] ;  /* 0x0012c40001087983 */ /* 0x000ea80000100800 */
[----:B0-----:R-:W2:Y:S01]  /*1f630*/  LDL R13, [R1+0x1288] ;  /* 0x00128800010d7983 */ /* 0x001ea20000100800 */
[----:B----4-:R-:W-:-:S02]  /*1f640*/  @!P1 IMAD.MOV.U32 R5, RZ, RZ, R10 ;  /* 0x000000ffff059224 */ /* 0x010fc400078e000a */
[----:B------:R-:W-:-:S05]  /*1f650*/  @!P1 IMAD.MOV.U32 R4, RZ, RZ, R7 ;  /* 0x000000ffff049224 */ /* 0x000fca00078e0007 */
[----:B------:R3:W4:Y:S04]  /*1f660*/  @!P1 LDG.E.U8 R29, desc[UR42][R4.64] ;  /* 0x0000002a041d9981 */ /* 0x000728000c1e1100 */
[----:B------:R-:W-:Y:S04]  /*1f670*/  STL [R1+0x22cc], R2 ;  /* 0x0022cc0201007387 */ /* 0x000fe80000100800 */
[----:B------:R-:W4:Y:S04]  /*1f680*/  LDL R12, [R1+0x1298] ;  /* 0x00129800010c7983 */ /* 0x000f280000100800 */
[----:B------:R0:W-:Y:S04]  /*1f690*/  STL [R1+0x4], R11 ;  /* 0x0000040b01007387 */ /* 0x0001e80000100800 */
[----:B------:R-:W4:Y:S04]  /*1f6a0*/  LDL R10, [R1+0x129c] ;  /* 0x00129c00010a7983 */ /* 0x000f280000100800 */
[----:B------:R-:W4:Y:S04]  /*1f6b0*/  LDL R7, [R1+0x12d4] ;  /* 0x0012d40001077983 */ /* 0x000f280000100800 */
[----:B0-----:R-:W4:Y:S01]  /*1f6c0*/  LDL R11, [R1+0x12c0] ;  /* 0x0012c000010b7983 */ /* 0x001f220000100800 */
[----:B------:R-:W-:Y:S01]  /*1f6d0*/  PRMT R28, RZ, 0x7610, R28 ;  /* 0x00007610ff1c7816 */ /* 0x000fe2000000001c */
[----:B---3--:R-:W-:-:S02]  /*1f6e0*/  @!P0 IMAD.MOV.U32 R4, RZ, RZ, R6 ;  /* 0x000000ffff048224 */ /* 0x008fc400078e0006 */
[----:B--2---:R-:W-:-:S05]  /*1f6f0*/  @!P0 IMAD.MOV.U32 R5, RZ, RZ, R13 ;  /* 0x000000ffff058224 */ /* 0x004fca00078e000d */
[----:B------:R0:W2:Y:S04]  /*1f700*/  @!P0 LDG.E.U8 R28, desc[UR42][R4.64] ;  /* 0x0000002a041c8981 */ /* 0x0000a8000c1e1100 */
[----:B----4-:R-:W-:Y:S04]  /*1f710*/  STL [R1+0x22d0], R29 ;  /* 0x0022d01d01007387 */ /* 0x010fe80000100800 */
[----:B------:R-:W3:Y:S04]  /*1f720*/  LDL R6, [R1+0x12a8] ;  /* 0x0012a80001067983 */ /* 0x000ee80000100800 */
[----:B------:R-:W4:Y:S01]  /*1f730*/  LDL R2, [R1+0x12d0] ;  /* 0x0012d00001027983 */ /* 0x000f220000100800 */
[----:B------:R-:W-:Y:S01]  /*1f740*/  PRMT R27, RZ, 0x7610, R27 ;  /* 0x00007610ff1b7816 */ /* 0x000fe2000000001b */
[----:B0-----:R-:W-:-:S02]  /*1f750*/  @!P1 IMAD.MOV.U32 R4, RZ, RZ, R8 ;  /* 0x000000ffff049224 */ /* 0x001fc400078e0008 */
[----:B------:R-:W-:Y:S01]  /*1f760*/  @!P1 IMAD.MOV.U32 R5, RZ, RZ, R9 ;  /* 0x000000ffff059224 */ /* 0x000fe200078e0009 */
[----:B------:R-:W-:-:S04]  /*1f770*/  PRMT R26, RZ, 0x7610, R26 ;  /* 0x00007610ff1a7816 */ /* 0x000fc8000000001a */
[----:B------:R0:W4:Y:S01]  /*1f780*/  @!P1 LDG.E.U8 R27, desc[UR42][R4.64] ;  /* 0x0000002a041b9981 */ /* 0x000122000c1e1100 */
[----:B------:R-:W-:Y:S01]  /*1f790*/  PRMT R22, RZ, 0x7610, R22 ;  /* 0x00007610ff167816 */ /* 0x000fe20000000016 */
[----:B0-----:R-:W-:Y:S02]  /*1f7a0*/  @!P0 IMAD.MOV.U32 R5, RZ, RZ, R12 ;  /* 0x000000ffff058224 */ /* 0x001fe400078e000c */
[----:B------:R-:W-:-:S05]  /*1f7b0*/  @!P0 IMAD.MOV.U32 R4, RZ, RZ, R11 ;  /* 0x000000ffff048224 */ /* 0x000fca00078e000b */
[----:B------:R0:W4:Y:S01]  /*1f7c0*/  @!P0 LDG.E.U8 R26, desc[UR42][R4.64] ;  /* 0x0000002a041a8981 */ /* 0x000122000c1e1100 */
[----:B------:R-:W-:Y:S01]  /*1f7d0*/  PRMT R20, RZ, 0x7610, R20 ;  /* 0x00007610ff147816 */ /* 0x000fe20000000014 */
[----:B0-----:R-:W-:Y:S02]  /*1f7e0*/  @!P1 IMAD.MOV.U32 R4, RZ, RZ, R7 ;  /* 0x000000ffff049224 */ /* 0x001fe400078e0007 */
[----:B------:R-:W-:-:S05]  /*1f7f0*/  @!P1 IMAD.MOV.U32 R5, RZ, RZ, R10 ;  /* 0x000000ffff059224 */ /* 0x000fca00078e000a */
[----:B------:R3:W4:Y:S04]  /*1f800*/  @!P1 LDG.E.U8 R22, desc[UR42][R4.64] ;  /* 0x0000002a04169981 */ /* 0x000728000c1e1100 */
[----:B--2---:R-:W-:Y:S04]  /*1f810*/  STL [R1+0x22c0], R28 ;  /* 0x0022c01c01007387 */ /* 0x004fe80000100800 */
[----:B------:R-:W2:Y:S04]  /*1f820*/  LDL R9, [R1+0x12ac] ;  /* 0x0012ac0001097983 */ /* 0x000ea80000100800 */
[----:B------:R-:W2:Y:S01]  /*1f830*/  LDL R8, [R1+0x12e4] ;  /* 0x0012e40001087983 */ /* 0x000ea20000100800 */
[----:B---3--:R-:W-:-:S02]  /*1f840*/  @!P0 IMAD.MOV.U32 R5, RZ, RZ, R6 ;  /* 0x000000ffff058224 */ /* 0x008fc400078e0006 */
[----:B----4-:R-:W-:-:S05]  /*1f850*/  @!P0 IMAD.MOV.U32 R4, RZ, RZ, R2 ;  /* 0x000000ffff048224 */ /* 0x010fca00078e0002 */
[----:B------:R2:W3:Y:S04]  /*1f860*/  @!P0 LDG.E.U8 R20, desc[UR42][R4.64] ;  /* 0x0000002a04148981 */ /* 0x0004e8000c1e1100 */
[----:B------:R-:W-:Y:S01]  /*1f870*/  STL [R1+0x22c4], R27 ;  /* 0x0022c41b01007387 */ /* 0x000fe20000100800 */
[----:B------:R-:W-:-:S03]  /*1f880*/  PRMT R18, RZ, 0x7610, R18 ;  /* 0x00007610ff127816 */ /* 0x000fc60000000012 */
[----:B------:R-:W-:Y:S04]  /*1f890*/  STL [R1+0x2314], R26 ;  /* 0x0023141a01007387 */ /* 0x000fe80000100800 */
[----:B------:R-:W4:Y:S04]  /*1f8a0*/  LDL R10, [R1+0x12b8] ;  /* 0x0012b800010a7983 */ /* 0x000f280000100800 */
[----:B------:R-:W4:Y:S04]  /*1f8b0*/  LDL R7, [R1+0x12e0] ;  /* 0x0012e00001077983 */ /* 0x000f280000100800 */
[----:B------:R-:W-:Y:S04]  /*1f8c0*/  STL [R1+0x2318], R22 ;  /* 0x0023181601007387 */ /* 0x000fe80000100800 */
[----:B------:R-:W4:Y:S04]  /*1f8d0*/  LDL R6, [R1+0x12bc] ;  /* 0x0012bc0001067983 */ /* 0x000f280000100800 */
[----:B------:R-:W4:Y:S01]  /*1f8e0*/  LDL R2, [R1+0x12f4] ;  /* 0x0012f40001027983 */ /* 0x000f220000100800 */
[----:B--2---:R-:W-:-:S02]  /*1f8f0*/  @!P1 IMAD.MOV.U32 R4, RZ, RZ, R8 ;  /* 0x000000ffff049224 */ /* 0x004fc400078e0008 */
[----:B------:R-:W-:-:S05]  /*1f900*/  @!P1 IMAD.MOV.U32 R5, RZ, RZ, R9 ;  /* 0x000000ffff059224 */ /* 0x000fca00078e0009 */
[----:B------:R4:W2:Y:S04]  /*1f910*/  @!P1 LDG.E.U8 R18, desc[UR42][R4.64] ;  /* 0x0000002a04129981 */ /* 0x0008a8000c1e1100 */
[----:B---3--:R-:W-:Y:S04]  /*1f920*/  STL [R1+0x22f8], R20 ;  /* 0x0022f81401007387 */ /* 0x008fe80000100800 */
[----:B------:R-:W3:Y:S04]  /*1f930*/  LDL R14, [R1+0x12c8] ;  /* 0x0012c800010e7983 */ /* 0x000ee80000100800 */
[----:B------:R-:W3:Y:S04]  /*1f940*/  LDL R13, [R1+0x12f0] ;  /* 0x0012f000010d7983 */ /* 0x000ee80000100800 */
[----:B------:R-:W3:Y:S04]  /*1f950*/  LDL R9, [R1+0x12cc] ;  /* 0x0012cc0001097983 */ /* 0x000ee80000100800 */
[----:B------:R-:W3:Y:S01]  /*1f960*/  LDL R8, [R1+0x1304] ;  /* 0x0013040001087983 */ /* 0x000ee20000100800 */
[----:B------:R-:W-:-:S02]  /*1f970*/  PRMT R16, RZ, 0x7610, R16 ;  /* 0x00007610ff107816 */ /* 0x000fc40000000010 */
[----:B------:R-:W-:Y:S01]  /*1f980*/  PRMT R3, RZ, 0x7610, R3 ;  /* 0x00007610ff037816 */ /* 0x000fe20000000003 */
[----:B----4-:R-:W-:Y:S02]  /*1f990*/  @!P0 IMAD.MOV.U32 R5, RZ, RZ, R10 ;  /* 0x000000ffff058224 */ /* 0x010fe400078e000a */
[----:B------:R-:W-:-:S05]  /*1f9a0*/  @!P0 IMAD.MOV.U32 R4, RZ, RZ, R7 ;  /* 0x000000ffff048224 */ /* 0x000fca00078e0007 */
[----:B------:R0:W4:Y:S01]  /*1f9b0*/  @!P0 LDG.E.U8 R16, desc[UR42][R4.64] ;  /* 0x0000002a04108981 */ /* 0x000122000c1e1100 */
[----:B------:R-:W-:Y:S02]  /*1f9c0*/  @!P1 IMAD.MOV.U32 R7, RZ, RZ, R6 ;  /* 0x000000ffff079224 */ /* 0x000fe400078e0006 */
[----:B------:R-:W-:Y:S01]  /*1f9d0*/  @!P1 IMAD.MOV.U32 R6, RZ, RZ, R2 ;  /* 0x000000ffff069224 */ /* 0x000fe200078e0002 */
[----:B0-----:R-:W-:Y:S02]  /*1f9e0*/  PRMT R4, RZ, 0x7610, R4 ;  /* 0x00007610ff047816 */ /* 0x001fe40000000004 */
[----:B------:R-:W-:Y:S02]  /*1f9f0*/  PRMT R5, RZ, 0x7610, R5 ;  /* 0x00007610ff057816 */ /* 0x000fe40000000005 */
[----:B------:R3:W4:Y:S04]  /*1fa00*/  @!P1 LDG.E.U8 R3, desc[UR42][R6.64] ;  /* 0x0000002a06039981 */ /* 0x000728000c1e1100 */
[----:B--2---:R-:W-:Y:S04]  /*1fa10*/  STL [R1+0x22fc], R18 ;  /* 0x0022fc1201007387 */ /* 0x004fe80000100800 */
[----:B------:R-:W2:Y:S04]  /*1fa20*/  LDL R12, [R1+0x12d8] ;  /* 0x0012d800010c7983 */ /* 0x000ea80000100800 */
[----:B------:R-:W2:Y:S01]  /*1fa30*/  LDL R11, [R1+0x1300] ;  /* 0x00130000010b7983 */ /* 0x000ea20000100800 */
[----:B---3--:R-:W-:-:S02]  /*1fa40*/  @!P0 IMAD.MOV.U32 R7, RZ, RZ, R14 ;  /* 0x000000ffff078224 */ /* 0x008fc400078e000e */
[----:B------:R-:W-:Y:S01]  /*1fa50*/  @!P0 IMAD.MOV.U32 R6, RZ, RZ, R13 ;  /* 0x000000ffff068224 */ /* 0x000fe200078e000d */
[----:B------:R-:W3:Y:S04]  /*1fa60*/  @!P1 LDG.E.U8 R5, desc[UR42][R8.64] ;  /* 0x0000002a08059981 */ /* 0x000ee8000c1e1100 */
[----:B------:R0:W3:Y:S02]  /*1fa70*/  @!P0 LDG.E.U8 R4, desc[UR42][R6.64] ;  /* 0x0000002a06048981 */ /* 0x0000e4000c1e1100 */
[----:B0-----:R-:W-:Y:S02]  /*1fa80*/  PRMT R6, RZ, 0x7610, R6 ;  /* 0x00007610ff067816 */ /* 0x001fe40000000006 */
[----:B----4-:R-:W-:Y:S04]  /*1fa90*/  STL [R1+0x22d4], R16 ;  /* 0x0022d41001007387 */ /* 0x010fe80000100800 */
[----:B------:R-:W4:Y:S04]  /*1faa0*/  LDL R10, [R1+0x12dc] ;  /* 0x0012dc00010a7983 */ /* 0x000f280000100800 */
[----:B------:R-:W4:Y:S04]  /*1fab0*/  LDL R2, [R1+0x1314] ;  /* 0x0013140001027983 */ /* 0x000f280000100800 */
[----:B------:R-:W-:Y:S01]  /*1fac0*/  STL [R1+0x22d8], R3 ;  /* 0x0022d80301007387 */ /* 0x000fe20000100800 */
[----:B--2---:R-:W-:-:S02]  /*1fad0*/  @!P0 IMAD.MOV.U32 R9, RZ, RZ, R12 ;  /* 0x000000ffff098224 */ /* 0x004fc400078e000c */
[----:B------:R-:W-:-:S05]  /*1fae0*/  @!P0 IMAD.MOV.U32 R8, RZ, RZ, R11 ;  /* 0x000000ffff088224 */ /* 0x000fca00078e000b */
[----:B------:R0:W2:Y:S04]  /*1faf0*/  @!P0 LDG.E.U8 R6, desc[UR42][R8.64] ;  /* 0x0000002a08068981 */ /* 0x0000a8000c1e1100 */
[----:B---3--:R1:W-:Y:S04]  /*1fb00*/  STL [R1+0x22c8], R4 ;  /* 0x0022c80401007387 */ /* 0x0083e80000100800 */
[----:B------:R-:W3:Y:S04]  /*1fb10*/  LDL R15, [R1+0x12e8] ;  /* 0x0012e800010f7983 */ /* 0x000ee80000100800 */
[----:B------:R-:W3:Y:S04]  /*1fb20*/  LDL R13, [R1+0x1310] ;  /* 0x00131000010d7983 */ /* 0x000ee80000100800 */
[----:B------:R0:W-:Y:S04]  /*1fb30*/  STL [R1+0x22dc], R5 ;  /* 0x0022dc0501007387 */ /* 0x0001e80000100800 */
[----:B------:R-:W3:Y:S04]  /*1fb40*/  LDL R12, [R1+0x12ec] ;  /* 0x0012ec00010c7983 */ /* 0x000ee80000100800 */
[----:B-1----:R-:W3:Y:S01]  /*1fb50*/  LDL R4, [R1+0x1324] ;  /* 0x0013240001047983 */ /* 0x002ee20000100800 */
[----:B------:R-:W-:-:S02]  /*1fb60*/  PRMT R7, RZ, 0x7610, R7 ;  /* 0x00007610ff077816 */ /* 0x000fc40000000007 */
[----:B0-----:R-:W-:Y:S02]  /*1fb70*/  PRMT R8, RZ, 0x7610, R8 ;  /* 0x00007610ff087816 */ /* 0x001fe40000000008 */
[----:B------:R-:W-:Y:S01]  /*1fb80*/  PRMT R9, RZ, 0x7610, R9 ;  /* 0x00007610ff097816 */ /* 0x000fe20000000009 */
[----:B----4-:R-:W-:Y:S02]  /*1fb90*/  @!P1 IMAD.MOV.U32 R11, RZ, RZ, R10 ;  /* 0x000000ffff0b9224 */ /* 0x010fe400078e000a */
[----:B------:R-:W-:-:S05]  /*1fba0*/  @!P1 IMAD.MOV.U32 R10, RZ, RZ, R2 ;  /* 0x000000ffff0a9224 */ /* 0x000fca00078e0002 */
[----:B------:R3:W4:Y:S04]  /*1fbb0*/  @!P1 LDG.E.U8 R7, desc[UR42][R10.64] ;  /* 0x0000002a0a079981 */ /* 0x000728000c1e1100 */
[----:B--2---:R0:W-:Y:S04]  /*1fbc0*/  STL [R1+0x231c], R6 ;  /* 0x00231c0601007387 */ /* 0x0041e80000100800 */
[----:B------:R-:W2:Y:S04]  /*1fbd0*/  LDL R14, [R1+0x12f8] ;  /* 0x0012f800010e7983 */ /* 0x000ea80000100800 */
[----:B------:R-:W2:Y:S04]  /*1fbe0*/  LDL R5, [R1+0x1320] ;  /* 0x0013200001057983 */ /* 0x000ea80000100800 */
[----:B------:R-:W2:Y:S04]  /*1fbf0*/  LDL R3, [R1+0x12fc] ;  /* 0x0012fc0001037983 */ /* 0x000ea80000100800 */
[----:B------:R-:W2:Y:S01]  /*1fc00*/  LDL R2, [R1+0x1334] ;  /* 0x0013340001027983 */ /* 0x000ea20000100800 */
[----:B---3--:R-:W-:-:S02]  /*1fc10*/  @!P0 IMAD.MOV.U32 R11, RZ, RZ, R15 ;  /* 0x000000ffff0b8224 */ /* 0x008fc400078e000f */
[----:B------:R-:W-:Y:S02]  /*1fc20*/  @!P0 IMAD.MOV.U32 R10, RZ, RZ, R13 ;  /* 0x000000ffff0a8224 */ /* 0x000fe400078e000d */
[----:B------:R-:W-:-:S03]  /*1fc30*/  @!P1 IMAD.MOV.U32 R13, RZ, RZ, R12 ;  /* 0x000000ffff0d9224 */ /* 0x000fc600078e000c */
[----:B------:R1:W3:Y:S01]  /*1fc40*/  @!P0 LDG.E.U8 R8, desc[UR42][R10.64] ;  /* 0x0000002a0a088981 */ /* 0x0002e2000c1e1100 */
[----:B------:R-:W-:-:S05]  /*1fc50*/  @!P1 IMAD.MOV.U32 R12, RZ, RZ, R4 ;  /* 0x000000ffff0c9224 */ /* 0x000fca00078e0004 */
[----:B------:R2:W3:Y:S01]  /*1fc60*/  @!P1 LDG.E.U8 R9, desc[UR42][R12.64] ;  /* 0x0000002a0c099981 */ /* 0x0004e2000c1e1100 */
[----:B-1----:R-:W-:-:S03]  /*1fc70*/  PRMT R10, RZ, 0x7610, R10 ;  /* 0x00007610ff0a7816 */ /* 0x002fc6000000000a */
[----:B----4-:R1:W-:Y:S04]  /*1fc80*/  STL [R1+0x2320], R7 ;  /* 0x0023200701007387 */ /* 0x0103e80000100800 */
[----:B0-----:R-:W4:Y:S04]  /*1fc90*/  LDL R6, [R1+0x1330] ;  /* 0x0013300001067983 */ /* 0x001f280000100800 */
[----:B-1----:R-:W4:Y:S01]  /*1fca0*/  LDL R7, [R1+0x1308] ;  /* 0x0013080001077983 */ /* 0x002f220000100800 */
[----:B--2---:R-:W-:Y:S02]  /*1fcb0*/  @!P0 IMAD.MOV.U32 R13, RZ, RZ, R14 ;  /* 0x000000ffff0d8224 */ /* 0x004fe400078e000e */
[----:B------:R-:W-:-:S05]  /*1fcc0*/  @!P0 IMAD.MOV.U32 R12, RZ, RZ, R5 ;  /* 0x000000ffff0c8224 */ /* 0x000fca00078e0005 */
[----:B------:R0:W2:Y:S04]  /*1fcd0*/  @!P0 LDG.E.U8 R10, desc[UR42][R12.64] ;  /* 0x0000002a0c0a8981 */ /* 0x0000a8000c1e1100 */
[----:B---3--:R-:W-:Y:S04]  /*1fce0*/  STL [R1+0x2300], R8 ;  /* 0x0023000801007387 */ /* 0x008fe80000100800 */
[----:B------:R-:W3:Y:S04]  /*1fcf0*/  LDL R4, [R1+0x1344] ;  /* 0x0013440001047983 */ /* 0x000ee80000100800 */
[----:B------:R-:W-:Y:S04]  /*1fd00*/  STL [R1+0x2304], R9 ;  /* 0x0023040901007387 */ /* 0x000fe80000100800 */
[----:B------:R-:W3:Y:S01]  /*1fd10*/  LDL R5, [R1+0x130c] ;  /* 0x00130c0001057983 */ /* 0x000ee20000100800 */
[----:B------:R-:W-:Y:S01]  /*1fd20*/  PRMT R11, RZ, 0x7610, R11 ;  /* 0x00007610ff0b7816 */ /* 0x000fe2000000000b */
[----:B------:R-:W-:-:S02]  /*1fd30*/  @!P1 IMAD.MOV.U32 R14, RZ, RZ, R2 ;  /* 0x000000ffff0e9224 */ /* 0x000fc400078e0002 */
[----:B------:R-:W-:Y:S01]  /*1fd40*/  @!P1 IMAD.MOV.U32 R15, RZ, RZ, R3 ;  /* 0x000000ffff0f9224 */ /* 0x000fe200078e0003 */
[----:B0-----:R-:W-:-:S04]  /*1fd50*/  PRMT R12, RZ, 0x7610, R12 ;  /* 0x00007610ff0c7816 */ /* 0x001fc8000000000c */
[----:B------:R4:W3:Y:S02]  /*1fd60*/  @!P1 LDG.E.U8 R11, desc[UR42][R14.64] ;  /* 0x0000002a0e0b9981 */ /* 0x0008e4000c1e1100 */
[----:B----4-:R-:W-:Y:S02]  /*1fd70*/  @!P0 IMAD.MOV.U32 R14, RZ, RZ, R6 ;  /* 0x000000ffff0e8224 */ /* 0x010fe400078e0006 */
[----:B------:R-:W-:-:S05]  /*1fd80*/  @!P0 IMAD.MOV.U32 R15, RZ, RZ, R7 ;  /* 0x000000ffff0f8224 */ /* 0x000fca00078e0007 */
[----:B------:R3:W4:Y:S01]  /*1fd90*/  @!P0 LDG.E.U8 R12, desc[UR42][R14.64] ;  /* 0x0000002a0e0c8981 */ /* 0x000722000c1e1100 */
[----:B------:R-:W-:-:S03]  /*1fda0*/  PRMT R13, RZ, 0x7610, R13 ;  /* 0x00007610ff0d7816 */ /* 0x000fc6000000000d */
[----:B--2---:R0:W-:Y:S04]  /*1fdb0*/  STL [R1+0x22e0], R10 ;  /* 0x0022e00a01007387 */ /* 0x0041e80000100800 */
[----:B------:R-:W2:Y:S04]  /*1fdc0*/  LDL R3, [R1+0x1318] ;  /* 0x0013180001037983 */ /* 0x000ea80000100800 */
[----:B------:R-:W2:Y:S01]  /*1fdd0*/  LDL R2, [R1+0x1340] ;  /* 0x0013400001027983 */ /* 0x000ea20000100800 */
[----:B---3--:R-:W-:Y:S02]  /*1fde0*/  @!P1 IMAD.MOV.U32 R14, RZ, RZ, R4 ;  /* 0x000000ffff0e9224 */ /* 0x008fe400078e0004 */
[----:B------:R-:W-:-:S05]  /*1fdf0*/  @!P1 IMAD.MOV.U32 R15, RZ, RZ, R5 ;  /* 0x000000ffff0f9224 */ /* 0x000fca00078e0005 */
[----:B------:R2:W3:Y:S04]  /*1fe00*/  @!P1 LDG.E.U8 R13, desc[UR42][R14.64] ;  /* 0x0000002a0e0d9981 */ /* 0x0004e8000c1e1100 */
[----:B------:R1:W-:Y:S04]  /*1fe10*/  STL [R1+0x22e4], R11 ;  /* 0x0022e40b01007387 */ /* 0x0003e80000100800 */
[----:B0-----:R-:W3:Y:S04]  /*1fe20*/  LDL R10, [R1+0x1354] ;  /* 0x00135400010a7983 */ /* 0x001ee80000100800 */
[----:B------:R-:W3:Y:S04]  /*1fe30*/  LDL R8, [R1+0x1350] ;  /* 0x0013500001087983 */ /* 0x000ee80000100800 */
[----:B-1----:R-:W3:Y:S04]  /*1fe40*/  LDL R11, [R1+0x131c] ;  /* 0x00131c00010b7983 */ /* 0x002ee80000100800 */
[----:B----4-:R-:W-:Y:S04]  /*1fe50*/  STL [R1+0x22e8], R12 ;  /* 0x0022e80c01007387 */ /* 0x010fe80000100800 */
[----:B------:R-:W4:Y:S04]  /*1fe60*/  LDL R9, [R1+0x1328] ;  /* 0x0013280001097983 */ /* 0x000f280000100800 */
[----:B------:R-:W4:Y:S04]  /*1fe70*/  LDL R7, [R1+0x132c] ;  /* 0x00132c0001077983 */ /* 0x000f280000100800 */
[----:B------:R-:W4:Y:S04]  /*1fe80*/  LDL R6, [R1+0x135c] ;  /* 0x00135c0001067983 */ /* 0x000f280000100800 */
[----:B------:R-:W4:Y:S04]  /*1fe90*/  LDL R5, [R1+0x1338] ;  /* 0x0013380001057983 */ /* 0x000f280000100800 */
[----:B------:R-:W4:Y:S01]  /*1fea0*/  LDL R4, [R1+0x1358] ;  /* 0x0013580001047983 */ /* 0x000f220000100800 */
[----:B--2---:R-:W-:-:S02]  /*1feb0*/  @!P0 IMAD.MOV.U32 R15, RZ, RZ, R3 ;  /* 0x000000ffff0f8224 */ /* 0x004fc400078e0003 */
[----:B------:R-:W-:Y:S01]  /*1fec0*/  @!P0 IMAD.MOV.U32 R14, RZ, RZ, R2 ;  /* 0x000000ffff0e8224 */ /* 0x000fe200078e0002 */
[----:B---3--:R-:W-:Y:S04]  /*1fed0*/  STL [R1+0x22ec], R13 ;  /* 0x0022ec0d01007387 */ /* 0x008fe80000100800 */
[----:B------:R-:W2:Y:S04]  /*1fee0*/  LDL R3, [R1+0x133c] ;  /* 0x00133c0001037983 */ /* 0x000ea80000100800 */
[----:B------:R-:W3:Y:S01]  /*1fef0*/  LDL R2, [R1+0x1364] ;  /* 0x0013640001027983 */ /* 0x000ee20000100800 */
[----:B------:R-:W-:-:S02]  /*1ff00*/  PRMT R17, RZ, 0x7610, R17 ;  /* 0x00007610ff117816 */ /* 0x000fc40000000011 */
[----:B------:R-:W-:-:S04]  /*1ff10*/  PRMT R19, RZ, 0x7610, R19 ;  /* 0x00007610ff137816 */ /* 0x000fc80000000013 */
[----:B------:R0:W3:Y:S01]  /*1ff20*/  @!P0 LDG.E.U8 R17, desc[UR42][R14.64] ;  /* 0x0000002a0e118981 */ /* 0x0000e2000c1e1100 */
[----:B------:R-:W-:Y:S01]  /*1ff30*/  PRMT R21, RZ, 0x7610, R21 ;  /* 0x00007610ff157816 */ /* 0x000fe20000000015 */
[----:B0-----:R-:W-:Y:S02]  /*1ff40*/  @!P1 IMAD.MOV.U32 R14, RZ, RZ, R10 ;  /* 0x000000ffff0e9224 */ /* 0x001fe400078e000a */
[----:B------:R-:W-:-:S05]  /*1ff50*/  @!P1 IMAD.MOV.U32 R15, RZ, RZ, R11 ;  /* 0x000000ffff0f9224 */ /* 0x000fca00078e000b */
[----:B------:R0:W3:Y:S01]  /*1ff60*/  @!P1 LDG.E.U8 R19, desc[UR42][R14.64] ;  /* 0x0000002a0e139981 */ /* 0x0000e2000c1e1100 */
[----:B------:R-:W-:Y:S01]  /*1ff70*/  PRMT R23, RZ, 0x7610, R23 ;  /* 0x00007610ff177816 */ /* 0x000fe20000000017 */
[----:B0-----:R-:W-:Y:S02]  /*1ff80*/  @!P0 IMAD.MOV.U32 R14, RZ, RZ, R8 ;  /* 0x000000ffff0e8224 */ /* 0x001fe400078e0008 */
[----:B----4-:R-:W-:-:S05]  /*1ff90*/  @!P0 IMAD.MOV.U32 R15, RZ, RZ, R9 ;  /* 0x000000ffff0f8224 */ /* 0x010fca00078e0009 */
[----:B------:R0:W4:Y:S01]  /*1ffa0*/  @!P0 LDG.E.U8 R21, desc[UR42][R14.64] ;  /* 0x0000002a0e158981 */ /* 0x000122000c1e1100 */
[----:B------:R-:W-:Y:S01]  /*1ffb0*/  PRMT R24, RZ, 0x7610, R24 ;  /* 0x00007610ff187816 */ /* 0x000fe20000000018 */
[----:B0-----:R-:W-:Y:S02]  /*1ffc0*/  @!P1 IMAD.MOV.U32 R14, RZ, RZ, R6 ;  /* 0x000000ffff0e9224 */ /* 0x001fe400078e0006 */
[----:B------:R-:W-:-:S05]  /*1ffd0*/  @!P1 IMAD.MOV.U32 R15, RZ, RZ, R7 ;  /* 0x000000ffff0f9224 */ /* 0x000fca00078e0007 */
[----:B------:R0:W4:Y:S01]  /*1ffe0*/  @!P1 LDG.E.U8 R23, desc[UR42][R14.64] ;  /* 0x0000002a0e179981 */ /* 0x000122000c1e1100 */
[----:B------:R-:W-:Y:S01]  /*1fff0*/  PRMT R25, RZ, 0x7610, R25 ;  /* 0x00007610ff197816 */ /* 0x000fe20000000019 */
[----:B0-----:R-:W-:Y:S02]  /*20000*/  @!P0 IMAD.MOV.U32 R14, RZ, RZ, R4 ;  /* 0x000000ffff0e8224 */ /* 0x001fe400078e0004 */
[----:B------:R-:W-:Y:S01]  /*20010*/  @!P0 IMAD.MOV.U32 R15, RZ, RZ, R5 ;  /* 0x000000ffff0f8224 */ /* 0x000fe200078e0005 */
[----:B------:R-:W-:Y:S04]  /*20020*/  LDS.U8 R4, [R0+UR4+0x8] ;  /* 0x0000080400047984 */ /* 0x000fe80008000000 */
[----:B------:R2:W4:Y:S02]  /*20030*/  @!P0 LDG.E.U8 R24, desc[UR42][R14.64] ;  /* 0x0000002a0e188981 */ /* 0x000524000c1e1100 */
[----:B--2---:R-:W-:-:S02]  /*20040*/  @!P1 IMAD.MOV.U32 R15, RZ, RZ, R3 ;  /* 0x000000ffff0f9224 */ /* 0x004fc400078e0003 */
[----:B---3--:R-:W-:Y:S01]  /*20050*/  @!P1 IMAD.MOV.U32 R14, RZ, RZ, R2 ;  /* 0x000000ffff0e9224 */ /* 0x008fe200078e0002 */
[----:B------:R-:W-:Y:S04]  /*20060*/  LDS.U8 R3, [R0+UR4+0x800] ;  /* 0x0008000400037984 */ /* 0x000fe80008000000 */
[----:B------:R-:W-:Y:S04]  /*20070*/  LDS.U8 R2, [R0+UR4+0x80] ;  /* 0x0000800400027984 */ /* 0x000fe80008000000 */
[----:B------:R0:W2:Y:S04]  /*20080*/  @!P1 LDG.E.U8 R25, desc[UR42][R14.64] ;  /* 0x0000002a0e199981 */ /* 0x0000a8000c1e1100 */
[----:B0-----:R-:W0:Y:S04]  /*20090*/  LDS.U8 R15, [R0+UR4] ;  /* 0x00000004000f7984 */ /* 0x001e280008000000 */
[----:B------:R-:W1:Y:S04]  /*200a0*/  LDS.U8 R14, [R0+UR4+0x88] ;  /* 0x00008804000e7984 */ /* 0x000e680008000000 */
[----:B------:R-:W-:Y:S04]  /*200b0*/  STL [R1+0x2324], R17 ;  /* 0x0023241101007387 */ /* 0x000fe80000100800 */
[----:B------:R-:W-:Y:S04]  /*200c0*/  STL [R1+0x2328], R19 ;  /* 0x0023281301007387 */ /* 0x000fe80000100800 */
[----:B----4-:R-:W-:Y:S04]  /*200d0*/  STL [R1+0x2308], R21 ;  /* 0x0023081501007387 */ /* 0x010fe80000100800 */
[----:B------:R-:W-:Y:S04]  /*200e0*/  STL [R1+0x230c], R23 ;  /* 0x00230c1701007387 */ /* 0x000fe80000100800 */
[----:B------:R-:W-:Y:S04]  /*200f0*/  STL [R1+0x22f0], R24 ;  /* 0x0022f01801007387 */ /* 0x000fe80000100800 */
[----:B--2---:R-:W-:Y:S04]  /*20100*/  STL [R1+0x22f4], R25 ;  /* 0x0022f41901007387 */ /* 0x004fe80000100800 */
[----:B0-----:R-:W-:Y:S04]  /*20110*/  STL [R1+0x2310], R15 ;  /* 0x0023100f01007387 */ /* 0x001fe80000100800 */
[----:B-1----:R-:W-:Y:S04]  /*20120*/  STL [R1+0x232c], R14 ;  /* 0x00232c0e01007387 */ /* 0x002fe80000100800 */
[----:B------:R-:W-:Y:S04]  /*20130*/  STL [R1+0x40], R4 ;  /* 0x0000400401007387 */ /* 0x000fe80000100800 */
[----:B------:R-:W0:Y:S04]  /*20140*/  LDS.U8 R4, [R0+UR4+0x888] ;  /* 0x0008880400047984 */ /* 0x000e280008000000 */
[----:B------:R-:W-:Y:S04]  /*20150*/  STL [R1+0x3c], R2 ;  /* 0x00003c0201007387 */ /* 0x000fe80000100800 */
[----:B------:R-:W1:Y:S04]  /*20160*/  LDS.U8 R2, [R0+UR4+0x808] ;  /* 0x0008080400027984 */ /* 0x000e680008000000 */
[----:B------:R-:W-:Y:S04]  /*20170*/  STL [R1+0x38], R3 ;  /* 0x0000380301007387 */ /* 0x000fe80000100800 */
[----:B------:R-:W2:Y:S04]  /*20180*/  LDS.U8 R3, [R0+UR4+0x880] ;  /* 0x0008800400037984 */ /* 0x000ea80008000000 */
[----:B0-----:R-:W-:Y:S04]  /*20190*/  STL [R1+0x30], R4 ;  /* 0x0000300401007387 */ /* 0x001fe80000100800 */
[----:B------:R-:W0:Y:S04]  /*201a0*/  LDS.U8 R4, [R0+UR4+0x1000] ;  /* 0x0010000400047984 */ /* 0x000e280008000000 */
[----:B-1----:R-:W-:Y:S04]  /*201b0*/  STL [R1+0x2c], R2 ;  /* 0x00002c0201007387 */ /* 0x002fe80000100800 */
[----:B------:R-:W1:Y:S04]  /*201c0*/  LDS.U8 R2, [R0+UR4+0x1088] ;  /* 0x0010880400027984 */ /* 0x000e680008000000 */
[----:B--2---:R-:W-:Y:S04]  /*201d0*/  STL [R1+0x28], R3 ;  /* 0x0000280301007387 */ /* 0x004fe80000100800 */
        /* <DEDUP_REMOVED lines=39> */
[----:B-1----:R1:W-:Y:S04]  /*20450*/  STL [R1+0x74c], R2 ;  /* 0x00074c0201007387 */ /* 0x0023e80000100800 */
[----:B--2---:R-:W-:Y:S04]  /*20460*/  STL [R1+0x758], R3 ;  /* 0x0007580301007387 */ /* 0x004fe80000100800 */
[----:B------:R-:W2:Y:S04]  /*20470*/  LDS.U8 R3, [R0+UR4+0x3808] ;  /* 0x0038080400037984 */ /* 0x000ea80008000000 */
[----:B0-----:R-:W-:Y:S04]  /*20480*/  STL [R1+0x754], R4 ;  /* 0x0007540401007387 */ /* 0x001fe80000100800 */
[----:B------:R-:W0:Y:S01]  /*20490*/  LDS.U8 R4, [R0+UR4+0x3880] ;  /* 0x0038800400047984 */ /* 0x000e220008000000 */
[----:B-1----:R-:W-:-:S03]  /*204a0*/  LOP3.LUT R2, R0, 0x110, RZ, 0x3c, !PT ;  /* 0x0000011000027812 */ /* 0x002fc600078e3cff */
[----:B------:R-:W-:Y:S04]  /*204b0*/  STL [R1+0x146c], R0 ;  /* 0x00146c0001007387 */ /* 0x000fe80000100800 */
[----:B--2---:R-:W-:Y:S04]  /*204c0*/  STL [R1+0x760], R3 ;  /* 0x0007600301007387 */ /* 0x004fe80000100800 */
[----:B------:R-:W1:Y:S04]  /*204d0*/  LDS.U8 R3, [R2+UR4] ;  /* 0x0000000402037984 */ /* 0x000e680008000000 */
[----:B------:R-:W-:Y:S04]  /*204e0*/  LDS.U8 R0, [R2+UR4+0x8] ;  /* 0x0000080402007984 */ /* 0x000fe80008000000 */
[----:B------:R-:W-:Y:S04]  /*204f0*/  LDS.U8 R5, [R2+UR4+0x2080] ;  /* 0x0020800402057984 */ /* 0x000fe80008000000 */
[----:B0-----:R-:W-:Y:S04]  /*20500*/  STL [R1+0x75c], R4 ;  /* 0x00075c0401007387 */ /* 0x001fe80000100800 */
[----:B------:R-:W0:Y:S04]  /*20510*/  LDS.U8 R4, [R2+UR4+0x88] ;  /* 0x0000880402047984 */ /* 0x000e280008000000 */
[----:B-1----:R-:W-:Y:S04]  /*20520*/  STL [R1+0x4a0], R3 ;  /* 0x0004a00301007387 */ /* 0x002fe80000100800 */
[----:B------:R-:W1:Y:S04]  /*20530*/  LDS.U8 R3, [R2+UR4+0x80] ;  /* 0x0000800402037984 */ /* 0x000e680008000000 */
[----:B0-----:R-:W-:Y:S04]  /*20540*/  STL [R1+0x494], R4 ;  /* 0x0004940401007387 */ /* 0x001fe80000100800 */
[----:B------:R-:W0:Y:S04]  /*20550*/  LDS.U8 R4, [R2+UR4+0x800] ;  /* 0x0008000402047984 */ /* 0x000e280008000000 */
[----:B------:R-:W-:Y:S04]  /*20560*/  STL [R1+0x4a8], R0 ;  /* 0x0004a80001007387 */ /* 0x000fe80000100800 */
[----:B------:R-:W2:Y:S04]  /*20570*/  LDS.U8 R0, [R2+UR4+0x888] ;  /* 0x0008880402007984 */ /* 0x000ea80008000000 */
[----:B-1----:R-:W-:Y:S04]  /*20580*/  STL [R1+0x4a4], R3 ;  /* 0x0004a40301007387 */ /* 0x002fe80000100800 */
[----:B------:R-:W1:Y:S04]  /*20590*/  LDS.U8 R3, [R2+UR4+0x808] ;  /* 0x0008080402037984 */ /* 0x000e680008000000 */
[----:B0-----:R-:W-:Y:S04]  /*205a0*/  STL [R1+0x4b8], R4 ;  /* 0x0004b80401007387 */ /* 0x001fe80000100800 */
[----:B------:R-:W0:Y:S04]  /*205b0*/  LDS.U8 R4, [R2+UR4+0x880] ;  /* 0x0008800402047984 */ /* 0x000e280008000000 */
[----:B--2---:R-:W-:Y:S04]  /*205c0*/  STL [R1+0x4b4], R0 ;  /* 0x0004b40001007387 */ /* 0x004fe80000100800 */
        /* <DEDUP_REMOVED lines=16> */
[----:B--2---:R0:W-:Y:S04]  /*206d0*/  STL [R1+0x5d8], R0 ;  /* 0x0005d80001007387 */ /* 0x0041e80000100800 */
[----:B------:R-:W2:Y:S04]  /*206e0*/  LDS.U8 R4, [R2+UR4+0x2000] ;  /* 0x0020000402047984 */ /* 0x000ea80008000000 */
[----:B0-----:R-:W3:Y:S04]  /*206f0*/  LDL R0, [R1+0x1460] ;  /* 0x0014600001007983 */ /* 0x001ee80000100800 */
[----:B-1----:R-:W-:Y:S04]  /*20700*/  STL [R1+0x5d4], R3 ;  /* 0x0005d40301007387 */ /* 0x002fe80000100800 */
[----:B------:R-:W0:Y:S04]  /*20710*/  LDS.U8 R3, [R2+UR4+0x2088] ;  /* 0x0020880402037984 */ /* 0x000e280008000000 */
[----:B--2---:R-:W-:Y:S04]  /*20720*/  STL [R1+0x6c4], R4 ;  /* 0x0006c40401007387 */ /* 0x004fe80000100800 */
[----:B------:R-:W1:Y:S04]  /*20730*/  LDS.U8 R4, [R2+UR4+0x2008] ;  /* 0x0020080402047984 */ /* 0x000e680008000000 */
[----:B0-----:R-:W-:Y:S04]  /*20740*/  STL [R1+0x6c0], R3 ;  /* 0x0006c00301007387 */ /* 0x001fe80000100800 */
[----:B------:R-:W0:Y:S04]  /*20750*/  LDS.U8 R3, [R2+UR4+0x2800] ;  /* 0x0028000402037984 */ /* 0x000e280008000000 */
[----:B-1----:R-:W-:Y:S04]  /*20760*/  STL [R1+0x6cc], R4 ;  /* 0x0006cc0401007387 */ /* 0x002fe80000100800 */
        /* <DEDUP_REMOVED lines=19> */
[----:B------:R-:W4:Y:S04]  /*208a0*/  LDS.U8 R2, [R2+UR4+0x3880] ;  /* 0x0038800402027984 */ /* 0x000f280008000000 */
[----:B--2---:R-:W-:Y:S04]  /*208b0*/  STL [R1+0x13e0], R5 ;  /* 0x0013e00501007387 */ /* 0x004fe80000100800 */
[----:B0-----:R-:W-:Y:S04]  /*208c0*/  STL [R1+0x13dc], R3 ;  /* 0x0013dc0301007387 */ /* 0x001fe80000100800 */
[----:B-1----:R-:W-:Y:S04]  /*208d0*/  STL [R1+0x13e8], R4 ;  /* 0x0013e80401007387 */ /* 0x002fe80000100800 */
[----:B----4-:R-:W-:Y:S04]  /*208e0*/  STL [R1+0x13e4], R2 ;  /* 0x0013e40201007387 */ /* 0x010fe80000100800 */
[----:B---3--:R-:W0:Y:S04]  /*208f0*/  LDS.U8 R3, [R0+UR4] ;  /* 0x0000000400037984 */ /* 0x008e280008000000 */
[----:B------:R-:W1:Y:S04]  /*20900*/  LDS.U8 R4, [R0+UR4+0x88] ;  /* 0x0000880400047984 */ /* 0x000e680008000000 */
[----:B------:R-:W2:Y:S04]  /*20910*/  LDS.U8 R2, [R0+UR4+0x8] ;  /* 0x0000080400027984 */ /* 0x000ea80008000000 */
[----:B------:R-:W-:Y:S04]  /*20920*/  LDS.U8 R5, [R0+UR4+0x2080] ;  /* 0x0020800400057984 */ /* 0x000fe80008000000 */
        /* <DEDUP_REMOVED lines=25> */
[----:B-1----:R-:W-:Y:S04]  /*20ac0*/  STL [R1+0x558], R4 ;  /* 0x0005580401007387 */ /* 0x002fe80000100800 */
[----:B------:R-:W0:Y:S04]  /*20ad0*/  LDS.U8 R3, [R0+UR4+0x1880] ;  /* 0x0018800400037984 */ /* 0x000e280008000000 */
[----:B------:R-:W1:Y:S04]  /*20ae0*/  LDS.U8 R4, [R0+UR4+0x2000] ;  /* 0x0020000400047984 */ /* 0x000e680008000000 */
[----:B--2---:R2:W-:Y:S04]  /*20af0*/  STL [R1+0x564], R2 ;  /* 0x0005640201007387 */ /* 0x0045e80000100800 */
[----:B--2---:R-:W2:Y:S04]  /*20b00*/  LDL R2, [R1+0x145c] ;  /* 0x00145c0001027983 */ /* 0x004ea80000100800 */
[----:B0-----:R-:W-:Y:S04]  /*20b10*/  STL [R1+0x560], R3 ;  /* 0x0005600301007387 */ /* 0x001fe80000100800 */
[----:B------:R-:W0:Y:S04]  /*20b20*/  LDS.U8 R3, [R0+UR4+0x2088] ;  /* 0x0020880400037984 */ /* 0x000e280008000000 */
[----:B-1----:R-:W-:Y:S04]  /*20b30*/  STL [R1+0x660], R4 ;  /* 0x0006600401007387 */ /* 0x002fe80000100800 */
[----:B------:R-:W1:Y:S04]  /*20b40*/  LDS.U8 R4, [R0+UR4+0x2008] ;  /* 0x0020080400047984 */ /* 0x000e680008000000 */
[----:B0-----:R-:W-:Y:S04]  /*20b50*/  STL [R1+0x65c], R3 ;  /* 0x00065c0301007387 */ /* 0x001fe80000100800 */
[----:B------:R-:W0:Y:S04]  /*20b60*/  LDS.U8 R3, [R0+UR4+0x2800] ;  /* 0x0028000400037984 */ /* 0x000e280008000000 */
[----:B-1----:R-:W-:Y:S04]  /*20b70*/  STL [R1+0x668], R4 ;  /* 0x0006680401007387 */ /* 0x002fe80000100800 */
[----:B------:R-:W1:Y:S04]  /*20b80*/  LDS.U8 R4, [R0+UR4+0x2888] ;  /* 0x0028880400047984 */ /* 0x000e680008000000 */
[----:B------:R-:W-:Y:S04]  /*20b90*/  STL [R1+0x664], R5 ;  /* 0x0006640501007387 */ /* 0x000fe80000100800 */
[----:B------:R-:W3:Y:S04]  /*20ba0*/  LDS.U8 R5, [R0+UR4+0x2808] ;  /* 0x0028080400057984 */ /* 0x000ee80008000000 */
[----:B0-----:R-:W-:Y:S04]  /*20bb0*/  STL [R1+0x670], R3 ;  /* 0x0006700301007387 */ /* 0x001fe80000100800 */
[----:B------:R-:W0:Y:S04]  /*20bc0*/  LDS.U8 R3, [R0+UR4+0x2880] ;  /* 0x0028800400037984 */ /* 0x000e280008000000 */
[----:B-1----:R-:W-:Y:S04]  /*20bd0*/  STL [R1+0x66c], R4 ;  /* 0x00066c0401007387 */ /* 0x002fe80000100800 */
[----:B------:R-:W1:Y:S04]  /*20be0*/  LDS.U8 R4, [R0+UR4+0x3000] ;  /* 0x0030000400047984 */ /* 0x000e680008000000 */
[----:B---3--:R-:W-:Y:S04]  /*20bf0*/  STL [R1+0x678], R5 ;  /* 0x0006780501007387 */ /* 0x008fe80000100800 */
        /* <DEDUP_REMOVED lines=11> */
[----:B------:R-:W4:Y:S04]  /*20cb0*/  LDS.U8 R0, [R0+UR4+0x3880] ;  /* 0x0038800400007984 */ /* 0x000f280008000000 */
[----:B---3--:R-:W-:Y:S04]  /*20cc0*/  STL [R1+0x1380], R5 ;  /* 0x0013800501007387 */ /* 0x008fe80000100800 */
[----:B0-----:R-:W-:Y:S04]  /*20cd0*/  STL [R1+0x137c], R3 ;  /* 0x00137c0301007387 */ /* 0x001fe80000100800 */
[----:B-1----:R-:W-:Y:S04]  /*20ce0*/  STL [R1+0x1388], R4 ;  /* 0x0013880401007387 */ /* 0x002fe80000100800 */
[----:B----4-:R-:W-:Y:S04]  /*20cf0*/  STL [R1+0x1384], R0 ;  /* 0x0013840001007387 */ /* 0x010fe80000100800 */
[----:B--2---:R-:W0:Y:S04]  /*20d00*/  LDS.U8 R3, [R2+UR4] ;  /* 0x0000000402037984 */ /* 0x004e280008000000 */
        /* <DEDUP_REMOVED lines=169> */
[----:B------:R-:W-:Y:S04]  /*217a0*/  STL [R1+0x710], R5 ;  /* 0x0007100501007387 */ /* 0x000fe80000100800 */
[----:B------:R-:W3:Y:S04]  /*217b0*/  LDS.U8 R5, [R2+UR4+0x2888] ;  /* 0x0028880402057984 */ /* 0x000ee80008000000 */
[----:B-1----:R-:W-:Y:S04]  /*217c0*/  STL [R1+0x70c], R4 ;  /* 0x00070c0401007387 */ /* 0x002fe80000100800 */
[----:B------:R-:W1:Y:S04]  /*217d0*/  LDS.U8 R4, [R2+UR4+0x2808] ;  /* 0x0028080402047984 */ /* 0x000e680008000000 */
[----:B0-----:R-:W-:Y:S04]  /*217e0*/  STL [R1+0x718], R3 ;  /* 0x0007180301007387 */ /* 0x001fe80000100800 */
[----:B------:R-:W0:Y:S04]  /*217f0*/  LDS.U8 R3, [R2+UR4+0x2880] ;  /* 0x0028800402037984 */ /* 0x000e280008000000 */
[----:B---3--:R-:W-:Y:S04]  /*21800*/  STL [R1+0x714], R5 ;  /* 0x0007140501007387 */ /* 0x008fe80000100800 */
        /* <DEDUP_REMOVED lines=16> */
[----:B---3--:R-:W-:Y:S04]  /*21910*/  STL [R1+0x1428], R5 ;  /* 0x0014280501007387 */ /* 0x008fe80000100800 */
[----:B-1----:R-:W-:Y:S04]  /*21920*/  STL [R1+0x1424], R4 ;  /* 0x0014240401007387 */ /* 0x002fe80000100800 */
[----:B--2---:R-:W0:Y:S04]  /*21930*/  LDS.U8 R3, [R0+UR4] ;  /* 0x0000000400037984 */ /* 0x004e280008000000 */
[----:B------:R-:W1:Y:S04]  /*21940*/  LDS.U8 R2, [R0+UR4+0x88] ;  /* 0x0000880400027984 */ /* 0x000e680008000000 */
        /* <DEDUP_REMOVED lines=29> */
[----:B--2---:R-:W-:Y:S04]  /*21b20*/  STL [R1+0x5a4], R4 ;  /* 0x0005a40401007387 */ /* 0x004fe80000100800 */
[----:B------:R-:W2:Y:S04]  /*21b30*/  LDL R14, [R1+0x144c] ;  /* 0x00144c00010e7983 */ /* 0x000ea80000100800 */
[----:B------:R-:W-:Y:S04]  /*21b40*/  LDS.U8 R4, [R0+UR4+0x2080] ;  /* 0x0020800400047984 */ /* 0x000fe80008000000 */
        /* <DEDUP_REMOVED lines=73> */
[----:B------:R-:W-:Y:S04]  /*21fe0*/  LDS.U8 R2, [R14+UR4+0x2808] ;  /* 0x002808040e027984 */ /* 0x000fe80008000000 */
[----:B--2---:R-:W-:Y:S04]  /*21ff0*/  STL [R1+0x738], R0 ;  /* 0x0007380001007387 */ /* 0x004fe80000100800 */
[----:B------:R-:W1:Y:S04]  /*22000*/  LDS.U8 R0, [R14+UR4+0x2880] ;  /* 0x002880040e007984 */ /* 0x000e680008000000 */
[----:B0-----:R-:W-:Y:S04]  /*22010*/  STL [R1+0x734], R3 ;  /* 0x0007340301007387 */ /* 0x001fe80000100800 */
[----:B-1----:R-:W-:Y:S04]  /*22020*/  STL [R1+0x18d0], R0 ;  /* 0x0018d00001007387 */ /* 0x002fe80000100800 */
[----:B------:R-:W-:Y:S04]  /*22030*/  STL [R1+0x740], R2 ;  /* 0x0007400201007387 */ /* 0x000fe80000100800 */
[----:B------:R-:W0:Y:S04]  /*22040*/  LDS.U8 R2, [R14+UR4+0x3000] ;  /* 0x003000040e027984 */ /* 0x000e280008000000 */
[----:B------:R-:W1:Y:S04]  /*22050*/  LDS.U8 R3, [R14+UR4+0x3088] ;  /* 0x003088040e037984 */ /* 0x000e680008000000 */
[----:B------:R-:W2:Y:S04]  /*22060*/  LDS.U8 R0, [R14+UR4+0x3008] ;  /* 0x003008040e007984 */ /* 0x000ea80008000000 */
[----:B0-----:R-:W-:Y:S04]  /*22070*/  STL [R1+0x1430], R2 ;  /* 0x0014300201007387 */ /* 0x001fe80000100800 */
[----:B-1----:R-:W-:Y:S04]  /*22080*/  STL [R1+0x142c], R3 ;  /* 0x00142c0301007387 */ /* 0x002fe80000100800 */
[----:B--2---:R-:W-:Y:S04]  /*22090*/  STL [R1+0x1438], R0 ;  /* 0x0014380001007387 */ /* 0x004fe80000100800 */
[----:B------:R-:W2:Y:S04]  /*220a0*/  LDL.LU R19, [R1+0x1ac] ;  /* 0x0001ac0001137983 */ /* 0x000ea80000300800 */
[----:B------:R-:W0:Y:S04]  /*220b0*/  LDS.U8 R3, [R14+UR4+0x3080] ;  /* 0x003080040e037984 */ /* 0x000e280008000000 */
[----:B------:R-:W1:Y:S04]  /*220c0*/  LDS.U8 R0, [R14+UR4+0x3800] ;  /* 0x003800040e007984 */ /* 0x000e680008000000 */
[----:B0-----:R-:W-:Y:S04]  /*220d0*/  STL [R1+0x1434], R3 ;  /* 0x0014340301007387 */ /* 0x001fe80000100800 */
[----:B--2---:R-:W-:Y:S04]  /*220e0*/  STL [R1+0x2330], R19 ;  /* 0x0023301301007387 */ /* 0x004fe80000100800 */
[----:B------:R-:W0:Y:S04]  /*220f0*/  LDS.U8 R19, [R14+UR4+0x3888] ;  /* 0x003888040e137984 */ /* 0x000e280008000000 */
[----:B-1----:R1:W-:Y:S04]  /*22100*/  STL [R1+0x1440], R0 ;  /* 0x0014400001007387 */ /* 0x0023e80000100800 */
[----:B------:R-:W2:Y:S04]  /*22110*/  LDL.LU R17, [R1+0x1a8] ;  /* 0x0001a80001117983 */ /* 0x000ea80000300800 */
[----:B------:R-:W3:Y:S04]  /*22120*/  LDL.LU R7, [R1+0x18c] ;  /* 0x00018c0001077983 */ /* 0x000ee80000300800 */
[----:B------:R-:W4:Y:S04]  /*22130*/  LDL.LU R6, [R1+0x188] ;  /* 0x0001880001067983 */ /* 0x000f280000300800 */
[----:B------:R-:W2:Y:S04]  /*22140*/  LDL.LU R22, [R1+0x16c] ;  /* 0x00016c0001167983 */ /* 0x000ea80000300800 */
[----:B------:R-:W2:Y:S04]  /*22150*/  LDL.LU R26, [R1+0x168] ;  /* 0x00016800011a7983 */ /* 0x000ea80000300800 */
[----:B-1----:R-:W2:Y:S04]  /*22160*/  LDL.LU R0, [R1+0x14c] ;  /* 0x00014c0001007983 */ /* 0x002ea80000300800 */
[----:B------:R-:W2:Y:S04]  /*22170*/  LDL.LU R15, [R1+0x148] ;  /* 0x00014800010f7983 */ /* 0x000ea80000300800 */
        /* <DEDUP_REMOVED lines=18> */
[----:B0-----:R-:W-:Y:S04]  /*222a0*/  STL [R1+0x143c], R19 ;  /* 0x00143c1301007387 */ /* 0x001fe80000100800 */
[----:B------:R-:W0:Y:S04]  /*222b0*/  LDS.U8 R19, [R14+UR4+0x3808] ;  /* 0x003808040e137984 */ /* 0x000e280008000000 */
[----:B------:R-:W1:Y:S01]  /*222c0*/  LDS.U8 R14, [R14+UR4+0x3880] ;  /* 0x003880040e0e7984 */ /* 0x000e620008000000 */
[----:B------:R-:W0:Y:S01]  /*222d0*/  S2R R2, SR_TID.X ;  /* 0x0000000000027919 */ /* 0x000e220000002100 */
[----:B------:R-:W-:Y:S06]  /*222e0*/  BAR.SYNC.DEFER_BLOCKING 0x0 ;  /* 0x0000000000007b1d */ /* 0x000fec0000010000 */
[----:B0-----:R0:W-:Y:S04]  /*222f0*/  STL [R1+0x1448], R19 ;  /* 0x0014481301007387 */ /* 0x0011e80000100800 */
[----:B0-----:R-:W2:Y:S01]  /*22300*/  LDL.LU R19, [R1+0x2330] ;  /* 0x0023300001137983 */ /* 0x001ea20000300800 */
[----:B------:R-:W-:-:S03]  /*22310*/  LOP3.LUT R25, R2, 0x3f, RZ, 0xc0, !PT ;  /* 0x0000003f02197812 */ /* 0x000fc600078ec0ff */
[----:B-1----:R0:W-:Y:S04]  /*22320*/  STL [R1+0x1444], R14 ;  /* 0x0014440e01007387 */ /* 0x0021e80000100800 */
[----:B0-----:R-:W4:Y:S04]  /*22330*/  LDL.LU R14, [R1+0x232c] ;  /* 0x00232c00010e7983 */ /* 0x001f280000300800 */
[----:B--2---:R0:W-:Y:S04]  /*22340*/  STS.U8 [R25+UR4], R19 ;  /* 0x0000001319007988 */ /* 0x0041e80008000004 */
[----:B------:R1:W-:Y:S04]  /*22350*/  STS.U8 [R25+UR4+0x40], R17 ;  /* 0x0000401119007988 */ /* 0x0003e80008000004 */
[----:B---3--:R2:W-:Y:S04]  /*22360*/  STS.U8 [R25+UR4+0x240], R7 ;  /* 0x0002400719007988 */ /* 0x0085e80008000004 */
[----:B----4-:R3:W-:Y:S04]  /*22370*/  STS.U8 [R25+UR4+0x200], R6 ;  /* 0x0002000619007988 */ /* 0x0107e80008000004 */
[----:B------:R4:W-:Y:S04]  /*22380*/  STS.U8 [R25+UR4+0x400], R22 ;  /* 0x0004001619007988 */ /* 0x0009e80008000004 */
[----:B------:R2:W-:Y:S04]  /*22390*/  STS.U8 [R25+UR4+0x440], R26 ;  /* 0x0004401a19007988 */ /* 0x0005e80008000004 */
[----:B0-----:R-:W4:Y:S04]  /*223a0*/  LDL.LU R19, [R1+0x2328] ;  /* 0x0023280001137983 */ /* 0x001f280000300800 */
[----:B-1----:R-:W4:Y:S04]  /*223b0*/  LDL.LU R17, [R1+0x2324] ;  /* 0x0023240001117983 */ /* 0x002f280000300800 */
[----:B--2---:R-:W2:Y:S04]  /*223c0*/  LDL.LU R7, [R1+0x2320] ;  /* 0x0023200001077983 */ /* 0x004ea80000300800 */
[----:B---3--:R-:W3:Y:S04]  /*223d0*/  LDL.LU R6, [R1+0x231c] ;  /* 0x00231c0001067983 */ /* 0x008ee80000300800 */
[----:B----4-:R-:W4:Y:S04]  /*223e0*/  LDL.LU R22, [R1+0x2318] ;  /* 0x0023180001167983 */ /* 0x010f280000300800 */
[----:B------:R-:W2:Y:S04]  /*223f0*/  LDL.LU R26, [R1+0x2314] ;  /* 0x00231400011a7983 */ /* 0x000ea80000300800 */
[----:B------:R-:W-:Y:S04]  /*22400*/  STS.U8 [R25+UR4+0x640], R0 ;  /* 0x0006400019007988 */ /* 0x000fe80008000004 */
[----:B------:R0:W-:Y:S04]  /*22410*/  STS.U8 [R25+UR4+0x600], R15 ;  /* 0x0006000f19007988 */ /* 0x0001e80008000004 */
[----:B------:R-:W-:Y:S04]  /*22420*/  STS.U8 [R25+UR4+0x800], R24 ;  /* 0x0008001819007988 */ /* 0x000fe80008000004 */
[----:B------:R1:W-:Y:S04]  /*22430*/  STS.U8 [R25+UR4+0x840], R23 ;  /* 0x0008401719007988 */ /* 0x0003e80008000004 */
[----:B------:R0:W-:Y:S04]  /*22440*/  STS.U8 [R25+UR4+0xa40], R21 ;  /* 0x000a401519007988 */ /* 0x0001e80008000004 */
[----:B------:R-:W-:Y:S04]  /*22450*/  STS.U8 [R25+UR4+0xa00], R13 ;  /* 0x000a000d19007988 */ /* 0x000fe80008000004 */
[----:B------:R-:W-:Y:S04]  /*22460*/  STS.U8 [R25+UR4+0xc00], R12 ;  /* 0x000c000c19007988 */ /* 0x000fe80008000004 */
[----:B------:R-:W-:Y:S04]  /*22470*/  STS.U8 [R25+UR4+0xc40], R11 ;  /* 0x000c400b19007988 */ /* 0x000fe80008000004 */
[----:B------:R-:W-:Y:S04]  /*22480*/  STS.U8 [R25+UR4+0xe40], R10 ;  /* 0x000e400a19007988 */ /* 0x000fe80008000004 */
[----:B------:R0:W-:Y:S04]  /*22490*/  STS.U8 [R25+UR4+0xe00], R9 ;  /* 0x000e000919007988 */ /* 0x0001e80008000004 */
[----:B------:R0:W-:Y:S04]  /*224a0*/  STS.U8 [R25+UR4+0x1000], R8 ;  /* 0x0010000819007988 */ /* 0x0001e80008000004 */
[----:B------:R-:W-:Y:S04]  /*224b0*/  STS.U8 [R25+UR4+0x1040], R5 ;  /* 0x0010400519007988 */ /* 0x000fe80008000004 */
[----:B------:R-:W-:Y:S04]  /*224c0*/  STS.U8 [R25+UR4+0x1240], R4 ;  /* 0x0012400419007988 */ /* 0x000fe80008000004 */
[----:B------:R-:W-:Y:S04]  /*224d0*/  STS.U8 [R25+UR4+0x1200], R3 ;  /* 0x0012000319007988 */ /* 0x000fe80008000004 */
[----:B------:R-:W-:Y:S04]  /*224e0*/  STS.U8 [R25+UR4+0x1400], R16 ;  /* 0x0014001019007988 */ /* 0x000fe80008000004 */
[----:B0-----:R-:W3:Y:S04]  /*224f0*/  LDL.LU R15, [R1+0x1a4] ;  /* 0x0001a400010f7983 */ /* 0x001ee80000300800 */
[----:B------:R0:W-:Y:S04]  /*22500*/  STS.U8 [R25+UR4+0x1440], R18 ;  /* 0x0014401219007988 */ /* 0x0001e80008000004 */
[----:B-1----:R-:W3:Y:S04]  /*22510*/  LDL.LU R23, [R1+0x1a0] ;  /* 0x0001a00001177983 */ /* 0x002ee80000300800 */
        /* <DEDUP_REMOVED lines=8> */
[----:B-1----:R-:W3:Y:S04]  /*225a0*/  LDL.LU R20, [R1+0x144] ;  /* 0x0001440001147983 */ /* 0x002ee80000300800 */
[----:B--2---:R0:W-:Y:S04]  /*225b0*/  STS.U8 [R25+UR4+0x1a40], R26 ;  /* 0x001a401a19007988 */ /* 0x0041e80008000004 */
[----:B----4-:R1:W-:Y:S04]  /*225c0*/  STS.U8 [R25+UR4+0x1a00], R22 ;  /* 0x001a001619007988 */ /* 0x0103e80008000004 */
[----:B0-----:R-:W2:Y:S04]  /*225d0*/  LDL.LU R26, [R1+0xfc] ;  /* 0x0000fc00011a7983 */ /* 0x001ea80000300800 */
[----:B------:R-:W4:Y:S04]  /*225e0*/  LDL.LU R0, [R1+0xe0] ;  /* 0x0000e00001007983 */ /* 0x000f280000300800 */
[----:B------:R-:W2:Y:S04]  /*225f0*/  LDL.LU R24, [R1+0xdc] ;  /* 0x0000dc0001187983 */ /* 0x000ea80000300800 */
[----:B------:R-:W2:Y:S04]  /*22600*/  LDL.LU R13, [R1+0xc0] ;  /* 0x0000c000010d7983 */ /* 0x000ea80000300800 */
[----:B------:R-:W2:Y:S04]  /*22610*/  LDL.LU R12, [R1+0xbc] ;  /* 0x0000bc00010c7983 */ /* 0x000ea80000300800 */
[----:B------:R-:W2:Y:S04]  /*22620*/  LDL.LU R11, [R1+0xa0] ;  /* 0x0000a000010b7983 */ /* 0x000ea80000300800 */
[----:B------:R-:W2:Y:S04]  /*22630*/  LDL.LU R10, [R1+0x9c] ;  /* 0x00009c00010a7983 */ /* 0x000ea80000300800 */
[----:B------:R-:W2:Y:S04]  /*22640*/  LDL.LU R5, [R1+0x80] ;  /* 0x0000800001057983 */ /* 0x000ea80000300800 */
[----:B------:R-:W2:Y:S01]  /*22650*/  LDL.LU R4, [R1+0x7c] ;  /* 0x00007c0001047983 */ /* 0x000ea20000300800 */
[----:B-1----:R-:W-:-:S03]  /*22660*/  LOP3.LUT R22, R2, 0x3f, RZ, 0xc0, !PT ;  /* 0x0000003f02167812 */ /* 0x002fc600078ec0ff */
[----:B------:R-:W2:Y:S04]  /*22670*/  LDL.LU R3, [R1+0x60] ;  /* 0x0000600001037983 */ /* 0x000ea80000300800 */
[----:B------:R-:W2:Y:S04]  /*22680*/  LDL.LU R16, [R1+0x5c] ;  /* 0x00005c0001107983 */ /* 0x000ea80000300800 */
[----:B------:R-:W2:Y:S04]  /*22690*/  LDL.LU R27, [R1+0x34] ;  /* 0x00003400011b7983 */ /* 0x000ea80000300800 */
[----:B------:R-:W2:Y:S04]  /*226a0*/  LDL.LU R28, [R1+0x24] ;  /* 0x00002400011c7983 */ /* 0x000ea80000300800 */
[----:B------:R-:W2:Y:S04]  /*226b0*/  LDL.LU R29, [R1+0x8] ;  /* 0x00000800011d7983 */ /* 0x000ea80000300800 */
[----:B------:R-:W2:Y:S04]  /*226c0*/  LDL.LU R2, [R1+0x4] ;  /* 0x0000040001027983 */ /* 0x000ea80000300800 */
[----:B---3--:R0:W-:Y:S04]  /*226d0*/  STS.U8 [R22+UR4+0x1c00], R6 ;  /* 0x001c000616007988 */ /* 0x0081e80008000004 */
[----:B------:R1:W-:Y:S04]  /*226e0*/  STS.U8 [R22+UR4+0x1c40], R7 ;  /* 0x001c400716007988 */ /* 0x0003e80008000004 */
[----:B------:R3:W-:Y:S04]  /*226f0*/  STS.U8 [R22+UR4+0x1e40], R17 ;  /* 0x001e401116007988 */ /* 0x0007e80008000004 */
[----:B------:R3:W-:Y:S04]  /*22700*/  STS.U8 [R22+UR4+0x1e00], R19 ;  /* 0x001e001316007988 */ /* 0x0007e80008000004 */
[----:B0-----:R-:W2:Y:S04]  /*22710*/  LDL.LU R6, [R1+0x100] ;  /* 0x0001000001067983 */ /* 0x001ea80000300800 */
[----:B-1----:R-:W2:Y:S04]  /*22720*/  LDL.LU R7, [R1+0x11c] ;  /* 0x00011c0001077983 */ /* 0x002ea80000300800 */
[----:B---3--:R-:W3:Y:S04]  /*22730*/  LDL.LU R17, [R1+0x120] ;  /* 0x0001200001117983 */ /* 0x008ee80000300800 */
[----:B------:R-:W2:Y:S01]  /*22740*/  LDL.LU R19, [R1+0x140] ;  /* 0x0001400001137983 */ /* 0x000ea20000300800 */
[----:B------:R-:W-:-:S05]  /*22750*/  LOP3.LUT R25, R25, 0x10, RZ, 0x3c, !PT ;  /* 0x0000001019197812 */ /* 0x000fca00078e3cff */
[----:B------:R0:W-:Y:S04]  /*22760*/  STS.U8 [R25+UR4+0x80], R15 ;  /* 0x0000800f19007988 */ /* 0x0001e80008000004 */
[----:B------:R1:W-:Y:S04]  /*22770*/  STS.U8 [R25+UR4+0xc0], R23 ;  /* 0x0000c01719007988 */ /* 0x0003e80008000004 */
[----:B------:R0:W-:Y:S04]  /*22780*/  STS.U8 [R25+UR4+0x2c0], R21 ;  /* 0x0002c01519007988 */ /* 0x0001e80008000004 */
[----:B------:R0:W-:Y:S04]  /*22790*/  STS.U8 [R25+UR4+0x280], R9 ;  /* 0x0002800919007988 */ /* 0x0001e80008000004 */
        /* <DEDUP_REMOVED lines=8> */
[----:B------:R0:W-:Y:S04]  /*22820*/  STS.U8 [R25+UR4+0x6c0], R20 ;  /* 0x0006c01419007988 */ /* 0x0001e80008000004 */
[----:B0-----:R-:W4:Y:S04]  /*22830*/  LDL.LU R20, [R1+0x22f8] ;  /* 0x0022f80001147983 */ /* 0x001f280000300800 */
[----:B--2---:R-:W-:Y:S04]  /*22840*/  STS.U8 [R25+UR4+0x680], R19 ;  /* 0x0006801319007988 */ /* 0x004fe80008000004 */
[----:B---3--:R-:W-:Y:S04]  /*22850*/  STS.U8 [R25+UR4+0x880], R17 ;  /* 0x0008801119007988 */ /* 0x008fe80008000004 */
[----:B------:R-:W-:Y:S04]  /*22860*/  STS.U8 [R25+UR4+0x8c0], R7 ;  /* 0x0008c00719007988 */ /* 0x000fe80008000004 */
[----:B------:R-:W-:Y:S04]  /*22870*/  STS.U8 [R25+UR4+0xac0], R6 ;  /* 0x000ac00619007988 */ /* 0x000fe80008000004 */
[----:B------:R-:W-:Y:S04]  /*22880*/  STS.U8 [R25+UR4+0xa80], R26 ;  /* 0x000a801a19007988 */ /* 0x000fe80008000004 */
[----:B----4-:R-:W-:Y:S04]  /*22890*/  STS.U8 [R25+UR4+0xc80], R0 ;  /* 0x000c800019007988 */ /* 0x010fe80008000004 */
[----:B------:R0:W-:Y:S04]  /*228a0*/  STS.U8 [R25+UR4+0xcc0], R24 ;  /* 0x000cc01819007988 */ /* 0x0001e80008000004 */
[----:B------:R1:W-:Y:S04]  /*228b0*/  STS.U8 [R25+UR4+0xec0], R13 ;  /* 0x000ec00d19007988 */ /* 0x0003e80008000004 */
[----:B------:R2:W-:Y:S04]  /*228c0*/  STS.U8 [R25+UR4+0xe80], R12 ;  /* 0x000e800c19007988 */ /* 0x0005e80008000004 */
[----:B------:R3:W-:Y:S04]  /*228d0*/  STS.U8 [R25+UR4+0x1080], R11 ;  /* 0x0010800b19007988 */ /* 0x0007e80008000004 */
[----:B------:R4:W-:Y:S04]  /*228e0*/  STS.U8 [R25+UR4+0x10c0], R10 ;  /* 0x0010c00a19007988 */ /* 0x0009e80008000004 */
[----:B------:R0:W-:Y:S04]  /*228f0*/  STS.U8 [R25+UR4+0x12c0], R5 ;  /* 0x0012c00519007988 */ /* 0x0001e80008000004 */
[----:B------:R-:W-:Y:S04]  /*22900*/  STS.U8 [R25+UR4+0x1280], R4 ;  /* 0x0012800419007988 */ /* 0x000fe80008000004 */
[----:B------:R2:W-:Y:S04]  /*22910*/  STS.U8 [R25+UR4+0x1480], R3 ;  /* 0x0014800319007988 */ /* 0x0005e80008000004 */
[----:B0-----:R-:W4:Y:S04]  /*22920*/  LDL.LU R24, [R1+0x19c] ;  /* 0x00019c0001187983 */ /* 0x001f280000300800 */
[----:B-1----:R-:W4:Y:S04]  /*22930*/  LDL.LU R13, [R1+0x198] ;  /* 0x00019800010d7983 */ /* 0x002f280000300800 */
[----:B--2---:R-:W2:Y:S04]  /*22940*/  LDL.LU R12, [R1+0x17c] ;  /* 0x00017c00010c7983 */ /* 0x004ea80000300800 */
[----:B---3--:R-:W3:Y:S04]  /*22950*/  LDL.LU R11, [R1+0x178] ;  /* 0x00017800010b7983 */ /* 0x008ee80000300800 */
[----:B------:R0:W-:Y:S04]  /*22960*/  STS.U8 [R25+UR4+0x14c0], R16 ;  /* 0x0014c01019007988 */ /* 0x0001e80008000004 */
[----:B----4-:R-:W4:Y:S04]  /*22970*/  LDL.LU R10, [R1+0x15c] ;  /* 0x00015c00010a7983 */ /* 0x010f280000300800 */
[----:B------:R-:W-:Y:S04]  /*22980*/  STS.U8 [R25+UR4+0x16c0], R27 ;  /* 0x0016c01b19007988 */ /* 0x000fe80008000004 */
[----:B------:R-:W4:Y:S04]  /*22990*/  LDL.LU R5, [R1+0x158] ;  /* 0x0001580001057983 */ /* 0x000f280000300800 */
[----:B------:R-:W-:Y:S04]  /*229a0*/  STS.U8 [R25+UR4+0x1680], R28 ;  /* 0x0016801c19007988 */ /* 0x000fe80008000004 */
[----:B------:R-:W4:Y:S04]  /*229b0*/  LDL.LU R3, [R1+0x13c] ;  /* 0x00013c0001037983 */ /* 0x000f280000300800 */
        /* <DEDUP_REMOVED lines=23> */
[----:B------:R-:W4:Y:S01]  /*22b30*/  LDL.LU R21, [R1+0xf4] ;  /* 0x0000f40001157983 */ /* 0x000f220000300800 */
[----:B------:R-:W-:-:S03]  /*22b40*/  LOP3.LUT R7, R22, 0x20, RZ, 0x3c, !PT ;  /* 0x0000002016077812 */ /* 0x000fc600078e3cff */
[----:B------:R-:W4:Y:S04]  /*22b50*/  LDL.LU R25, [R1+0x22f4] ;  /* 0x0022f40001197983 */ /* 0x000f280000300800 */
[----:B------:R-:W4:Y:S04]  /*22b60*/  LDL.LU R23, [R1+0xf8] ;  /* 0x0000f80001177983 */ /* 0x000f280000300800 */
[----:B------:R0:W-:Y:S04]  /*22b70*/  STS.U8 [R7+UR4+0x100], R24 ;  /* 0x0001001807007988 */ /* 0x0001e80008000004 */
[----:B------:R1:W-:Y:S04]  /*22b80*/  STS.U8 [R7+UR4+0x140], R13 ;  /* 0x0001400d07007988 */ /* 0x0003e80008000004 */
[----:B--2---:R2:W-:Y:S04]  /*22b90*/  STS.U8 [R7+UR4+0x340], R12 ;  /* 0x0003400c07007988 */ /* 0x0045e80008000004 */
[----:B---3--:R3:W-:Y:S04]  /*22ba0*/  STS.U8 [R7+UR4+0x300], R11 ;  /* 0x0003000b07007988 */ /* 0x0087e80008000004 */
[----:B----4-:R4:W-:Y:S04]  /*22bb0*/  STS.U8 [R7+UR4+0x500], R10 ;  /* 0x0005000a07007988 */ /* 0x0109e80008000004 */
[----:B------:R2:W-:Y:S04]  /*22bc0*/  STS.U8 [R7+UR4+0x540], R5 ;  /* 0x0005400507007988 */ /* 0x0005e80008000004 */
[----:B0-----:R-:W4:Y:S04]  /*22bd0*/  LDL.LU R24, [R1+0x22f0] ;  /* 0x0022f00001187983 */ /* 0x001f280000300800 */
[----:B-1----:R-:W4:Y:S04]  /*22be0*/  LDL.LU R13, [R1+0x22ec] ;  /* 0x0022ec00010d7983 */ /* 0x002f280000300800 */
[----:B--2---:R-:W2:Y:S04]  /*22bf0*/  LDL.LU R12, [R1+0x22e8] ;  /* 0x0022e800010c7983 */ /* 0x004ea80000300800 */
[----:B---3--:R-:W3:Y:S04]  /*22c00*/  LDL.LU R11, [R1+0x22e4] ;  /* 0x0022e400010b7983 */ /* 0x008ee80000300800 */
[----:B------:R0:W-:Y:S04]  /*22c10*/  STS.U8 [R7+UR4+0x740], R3 ;  /* 0x0007400307007988 */ /* 0x0001e80008000004 */
[----:B----4-:R-:W4:Y:S04]  /*22c20*/  LDL.LU R10, [R1+0x22e0] ;  /* 0x0022e000010a7983 */ /* 0x010f280000300800 */
        /* <DEDUP_REMOVED lines=20> */
[----:B------:R1:W-:Y:S04]  /*22d70*/  STS.U8 [R7+UR4+0x1740], R27 ;  /* 0x0017401b07007988 */ /* 0x0003e80008000004 */
[----:B------:R1:W-:Y:S04]  /*22d80*/  STS.U8 [R7+UR4+0x1700], R28 ;  /* 0x0017001c07007988 */ /* 0x0003e80008000004 */
[----:B0-----:R-:W3:Y:S04]  /*22d90*/  LDL.LU R4, [R1+0x194] ;  /* 0x0001940001047983 */ /* 0x001ee80000300800 */
[----:B-1----:R-:W3:Y:S04]  /*22da0*/  LDL.LU R27, [R1+0x190] ;  /* 0x00019000011b7983 */ /* 0x002ee80000300800 */
[----:B------:R-:W3:Y:S04]  /*22db0*/  LDL.LU R28, [R1+0x174] ;  /* 0x00017400011c7983 */ /* 0x000ee80000300800 */
[----:B--2---:R0:W-:Y:S04]  /*22dc0*/  STS.U8 [R7+UR4+0x1900], R2 ;  /* 0x0019000207007988 */ /* 0x0041e80008000004 */
[----:B0-----:R-:W2:Y:S04]  /*22dd0*/  LDL.LU R2, [R1+0x170] ;  /* 0x0001700001027983 */ /* 0x001ea80000300800 */
        /* <DEDUP_REMOVED lines=10> */
[----:B------:R0:W-:Y:S04]  /*22e80*/  STS.U8 [R7+UR4+0x1940], R29 ;  /* 0x0019401d07007988 */ /* 0x0001e80008000004 */
[----:B------:R1:W-:Y:S04]  /*22e90*/  STS.U8 [R7+UR4+0x1b40], R16 ;  /* 0x001b401007007988 */ /* 0x0003e80008000004 */
[----:B------:R0:W-:Y:S04]  /*22ea0*/  STS.U8 [R7+UR4+0x1b00], R3 ;  /* 0x001b000307007988 */ /* 0x0001e80008000004 */
[----:B----4-:R4:W-:Y:S04]  /*22eb0*/  STS.U8 [R7+UR4+0x1d00], R10 ;  /* 0x001d000a07007988 */ /* 0x0109e80008000004 */
[----:B---3--:R3:W-:Y:S04]  /*22ec0*/  STS.U8 [R7+UR4+0x1d40], R11 ;  /* 0x001d400b07007988 */ /* 0x0087e80008000004 */
[----:B------:R3:W-:Y:S04]  /*22ed0*/  STS.U8 [R7+UR4+0x1f40], R24 ;  /* 0x001f401807007988 */ /* 0x0007e80008000004 */
[----:B0-----:R-:W2:Y:S04]  /*22ee0*/  LDL.LU R29, [R1+0xec] ;  /* 0x0000ec00011d7983 */ /* 0x001ea80000300800 */
[----:B-1----:R-:W2:Y:S04]  /*22ef0*/  LDL.LU R16, [R1+0xf0] ;  /* 0x0000f00001107983 */ /* 0x002ea80000300800 */
[----:B------:R-:W2:Y:S04]  /*22f00*/  LDL.LU R3, [R1+0x10c] ;  /* 0x00010c0001037983 */ /* 0x000ea80000300800 */
[----:B----4-:R-:W4:Y:S04]  /*22f10*/  LDL.LU R10, [R1+0x110] ;  /* 0x00011000010a7983 */ /* 0x010f280000300800 */
[----:B------:R-:W4:Y:S04]  /*22f20*/  LDL.LU R6, [R1+0x4c] ;  /* 0x00004c0001067983 */ /* 0x000f280000300800 */
[----:B---3--:R-:W3:Y:S04]  /*22f30*/  LDL.LU R11, [R1+0x130] ;  /* 0x00013000010b7983 */ /* 0x008ee80000300800 */
[----:B------:R-:W3:Y:S04]  /*22f40*/  LDL.LU R24, [R1+0x150] ;  /* 0x0001500001187983 */ /* 0x000ee80000300800 */
[----:B------:R0:W-:Y:S04]  /*22f50*/  STS.U8 [R7+UR4+0x1f00], R25 ;  /* 0x001f001907007988 */ /* 0x0001e80008000004 */
[----:B0-----:R-:W3:Y:S01]  /*22f60*/  LDL.LU R25, [R1+0x154] ;  /* 0x0001540001197983 */ /* 0x001ee20000300800 */
[----:B------:R-:W-:-:S03]  /*22f70*/  LOP3.LUT R22, R22, 0x30, RZ, 0x3c, !PT ;  /* 0x0000003016167812 */ /* 0x000fc600078e3cff */
[----:B------:R-:W4:Y:S04]  /*22f80*/  LDL.LU R7, [R1+0x18] ;  /* 0x0000180001077983 */ /* 0x000f280000300800 */
[----:B------:R0:W-:Y:S04]  /*22f90*/  STS.U8 [R22+UR4+0x180], R4 ;  /* 0x0001800416007988 */ /* 0x0001e80008000004 */
[----:B------:R1:W-:Y:S04]  /*22fa0*/  STS.U8 [R22+UR4+0x1c0], R27 ;  /* 0x0001c01b16007988 */ /* 0x0003e80008000004 */
[----:B------:R1:W-:Y:S04]  /*22fb0*/  STS.U8 [R22+UR4+0x3c0], R28 ;  /* 0x0003c01c16007988 */ /* 0x0003e80008000004 */
[----:B0-----:R-:W4:Y:S04]  /*22fc0*/  LDL.LU R4, [R1+0x22c8] ;  /* 0x0022c80001047983 */ /* 0x001f280000300800 */
[----:B-1----:R-:W4:Y:S04]  /*22fd0*/  LDL.LU R27, [R1+0x22c4] ;  /* 0x0022c400011b7983 */ /* 0x002f280000300800 */
[----:B------:R-:W4:Y:S04]  /*22fe0*/  LDL.LU R28, [R1+0x22c0] ;  /* 0x0022c000011c7983 */ /* 0x000f280000300800 */
[----:B--2---:R0:W-:Y:S04]  /*22ff0*/  STS.U8 [R22+UR4+0x380], R2 ;  /* 0x0003800216007988 */ /* 0x0041e80008000004 */
[----:B0-----:R-:W2:Y:S04]  /*23000*/  LDL.LU R2, [R1+0x22bc] ;  /* 0x0022bc0001027983 */ /* 0x001ea80000300800 */
[----:B---3--:R-:W-:Y:S04]  /*23010*/  STS.U8 [R22+UR4+0x580], R25 ;  /* 0x0005801916007988 */ /* 0x008fe80008000004 */
[----:B------:R-:W-:Y:S04]  /*23020*/  STS.U8 [R22+UR4+0x5c0], R24 ;  /* 0x0005c01816007988 */ /* 0x000fe80008000004 */
[----:B------:R-:W-:Y:S04]  /*23030*/  STS.U8 [R22+UR4+0x7c0], R11 ;  /* 0x0007c00b16007988 */ /* 0x000fe80008000004 */
[----:B------:R0:W-:Y:S04]  /*23040*/  STS.U8 [R22+UR4+0x780], R0 ;  /* 0x0007800016007988 */ /* 0x0001e80008000004 */
[----:B----4-:R-:W-:Y:S04]  /*23050*/  STS.U8 [R22+UR4+0x980], R10 ;  /* 0x0009800a16007988 */ /* 0x010fe80008000004 */
[----:B------:R-:W-:Y:S04]  /*23060*/  STS.U8 [R22+UR4+0x9c0], R3 ;  /* 0x0009c00316007988 */ /* 0x000fe80008000004 */
[----:B------:R-:W-:Y:S04]  /*23070*/  STS.U8 [R22+UR4+0xbc0], R16 ;  /* 0x000bc01016007988 */ /* 0x000fe80008000004 */
[----:B------:R-:W-:Y:S04]  /*23080*/  STS.U8 [R22+UR4+0xb80], R29 ;  /* 0x000b801d16007988 */ /* 0x000fe80008000004 */
[----:B------:R1:W-:Y:S04]  /*23090*/  STS.U8 [R22+UR4+0xd80], R23 ;  /* 0x000d801716007988 */ /* 0x0003e80008000004 */
[----:B------:R3:W-:Y:S04]  /*230a0*/  STS.U8 [R22+UR4+0xdc0], R21 ;  /* 0x000dc01516007988 */ /* 0x0007e80008000004 */
[----:B------:R4:W-:Y:S04]  /*230b0*/  STS.U8 [R22+UR4+0xfc0], R9 ;  /* 0x000fc00916007988 */ /* 0x0009e80008000004 */
[----:B------:R-:W-:Y:S04]  /*230c0*/  STS.U8 [R22+UR4+0xf80], R8 ;  /* 0x000f800816007988 */ /* 0x000fe80008000004 */
[----:B------:R-:W-:Y:S04]  /*230d0*/  STS.U8 [R22+UR4+0x1180], R18 ;  /* 0x0011801216007988 */ /* 0x000fe80008000004 */
[----:B0-----:R-:W2:Y:S04]  /*230e0*/  LDL.LU R0, [R1+0x1b0] ;  /* 0x0001b00001007983 */ /* 0x001ea80000300800 */
[----:B------:R0:W-:Y:S04]  /*230f0*/  STS.U8 [R22+UR4+0x11c0], R20 ;  /* 0x0011c01416007988 */ /* 0x0001e80008000004 */
[----:B------:R0:W-:Y:S04]  /*23100*/  STS.U8 [R22+UR4+0x13c0], R19 ;  /* 0x0013c01316007988 */ /* 0x0001e80008000004 */
[----:B------:R-:W-:Y:S04]  /*23110*/  STS.U8 [R22+UR4+0x1380], R17 ;  /* 0x0013801116007988 */ /* 0x000fe80008000004 */
[----:B-1----:R-:W2:Y:S04]  /*23120*/  LDL.LU R23, [R1+0x40] ;  /* 0x0000400001177983 */ /* 0x002ea80000300800 */
[----:B---3--:R-:W3:Y:S04]  /*23130*/  LDL.LU R21, [R1+0x3c] ;  /* 0x00003c0001157983 */ /* 0x008ee80000300800 */
[----:B------:R1:W-:Y:S04]  /*23140*/  STS.U8 [R22+UR4+0x1580], R26 ;  /* 0x0015801a16007988 */ /* 0x0003e80008000004 */
[----:B----4-:R-:W4:Y:S04]  /*23150*/  LDL.LU R9, [R1+0x38] ;  /* 0x0000380001097983 */ /* 0x010f280000300800 */
[----:B------:R-:W-:Y:S04]  /*23160*/  STS.U8 [R22+UR4+0x15c0], R6 ;  /* 0x0015c00616007988 */ /* 0x000fe80008000004 */
[----:B------:R-:W-:Y:S04]  /*23170*/  STS.U8 [R22+UR4+0x17c0], R7 ;  /* 0x0017c00716007988 */ /* 0x000fe80008000004 */
[----:B0-----:R-:W4:Y:S04]  /*23180*/  LDL.LU R20, [R1+0x30] ;  /* 0x0000300001147983 */ /* 0x001f280000300800 */
[----:B------:R-:W3:Y:S04]  /*23190*/  LDL.LU R19, [R1+0x2c] ;  /* 0x00002c0001137983 */ /* 0x000ee80000300800 */
[----:B-1----:R-:W3:Y:S04]  /*231a0*/  LDL.LU R26, [R1+0x28] ;  /* 0x00002800011a7983 */ /* 0x002ee80000300800 */
[----:B--2---:R0:W-:Y:S04]  /*231b0*/  STS.U8 [R22+UR4+0x1780], R2 ;  /* 0x0017800216007988 */ /* 0x0041e80008000004 */
[----:B0-----:R-:W2:Y:S01]  /*231c0*/  LDL.LU R2, [R1+0x22b8] ;  /* 0x0022b80001027983 */ /* 0x001ea20000300800 */
[----:B------:R-:W0:Y:S01]  /*231d0*/  S2R R6, SR_TID.X ;  /* 0x0000000000067919 */ /* 0x000e220000002100 */
[----:B------:R-:W1:Y:S02]  /*231e0*/  S2R R7, SR_TID.X ;  /* 0x0000000000077919 */ /* 0x000e640000002100 */
[----:B------:R-:W-:Y:S04]  /*231f0*/  STS.U8 [R22+UR4+0x1980], R28 ;  /* 0x0019801c16007988 */ /* 0x000fe80008000004 */
[----:B------:R-:W-:Y:S04]  /*23200*/  STS.U8 [R22+UR4+0x19c0], R27 ;  /* 0x0019c01b16007988 */ /* 0x000fe80008000004 */
[----:B------:R-:W-:Y:S04]  /*23210*/  STS.U8 [R22+UR4+0x1bc0], R4 ;  /* 0x001bc00416007988 */ /* 0x000fe80008000004 */
[----:B------:R-:W-:Y:S04]  /*23220*/  STS.U8 [R22+UR4+0x1b80], R5 ;  /* 0x001b800516007988 */ /* 0x000fe80008000004 */
[----:B------:R-:W-:Y:S04]  /*23230*/  STS.U8 [R22+UR4+0x1d80], R12 ;  /* 0x001d800c16007988 */ /* 0x000fe80008000004 */
[----:B------:R-:W-:Y:S01]  /*23240*/  STS.U8 [R22+UR4+0x1dc0], R13 ;  /* 0x001dc00d16007988 */ /* 0x000fe20008000004 */
[----:B0-----:R-:W-:Y:S01]  /*23250*/  LOP3.LUT R6, R6, 0x7, RZ, 0xc0, !PT ;  /* 0x0000000706067812 */ /* 0x001fe200078ec0ff */
[----:B-1----:R-:W-:-:S04]  /*23260*/  IMAD.SHL.U32 R7, R7, 0x2, RZ ;  /* 0x0000000207077824 */ /* 0x002fc800078e00ff */
[----:B------:R-:W-:-:S05]  /*23270*/  IMAD R6, R6, 0x90, RZ ;  /* 0x0000009006067824 */ /* 0x000fca00078e02ff */
[----:B------:R-:W-:Y:S01]  /*23280*/  LOP3.LUT R16, R6, 0x30, R7, 0x78, !PT ;  /* 0x0000003006107812 */ /* 0x000fe200078e7807 */
[----:B--2---:R-:W-:Y:S04]  /*23290*/  STS.U8 [R22+UR4+0x1fc0], R2 ;  /* 0x001fc00216007988 */ /* 0x004fe80008000004 */
[----:B------:R-:W-:Y:S01]  /*232a0*/  STS.U8 [R22+UR4+0x1f80], R0 ;  /* 0x001f800016007988 */ /* 0x000fe20008000004 */
[----:B------:R-:W-:Y:S06]  /*232b0*/  BAR.SYNC.DEFER_BLOCKING 0x0 ;  /* 0x0000000000007b1d */ /* 0x000fec0000010000 */
[----:B------:R-:W0:Y:S04]  /*232c0*/  LDSM.16.M88.4 R4, [R16+UR4] ;  /* 0x000000041004783b */ /* 0x000e280008000200 */
[----:B0-----:R-:W-:Y:S01]  /*232d0*/  STL.64 [R1+0x2e0], R4 ;  /* 0x0002e00401007387 */ /* 0x001fe20000100a00 */
[----:B------:R-:W-:-:S03]  /*232e0*/  IMAD.MOV.U32 R11, RZ, RZ, R4 ;  /* 0x000000ffff0b7224 */ /* 0x000fc600078e0004 */
[----:B------:R-:W-:Y:S01]  /*232f0*/  STL.64 [R1+0x2e8], R6 ;  /* 0x0002e80601007387 */ /* 0x000fe20000100a00 */
[----:B------:R-:W-:-:S03]  /*23300*/  IMAD.MOV.U32 R10, RZ, RZ, R5 ;  /* 0x000000ffff0a7224 */ /* 0x000fc600078e0005 */
[----:B------:R-:W0:Y:S04]  /*23310*/  LDSM.16.M88.4 R4, [R16+UR4+0x400] ;  /* 0x000400041004783b */ /* 0x000e280008000200 */
[----:B0-----:R-:W-:Y:S01]  /*23320*/  STL.64 [R1+0x2f0], R4 ;  /* 0x0002f00401007387 */ /* 0x001fe20000100a00 */
[----:B------:R-:W-:-:S03]  /*23330*/  IMAD.MOV.U32 R18, RZ, RZ, R4 ;  /* 0x000000ffff127224 */ /* 0x000fc600078e0004 */
[----:B------:R-:W-:Y:S01]  /*23340*/  STL.64 [R1+0x2f8], R6 ;  /* 0x0002f80601007387 */ /* 0x000fe20000100a00 */
[----:B------:R-:W-:-:S03]  /*23350*/  IMAD.MOV.U32 R17, RZ, RZ, R5 ;  /* 0x000000ffff117224 */ /* 0x000fc600078e0005 */
[----:B------:R-:W0:Y:S01]  /*23360*/  LDSM.16.M88.4 R4, [R16+UR4+0x800] ;  /* 0x000800041004783b */ /* 0x000e220008000200 */
[----:B------:R-:W-:-:S03]  /*23370*/  IMAD R2, R14, 0x100, R15 ;  /* 0x000001000e027824 */ /* 0x000fc600078e020f */
[----:B------:R-:W-:Y:S04]  /*23380*/  LDSM.16.M88.4 R12, [R16+UR4+0x1000] ;  /* 0x00100004100c783b */ /* 0x000fe80008000200 */
[----:B0-----:R-:W-:Y:S01]  /*23390*/  STL.64 [R1+0x300], R4 ;  /* 0x0003000401007387 */ /* 0x001fe20000100a00 */
[----:B------:R-:W-:-:S03]  /*233a0*/  IMAD.MOV.U32 R22, RZ, RZ, R4 ;  /* 0x000000ffff167224 */ /* 0x000fc600078e0004 */
[----:B------:R-:W-:Y:S01]  /*233b0*/  STL.64 [R1+0x308], R6 ;  /* 0x0003080601007387 */ /* 0x000fe20000100a00 */
[----:B------:R-:W-:-:S03]  /*233c0*/  IMAD.MOV.U32 R0, RZ, RZ, R5 ;  /* 0x000000ffff007224 */ /* 0x000fc600078e0005 */
[----:B------:R-:W0:Y:S04]  /*233d0*/  LDSM.16.M88.4 R4, [R16+UR4+0xc00] ;  /* 0x000c00041004783b */ /* 0x000e280008000200 */
[----:B0-----:R3:W-:Y:S04]  /*233e0*/  STL.64 [R1+0x310], R4 ;  /* 0x0003100401007387 */ /* 0x0017e80000100a00 */
[----:B------:R-:W-:Y:S04]  /*233f0*/  STL.64 [R1+0x318], R6 ;  /* 0x0003180601007387 */ /* 0x000fe80000100a00 */
[----:B------:R-:W-:Y:S04]  /*23400*/  STL.64 [R1+0x320], R12 ;  /* 0x0003200c01007387 */ /* 0x000fe80000100a00 */
[----:B------:R0:W-:Y:S04]  /*23410*/  STL.64 [R1+0x328], R14 ;  /* 0x0003280e01007387 */ /* 0x0001e80000100a00 */
[----:B------:R-:W2:Y:S01]  /*23420*/  LDL.LU.64 R24, [R1+0x3a0] ;  /* 0x0003a00001187983 */ /* 0x000ea20000300a00 */
[----:B---3--:R-:W-:-:S03]  /*23430*/  IMAD R5, R26, 0x100, R19 ;  /* 0x000001001a057824 */ /* 0x008fc600078e0213 */
[----:B------:R-:W3:Y:S02]  /*23440*/  LDL.LU.64 R26, [R1+0x3a8] ;  /* 0x0003a800011a7983 */ /* 0x000ee40000300a00 */
[----:B0-----:R-:W-:Y:S01]  /*23450*/  F2FP.F16.E4M3.UNPACK_B R15, R5 ;  /* 0x00000005ff0f723e */ /* 0x001fe200020006ff */
[----:B------:R-:W-:Y:S02]  /*23460*/  IMAD.MOV.U32 R8, RZ, RZ, R4 ;  /* 0x000000ffff087224 */ /* 0x000fe400078e0004 */
[----:B----4-:R-:W-:Y:S01]  /*23470*/  IMAD R4, R20, 0x100, R9 ;  /* 0x0000010014047824 */ /* 0x010fe200078e0209 */
[----:B---3--:R-:W-:Y:S04]  /*23480*/  STL.64 [R1+0x22b0], R26 ;  /* 0x0022b01a01007387 */ /* 0x008fe80000100a00 */
[----:B--2---:R-:W-:Y:S04]  /*23490*/  STL.64 [R1+0x22a8], R24 ;  /* 0x0022a81801007387 */ /* 0x004fe80000100a00 */
[----:B------:R-:W2:Y:S04]  /*234a0*/  LDL R5, [R1+0x314] ;  /* 0x0003140001057983 */ /* 0x000ea80000100800 */
[----:B------:R-:W0:Y:S01]  /*234b0*/  LDSM.16.M88.4 R24, [R16+UR4+0x1400] ;  /* 0x001400041018783b */ /* 0x000e220008000200 */
[----:B------:R-:W-:-:S02]  /*234c0*/  IMAD.MOV.U32 R6, RZ, RZ, R12 ;  /* 0x000000ffff067224 */ /* 0x000fc400078e000c */
[----:B------:R-:W-:Y:S01]  /*234d0*/  IMAD.MOV.U32 R7, RZ, RZ, R13 ;  /* 0x000000ffff077224 */ /* 0x000fe200078e000d */
[----:B------:R-:W-:Y:S01]  /*234e0*/  F2FP.F16.E4M3.UNPACK_B R14, R4 ;  /* 0x00000004ff0e723e */ /* 0x000fe200020006ff */
[----:B------:R-:W-:-:S03]  /*234f0*/  IMAD.MOV.U32 R4, RZ, RZ, R8 ;  /* 0x000000ffff047224 */ /* 0x000fc600078e0008 */
[----:B------:R-:W-:Y:S01]  /*23500*/  STL.64 [R1+0x22a0], R6 ;  /* 0x0022a00601007387 */ /* 0x000fe20000100a00 */
[----:B0-----:R-:W-:Y:S02]  /*23510*/  IMAD.MOV.U32 R8, RZ, RZ, R24 ;  /* 0x000000ffff087224 */ /* 0x001fe400078e0018 */
[----:B------:R-:W-:Y:S02]  /*23520*/  IMAD.MOV.U32 R9, RZ, RZ, R25 ;  /* 0x000000ffff097224 */ /* 0x000fe400078e0019 */
[----:B------:R-:W-:Y:S01]  /*23530*/  IMAD R3, R21, 0x100, R23 ;  /* 0x0000010015037824 */ /* 0x000fe200078e0217 */
[----:B------:R-:W-:Y:S02]  /*23540*/  F2FP.F16.E4M3.UNPACK_B R20, R11 ;  /* 0x0000000bff14723e */ /* 0x000fe400020006ff */
[----:B------:R-:W-:Y:S01]  /*23550*/  F2FP.F16.E4M3.UNPACK_B R21, R10 ;  /* 0x0000000aff15723e */ /* 0x000fe200020006ff */
[----:B--2---:R0:W-:Y:S04]  /*23560*/  STL.64 [R1+0x2298], R4 ;  /* 0x0022980401007387 */ /* 0x0041e80000100a00 */
[----:B------:R-:W-:Y:S04]  /*23570*/  STL.64 [R1+0x330], R24 ;  /* 0x0003301801007387 */ /* 0x000fe80000100a00 */
[----:B------:R-:W-:Y:S04]  /*23580*/  STL.64 [R1+0x338], R26 ;  /* 0x0003381a01007387 */ /* 0x000fe80000100a00 */
[----:B------:R-:W1:Y:S04]  /*23590*/  LDSM.16.M88.4 R24, [R16+UR4+0x1800] ;  /* 0x001800041018783b */ /* 0x000e680008000200 */
[----:B0-----:R-:W2:Y:S04]  /*235a0*/  LDL.LU.64 R4, [R1+0x400] ;  /* 0x0004000001047983 */ /* 0x001ea80000300a00 */
[----:B------:R-:W2:Y:S04]  /*235b0*/  LDL.LU.64 R6, [R1+0x408] ;  /* 0x0004080001067983 */ /* 0x000ea80000300a00 */
[----:B-1----:R-:W-:Y:S04]  /*235c0*/  STL.64 [R1+0x340], R24 ;  /* 0x0003401801007387 */ /* 0x002fe80000100a00 */
[----:B------:R0:W-:Y:S01]  /*235d0*/  STL.64 [R1+0x348], R26 ;  /* 0x0003481a01007387 */ /* 0x0001e20000100a00 */
[----:B------:R-:W-:-:S02]  /*235e0*/  IMAD.MOV.U32 R10, RZ, RZ, R24 ;  /* 0x000000ffff0a7224 */ /* 0x000fc400078e0018 */
[----:B------:R-:W-:Y:S01]  /*235f0*/  IMAD.MOV.U32 R11, RZ, RZ, R25 ;  /* 0x000000ffff0b7224 */ /* 0x000fe200078e0019 */
[----:B0-----:R-:W3:Y:S04]  /*23600*/  LDL.LU.64 R26, [R1+0x22b0] ;  /* 0x0022b000011a7983 */ /* 0x001ee80000300a00 */
[----:B------:R-:W3:Y:S01]  /*23610*/  LDL.LU.64 R24, [R1+0x22a8] ;  /* 0x0022a80001187983 */ /* 0x000ee20000300a00 */
[----:B------:R-:W-:Y:S02]  /*23620*/  F2FP.F16.E4M3.UNPACK_B R12, R2 ;  /* 0x00000002ff0c723e */ /* 0x000fe400020006ff */
[----:B------:R-:W-:Y:S02]  /*23630*/  F2FP.F16.E4M3.UNPACK_B R13, R3 ;  /* 0x00000003ff0d723e */ /* 0x000fe400020006ff */
[----:B------:R-:W-:-:S02]  /*23640*/  F2FP.F16.E4M3.UNPACK_B R18, R18 ;  /* 0x00000012ff12723e */ /* 0x000fc400020006ff */
[----:B------:R-:W-:Y:S02]  /*23650*/  F2FP.F16.E4M3.UNPACK_B R19, R17 ;  /* 0x00000011ff13723e */ /* 0x000fe400020006ff */
[----:B------:R-:W-:Y:S01]  /*23660*/  F2FP.F16.E4M3.UNPACK_B R2, R22 ;  /* 0x00000016ff02723e */ /* 0x000fe200020006ff */
[----:B---3--:R-:W-:-:S15]  /*23670*/  HMMA.16816.F32 R24, R12, R20, R24 ;  /* 0x000000140c18723c */ /* 0x008fde0000001818 */
[----:B------:R-:W-:-:S04]  /*23680*/  NOP ;  /* 0x0000000000007918 */ /* 0x000fc80000000000 */
[----:B------:R-:W-:Y:S04]  /*23690*/  STL.64 [R1+0x2118], R26 ;  /* 0x0021181a01007387 */ /* 0x000fe80000100a00 */
[----:B------:R-:W-:Y:S04]  /*236a0*/  STL.64 [R1+0x2110], R24 ;  /* 0x0021101801007387 */ /* 0x000fe80000100a00 */
[----:B------:R-:W0:Y:S01]  /*236b0*/  LDSM.16.M88.4 R24, [R16+UR4+0x1c00] ;  /* 0x001c00041018783b */ /* 0x000e220008000200 */
[----:B--2---:R-:W-:Y:S03]  /*236c0*/  HMMA.16816.F32 R4, R12, R18, R4 ;  /* 0x000000120c04723c */ /* 0x004fe60000001804 */
[----:B0-----:R0:W-:Y:S01]  /*236d0*/  STL.64 [R1+0x350], R24 ;  /* 0x0003501801007387 */ /* 0x0011e20000100a00 */
[----:B------:R-:W-:-:S03]  /*236e0*/  IMAD.MOV.U32 R16, RZ, RZ, R24 ;  /* 0x000000ffff107224 */ /* 0x000fc600078e0018 */
[----:B------:R1:W-:Y:S01]  /*236f0*/  STL.64 [R1+0x358], R26 ;  /* 0x0003581a01007387 */ /* 0x0003e20000100a00 */
[----:B------:R-:W-:-:S03]  /*23700*/  IMAD.MOV.U32 R17, RZ, RZ, R25 ;  /* 0x000000ffff117224 */ /* 0x000fc600078e0019 */
[----:B0-----:R-:W2:Y:S04]  /*23710*/  LDL.LU.64 R24, [R1+0x3e0] ;  /* 0x0003e00001187983 */ /* 0x001ea80000300a00 */
[----:B-1----:R-:W2:Y:S04]  /*23720*/  LDL.LU.64 R26, [R1+0x3e8] ;  /* 0x0003e800011a7983 */ /* 0x002ea80000300a00 */
[----:B------:R-:W-:Y:S04]  /*23730*/  STL.64 [R1], R4 ;  /* 0x0000000401007387 */ /* 0x000fe80000100a00 */
[----:B------:R0:W-:Y:S04]  /*23740*/  STL.64 [R1+0x8], R6 ;  /* 0x0000080601007387 */ /* 0x0001e80000100a00 */
[----:B0-----:R-:W3:Y:S04]  /*23750*/  LDL.LU.64 R6, [R1+0x22a0] ;  /* 0x0022a00001067983 */ /* 0x001ee80000300a00 */
[----:B------:R-:W4:Y:S04]  /*23760*/  LDL.LU.64 R4, [R1+0x2298] ;  /* 0x0022980001047983 */ /* 0x000f280000300a00 */
[----:B------:R-:W-:Y:S04]  /*23770*/  STL.64 [R1+0x2280], R18 ;  /* 0x0022801201007387 */ /* 0x000fe80000100a00 */
[----:B------:R0:W-:Y:S04]  /*23780*/  STL.64 [R1+0x2278], R16 ;  /* 0x0022781001007387 */ /* 0x0001e80000100a00 */
[----:B0-----:R-:W2:Y:S04]  /*23790*/  LDL.LU.64 R16, [R1+0x3f0] ;  /* 0x0003f00001107983 */ /* 0x001ea80000300a00 */
[----:B------:R-:W2:Y:S04]  /*237a0*/  LDL.LU.64 R18, [R1+0x3f8] ;  /* 0x0003f80001127983 */ /* 0x000ea80000300a00 */
[----:B------:R-:W3:Y:S04]  /*237b0*/  LDL.LU R22, [R1+0x138] ;  /* 0x0001380001167983 */ /* 0x000ee80000300800 */
[----:B------:R-:W3:Y:S01]  /*237c0*/  LDL.LU R23, [R1+0x1b8] ;  /* 0x0001b80001177983 */ /* 0x000ee20000300800 */
[----:B------:R-:W-:-:S02]  /*237d0*/  F2FP.F16.E4M3.UNPACK_B R3, R0 ;  /* 0x00000000ff03723e */ /* 0x000fc400020006ff */
[----:B----4-:R-:W-:Y:S02]  /*237e0*/  F2FP.F16.E4M3.UNPACK_B R4, R4 ;  /* 0x00000004ff04723e */ /* 0x010fe400020006ff */
[----:B------:R-:W-:-:S03]  /*237f0*/  F2FP.F16.E4M3.UNPACK_B R5, R5 ;  /* 0x00000005ff05723e */ /* 0x000fc600020006ff */
[C---:B--2---:R-:W-:Y:S01]  /*23800*/  HMMA.16816.F32 R16, R12.reuse, R2, R16 ;  /* 0x000000020c10723c */ /* 0x044fe20000001810 */
[----:B---3--:R-:W-:Y:S04]  /*23810*/  STL.64 [R1+0x2270], R22 ;  /* 0x0022701601007387 */ /* 0x008fe80000100a00 */
[----:B------:R-:W-:Y:S04]  /*23820*/  STL.64 [R1+0x2268], R20 ;  /* 0x0022681401007387 */ /* 0x000fe80000100a00 */
[----:B------:R-:W2:Y:S04]  /*23830*/  LDL.LU R28, [R1+0x440] ;  /* 0x00044000011c7983 */ /* 0x000ea80000300800 */
[----:B------:R-:W3:Y:S04]  /*23840*/  LDL.LU R29, [R1+0x44c] ;  /* 0x00044c00011d7983 */ /* 0x000ee80000300800 */
[----:B------:R-:W3:Y:S04]  /*23850*/  LDL.LU R0, [R1+0x448] ;  /* 0x0004480001007983 */ /* 0x000ee80000300800 */
[----:B------:R-:W-:Y:S04]  /*23860*/  STL.64 [R1+0x10], R16 ;  /* 0x0000101001007387 */ /* 0x000fe80000100a00 */
[----:B------:R0:W-:Y:S02]  /*23870*/  STL.64 [R1+0x18], R18 ;  /* 0x0000181201007387 */ /* 0x0001e40000100a00 */
[----:B0-----:R-:W-:-:S15]  /*23880*/  HMMA.16816.F32 R16, R12, R4, R24 ;  /* 0x000000040c10723c */ /* 0x001fde0000001818 */
[----:B------:R-:W-:-:S04]  /*23890*/  NOP ;  /* 0x0000000000007918 */ /* 0x000fc80000000000 */
[----:B------:R-:W-:Y:S02]  /*238a0*/  IMAD.MOV.U32 R27, RZ, RZ, R16 ;  /* 0x000000ffff1b7224 */ /* 0x000fe400078e0010 */
[----:B------:R-:W-:Y:S02]  /*238b0*/  IMAD.MOV.U32 R26, RZ, RZ, R17 ;  /* 0x000000ffff1a7224 */ /* 0x000fe400078e0011 */
[----:B------:R-:W-:Y:S02]  /*238c0*/  IMAD.MOV.U32 R25, RZ, RZ, R18 ;  /* 0x000000ffff197224 */ /* 0x000fe400078e0012 */
[----:B------:R-:W-:Y:S01]  /*238d0*/  IMAD.MOV.U32 R24, RZ, RZ, R19 ;  /* 0x000000ffff187224 */ /* 0x000fe200078e0013 */
[----:B------:R-:W4:Y:S04]  /*238e0*/  LDL.LU.64 R16, [R1+0x3c0] ;  /* 0x0003c00001107983 */ /* 0x000f280000300a00 */
[----:B------:R-:W2:Y:S01]  /*238f0*/  LDL.LU.64 R18, [R1+0x3c8] ;  /* 0x0003c80001127983 */ /* 0x000ea20000300a00 */
[----:B------:R-:W-:-:S02]  /*23900*/  F2FP.F16.E4M3.UNPACK_B R6, R6 ;  /* 0x00000006ff06723e */ /* 0x000fc400020006ff */
[----:B------:R-:W-:Y:S01]  /*23910*/  F2FP.F16.E4M3.UNPACK_B R7, R7 ;  /* 0x00000007ff07723e */ /* 0x000fe200020006ff */
[----:B--2---:R-:W-:Y:S04]  /*23920*/  STL.64 [R1+0x2290], R18 ;  /* 0x0022901201007387 */ /* 0x004fe80000100a00 */
[----:B----4-:R0:W-:Y:S04]  /*23930*/  STL.64 [R1+0x2288], R16 ;  /* 0x0022881001007387 */ /* 0x0101e80000100a00 */
[----:B0-----:R-:W2:Y:S04]  /*23940*/  LDL.LU.64 R16, [R1+0x3d0] ;  /* 0x0003d00001107983 */ /* 0x001ea80000300a00 */
[----:B------:R-:W2:Y:S04]  /*23950*/  LDL.LU.64 R18, [R1+0x3d8] ;  /* 0x0003d80001127983 */ /* 0x000ea80000300a00 */
[----:B------:R-:W4:Y:S04]  /*23960*/  LDL.LU.64 R20, [R1+0x3b0] ;  /* 0x0003b00001147983 */ /* 0x000f280000300a00 */
[----:B------:R-:W4:Y:S04]  /*23970*/  LDL.LU.64 R22, [R1+0x3b8] ;  /* 0x0003b80001167983 */ /* 0x000f280000300a00 */
[----:B------:R-:W-:Y:S04]  /*23980*/  STL.64 [R1+0x2130], R26 ;  /* 0x0021301a01007387 */ /* 0x000fe80000100a00 */
[----:B------:R0:W-:Y:S04]  /*23990*/  STL.64 [R1+0x2128], R24 ;  /* 0x0021281801007387 */ /* 0x0001e80000100a00 */
[----:B0-----:R-:W3:Y:S04]  /*239a0*/  LDL.LU.64 R24, [R1+0x430] ;  /* 0x0004300001187983 */ /* 0x001ee80000300a00 */
[----:B------:R-:W3:Y:S01]  /*239b0*/  LDL.LU.64 R26, [R1+0x438] ;  /* 0x00043800011a7983 */ /* 0x000ee20000300a00 */
[----:B--2---:R-:W-:-:S15]  /*239c0*/  HMMA.16816.F32 R16, R12, R6, R16 ;  /* 0x000000060c10723c */ /* 0x004fde0000001810 */
[----:B------:R-:W-:-:S04]  /*239d0*/  NOP ;  /* 0x0000000000007918 */ /* 0x000fc80000000000 */
[----:B------:R-:W-:Y:S04]  /*239e0*/  STL.64 [R1+0x30], R16 ;  /* 0x0000301001007387 */ /* 0x000fe80000100a00 */
[----:B------:R0:W-:Y:S04]  /*239f0*/  STL.64 [R1+0x38], R18 ;  /* 0x0000381201007387 */ /* 0x0001e80000100a00 */
[----:B0-----:R-:W2:Y:S04]  /*23a00*/  LDL.LU.64 R18, [R1+0x2290] ;  /* 0x0022900001127983 */ /* 0x001ea80000300a00 */
[----:B------:R-:W2:Y:S01]  /*23a10*/  LDL.LU.64 R16, [R1+0x2288] ;  /* 0x0022880001107983 */ /* 0x000ea20000300a00 */
[----:B------:R-:W-:-:S02]  /*23a20*/  F2FP.F16.E4M3.UNPACK_B R8, R8 ;  /* 0x00000008ff08723e */ /* 0x000fc400020006ff */
[----:B------:R-:W-:Y:S02]  /*23a30*/  F2FP.F16.E4M3.UNPACK_B R9, R9 ;  /* 0x00000009ff09723e */ /* 0x000fe400020006ff */
[----:B------:R-:W-:Y:S02]  /*23a40*/  F2FP.F16.E4M3.UNPACK_B R10, R10 ;  /* 0x0000000aff0a723e */ /* 0x000fe400020006ff */
[----:B------:R-:W-:-:S07]  /*23a50*/  F2FP.F16.E4M3.UNPACK_B R11, R11 ;  /* 0x0000000bff0b723e */ /* 0x000fce00020006ff */
[C---:B----4-:R-:W-:Y:S01]  /*23a60*/  HMMA.16816.F32 R20, R12.reuse, R10, R20 ;  /* 0x0000000a0c14723c */ /* 0x050fe20000001814 */
[----:B------:R0:W-:Y:S04]  /*23a70*/  STL.64 [R1+0x2240], R6 ;  /* 0x0022400601007387 */ /* 0x0001e80000100a00 */
[----:B0-----:R-:W4:Y:S04]  /*23a80*/  LDL.LU R6, [R1+0x1bc] ;  /* 0x0001bc0001067983 */ /* 0x001f280000300800 */
[----:B------:R-:W3:Y:S04]  /*23a90*/  LDL.LU R7, [R1+0x444] ;  /* 0x0004440001077983 */ /* 0x000ee80000300800 */
[----:B------:R0:W-:Y:S04]  /*23aa0*/  STL.64 [R1+0x2238], R4 ;  /* 0x0022380401007387 */ /* 0x0001e80000100a00 */
[----:B0-----:R-:W3:Y:S01]  /*23ab0*/  LDL.LU R5, [R1+0x1b4] ;  /* 0x0001b40001057983 */ /* 0x001ee20000300800 */
[----:B--2---:R-:W-:-:S15]  /*23ac0*/  HMMA.16816.F32 R16, R12, R8, R16 ;  /* 0x000000080c10723c */ /* 0x004fde0000001810 */
[----:B------:R-:W-:-:S04]  /*23ad0*/  NOP ;  /* 0x0000000000007918 */ /* 0x000fc80000000000 */
[----:B------:R-:W-:Y:S04]  /*23ae0*/  STL.64 [R1+0x60], R16 ;  /* 0x0000601001007387 */ /* 0x000fe80000100a00 */
[----:B------:R0:W-:Y:S04]  /*23af0*/  STL.64 [R1+0x68], R18 ;  /* 0x0000681201007387 */ /* 0x0001e80000100a00 */
[----:B0-----:R-:W2:Y:S04]  /*23b00*/  LDL.LU.64 R18, [R1+0x2280] ;  /* 0x0022800001127983 */ /* 0x001ea80000300a00 */
[----:B------:R-:W2:Y:S04]  /*23b10*/  LDL.LU.64 R16, [R1+0x2278] ;  /* 0x0022780001107983 */ /* 0x000ea80000300a00 */
[----:B------:R-:W-:Y:S04]  /*23b20*/  STL.64 [R1+0xe0], R20 ;  /* 0x0000e01401007387 */ /* 0x000fe80000100a00 */
[----:B------:R0:W-:Y:S04]  /*23b30*/  STL.64 [R1+0xe8], R22 ;  /* 0x0000e81601007387 */ /* 0x0001e80000100a00 */
[----:B0-----:R-:W4:Y:S01]  /*23b40*/  LDL.LU.64 R22, [R1+0x2270] ;  /* 0x0022700001167983 */ /* 0x001f220000300a00 */
[----:B---3--:R-:W-:-:S03]  /*23b50*/  IMAD R28, R28, 0x100, R7 ;  /* 0x000001001c1c7824 */ /* 0x008fc600078e0207 */
[----:B------:R-:W3:Y:S04]  /*23b60*/  LDL.LU.64 R20, [R1+0x2268] ;  /* 0x0022680001147983 */ /* 0x000ee80000300a00 */
[----:B------:R-:W-:Y:S04]  /*23b70*/  STL.64 [R1+0x2220], R10 ;  /* 0x0022200a01007387 */ /* 0x000fe80000100a00 */
[----:B------:R-:W-:Y:S01]  /*23b80*/  STL.64 [R1+0x2218], R8 ;  /* 0x0022180801007387 */ /* 0x000fe20000100a00 */
[----:B--2---:R-:W-:Y:S02]  /*23b90*/  F2FP.F16.E4M3.UNPACK_B R16, R16 ;  /* 0x00000010ff10723e */ /* 0x004fe400020006ff */
[----:B------:R-:W-:Y:S01]  /*23ba0*/  F2FP.F16.E4M3.UNPACK_B R17, R17 ;  /* 0x00000011ff11723e */ /* 0x000fe200020006ff */
[----:B----4-:R-:W-:-:S02]  /*23bb0*/  IMAD R22, R22, 0x100, R5 ;  /* 0x0000010016167824 */ /* 0x010fc400078e0205 */
[----:B------:R-:W-:-:S04]  /*23bc0*/  IMAD R23, R23, 0x100, R6 ;  /* 0x0000010017177824 */ /* 0x000fc800078e0206 */
[----:B------:R-:W-:Y:S01]  /*23bd0*/  HMMA.16816.F32 R4, R12, R16, R24 ;  /* 0x000000100c04723c */ /* 0x000fe20000001818 */
[----:B------:R-:W-:Y:S04]  /*23be0*/  STL.64 [R1+0x2260], R18 ;  /* 0x0022601201007387 */ /* 0x000fe80000100a00 */
[----:B------:R0:W-:-:S14]  /*23bf0*/  STL.64 [R1+0x2258], R16 ;  /* 0x0022581001007387 */ /* 0x0001dc0000100a00 */
[----:B------:R1:W-:Y:S04]  /*23c00*/  STL.64 [R1+0x50], R4 ;  /* 0x0000500401007387 */ /* 0x0003e80000100a00 */
[----:B------:R2:W-:Y:S04]  /*23c10*/  STL.64 [R1+0x58], R6 ;  /* 0x0000580601007387 */ /* 0x0005e80000100a00 */
[----:B0-----:R-:W3:Y:S04]  /*23c20*/  LDL.LU.64 R16, [R1+0x390] ;  /* 0x0003900001107983 */ /* 0x001ee80000300a00 */
[----:B------:R-:W3:Y:S04]  /*23c30*/  LDL.LU.64 R18, [R1+0x398] ;  /* 0x0003980001127983 */ /* 0x000ee80000300a00 */
[----:B-1----:R-:W4:Y:S04]  /*23c40*/  LDL.LU.64 R4, [R1+0x370] ;  /* 0x0003700001047983 */ /* 0x002f280000300a00 */
[----:B--2---:R-:W2:Y:S04]  /*23c50*/  LDL.LU.64 R6, [R1+0x378] ;  /* 0x0003780001067983 */ /* 0x004ea80000300a00 */
[----:B--2---:R-:W-:Y:S04]  /*23c60*/  STL.64 [R1+0x2250], R6 ;  /* 0x0022500601007387 */ /* 0x004fe80000100a00 */
[----:B----4-:R0:W-:Y:S04]  /*23c70*/  STL.64 [R1+0x2248], R4 ;  /* 0x0022480401007387 */ /* 0x0101e80000100a00 */
[----:B0-----:R-:W2:Y:S04]  /*23c80*/  LDL.LU.64 R4, [R1+0x380] ;  /* 0x0003800001047983 */ /* 0x001ea80000300a00 */
[----:B------:R-:W2:Y:S04]  /*23c90*/  LDL.LU.64 R6, [R1+0x388] ;  /* 0x0003880001067983 */ /* 0x000ea80000300a00 */
[----:B------:R-:W4:Y:S04]  /*23ca0*/  LDL.LU.64 R8, [R1+0x2d0] ;  /* 0x0002d00001087983 */ /* 0x000f280000300a00 */
[----:B------:R-:W2:Y:S04]  /*23cb0*/  LDL.LU.64 R10, [R1+0x2d8] ;  /* 0x0002d800010a7983 */ /* 0x000ea80000300a00 */
[----:B--2---:R-:W-:Y:S04]  /*23cc0*/  STL.64 [R1+0x2230], R10 ;  /* 0x0022300a01007387 */ /* 0x004fe80000100a00 */
[----:B----4-:R0:W-:Y:S04]  /*23cd0*/  STL.64 [R1+0x2228], R8 ;  /* 0x0022280801007387 */ /* 0x0101e80000100a00 */
[----:B0-----:R-:W2:Y:S04]  /*23ce0*/  LDL.LU.64 R8, [R1+0x360] ;  /* 0x0003600001087983 */ /* 0x001ea80000300a00 */
[----:B------:R-:W2:Y:S04]  /*23cf0*/  LDL.LU.64 R10, [R1+0x368] ;  /* 0x00036800010a7983 */ /* 0x000ea80000300a00 */
[----:B------:R-:W4:Y:S04]  /*23d00*/  LDL.LU.64 R24, [R1+0x420] ;  /* 0x0004200001187983 */ /* 0x000f280000300a00 */
[----:B------:R-:W2:Y:S01]  /*23d10*/  LDL.LU.64 R26, [R1+0x428] ;  /* 0x00042800011a7983 */ /* 0x000ea20000300a00 */
[----:B------:R-:W-:Y:S01]  /*23d20*/  IMAD R29, R0, 0x100, R29 ;  /* 0x00000100001d7824 */ /* 0x000fe200078e021d */
[----:B------:R-:W-:-:S02]  /*23d30*/  F2FP.F16.E4M3.UNPACK_B R12, R22 ;  /* 0x00000016ff0c723e */ /* 0x000fc400020006ff */
[----:B------:R-:W-:Y:S02]  /*23d40*/  F2FP.F16.E4M3.UNPACK_B R13, R23 ;  /* 0x00000017ff0d723e */ /* 0x000fe400020006ff */
[----:B------:R-:W-:Y:S02]  /*23d50*/  F2FP.F16.E4M3.UNPACK_B R14, R28 ;  /* 0x0000001cff0e723e */ /* 0x000fe400020006ff */
[----:B------:R-:W-:Y:S01]  /*23d60*/  F2FP.F16.E4M3.UNPACK_B R15, R29 ;  /* 0x0000001dff0f723e */ /* 0x000fe200020006ff */
[----:B--2---:R-:W-:Y:S04]  /*23d70*/  STL.64 [R1+0x2200], R26 ;  /* 0x0022001a01007387 */ /* 0x004fe80000100a00 */
[----:B----4-:R0:W-:Y:S04]  /*23d80*/  STL.64 [R1+0x21f8], R24 ;  /* 0x0021f81801007387 */ /* 0x0101e80000100a00 */
[----:B0-----:R-:W2:Y:S04]  /*23d90*/  LDL.LU.64 R24, [R1+0x2b0] ;  /* 0x0002b00001187983 */ /* 0x001ea80000300a00 */
[----:B------:R-:W4:Y:S01]  /*23da0*/  LDL.LU.64 R26, [R1+0x2b8] ;  /* 0x0002b800011a7983 */ /* 0x000f220000300a00 */
[C---:B---3--:R-:W-:Y:S03]  /*23db0*/  HMMA.16816.F32 R16, R12.reuse, R20, R16 ;  /* 0x000000140c10723c */ /* 0x048fe60000001810 */
[----:B----4-:R-:W-:Y:S04]  /*23dc0*/  STL.64 [R1+0x2210], R26 ;  /* 0x0022101a01007387 */ /* 0x010fe80000100a00 */
[----:B--2---:R0:W-:Y:S04]  /*23dd0*/  STL.64 [R1+0x2208], R24 ;  /* 0x0022081801007387 */ /* 0x0041e80000100a00 */
[----:B0-----:R-:W2:Y:S04]  /*23de0*/  LDL.LU.64 R24, [R1+0x2c0] ;  /* 0x0002c00001187983 */ /* 0x001ea80000300a00 */
[----:B------:R-:W2:Y:S04]  /*23df0*/  LDL.LU.64 R26, [R1+0x2c8] ;  /* 0x0002c800011a7983 */ /* 0x000ea80000300a00 */
[----:B------:R-:W3:Y:S04]  /*23e00*/  LDL.LU R22, [R1+0x454] ;  /* 0x0004540001167983 */ /* 0x000ee80000300800 */
[----:B------:R-:W4:Y:S04]  /*23e10*/  LDL.LU R23, [R1+0x45c] ;  /* 0x00045c0001177983 */ /* 0x000f280000300800 */
[----:B------:R-:W2:Y:S04]  /*23e20*/  LDL.LU R28, [R1+0x464] ;  /* 0x00046400011c7983 */ /* 0x000ea80000300800 */
[----:B------:R-:W2:Y:S04]  /*23e30*/  LDL.LU R29, [R1+0x46c] ;  /* 0x00046c00011d7983 */ /* 0x000ea80000300800 */
[----:B------:R-:W-:Y:S04]  /*23e40*/  STL.64 [R1+0xd0], R16 ;  /* 0x0000d01001007387 */ /* 0x000fe80000100a00 */
[----:B------:R0:W-:Y:S04]  /*23e50*/  STL.64 [R1+0xd8], R18 ;  /* 0x0000d81201007387 */ /* 0x0001e80000100a00 */
[----:B0-----:R-:W2:Y:S04]  /*23e60*/  LDL.LU.64 R18, [R1+0x2260] ;  /* 0x0022600001127983 */ /* 0x001ea80000300a00 */
[----:B------:R-:W3:Y:S01]  /*23e70*/  LDL.LU.64 R16, [R1+0x2258] ;  /* 0x0022580001107983 */ /* 0x000ee20000300a00 */
[----:B--2---:R-:W-:-:S15]  /*23e80*/  HMMA.16816.F32 R4, R12, R18, R4 ;  /* 0x000000120c04723c */ /* 0x004fde0000001804 */
[----:B------:R-:W-:-:S04]  /*23e90*/  NOP ;  /* 0x0000000000007918 */ /* 0x000fc80000000000 */
[----:B------:R-:W-:Y:S04]  /*23ea0*/  STL.64 [R1+0xc0], R4 ;  /* 0x0000c00401007387 */ /* 0x000fe80000100a00 */
[----:B------:R0:W-:Y:S04]  /*23eb0*/  STL.64 [R1+0xc8], R6 ;  /* 0x0000c80601007387 */ /* 0x0001e80000100a00 */
[----:B0-----:R-:W2:Y:S04]  /*23ec0*/  LDL.LU.64 R6, [R1+0x2250] ;  /* 0x0022500001067983 */ /* 0x001ea80000300a00 */
[----:B------:R-:W2:Y:S04]  /*23ed0*/  LDL.LU.64 R4, [R1+0x2248] ;  /* 0x0022480001047983 */ /* 0x000ea80000300a00 */
[----:B------:R-:W3:Y:S01]  /*23ee0*/  LDL.LU R0, [R1+0x48c] ;  /* 0x00048c0001007983 */ /* 0x000ee20000300800 */
[----:B--2---:R-:W-:-:S15]  /*23ef0*/  HMMA.16816.F32 R4, R12, R2, R4 ;  /* 0x000000020c04723c */ /* 0x004fde0000001804 */
[----:B------:R-:W-:-:S04]  /*23f00*/  NOP ;  /* 0x0000000000007918 */ /* 0x000fc80000000000 */
[----:B------:R-:W-:Y:S04]  /*23f10*/  STL.64 [R1+0xb0], R4 ;  /* 0x0000b00401007387 */ /* 0x000fe80000100a00 */
[----:B------:R0:W-:Y:S04]  /*23f20*/  STL.64 [R1+0xb8], R6 ;  /* 0x0000b80601007387 */ /* 0x0001e80000100a00 */
[----:B0-----:R-:W2:Y:S04]  /*23f30*/  LDL.LU.64 R6, [R1+0x2240] ;  /* 0x0022400001067983 */ /* 0x001ea80000300a00 */
[----:B------:R-:W2:Y:S02]  /*23f40*/  LDL.LU.64 R4, [R1+0x2238] ;  /* 0x0022380001047983 */ /* 0x000ea40000300a00 */
        /* <DEDUP_REMOVED lines=11> */
[----:B------:R-:W2:Y:S04]  /*24000*/  LDL.LU.64 R8, [R1+0x2218] ;  /* 0x0022180001087983 */ /* 0x000ea80000300a00 */
[----:B------:R0:W-:Y:S04]  /*24010*/  STL.64 [R1+0x21d0], R6 ;  /* 0x0021d00601007387 */ /* 0x0001e80000100a00 */
[----:B0-----:R-:W3:Y:S04]  /*24020*/  LDL.LU R6, [R1+0x468] ;  /* 0x0004680001067983 */ /* 0x001ee80000300800 */
[----:B------:R-:W3:Y:S04]  /*24030*/  LDL.LU R7, [R1+0x470] ;  /* 0x0004700001077983 */ /* 0x000ee80000300800 */
[----:B------:R0:W-:Y:S04]  /*24040*/  STL.64 [R1+0x21c8], R4 ;  /* 0x0021c80401007387 */ /* 0x0001e80000100a00 */
[----:B0-----:R-:W3:Y:S04]  /*24050*/  LDL.LU R4, [R1+0x458] ;  /* 0x0004580001047983 */ /* 0x001ee80000300800 */
[----:B------:R-:W4:Y:S01]  /*24060*/  LDL.LU R5, [R1+0x460] ;  /* 0x0004600001057983 */ /* 0x000f220000300800 */
        /* <DEDUP_REMOVED lines=11> */
[----:B------:R-:W2:Y:S01]  /*24120*/  LDL.LU.64 R24, [R1+0x21f8] ;  /* 0x0021f80001187983 */ /* 0x000ea20000300a00 */
[----:B---3--:R-:W-:-:S02]  /*24130*/  IMAD R22, R22, 0x100, R4 ;  /* 0x0000010016167824 */ /* 0x008fc400078e0204 */
[----:B----4-:R-:W-:Y:S02]  /*24140*/  IMAD R23, R23, 0x100, R5 ;  /* 0x0000010017177824 */ /* 0x010fe400078e0205 */
[----:B------:R-:W-:Y:S02]  /*24150*/  IMAD R28, R28, 0x100, R6 ;  /* 0x000001001c1c7824 */ /* 0x000fe400078e0206 */
[----:B------:R-:W-:Y:S01]  /*24160*/  IMAD R29, R29, 0x100, R7 ;  /* 0x000001001d1d7824 */ /* 0x000fe200078e0207 */
[----:B------:R-:W-:Y:S04]  /*24170*/  STL.64 [R1+0x21b0], R10 ;  /* 0x0021b00a01007387 */ /* 0x000fe80000100a00 */
[----:B------:R-:W-:Y:S04]  /*24180*/  STL.64 [R1+0x21a8], R8 ;  /* 0x0021a80801007387 */ /* 0x000fe80000100a00 */
[----:B------:R-:W-:Y:S04]  /*24190*/  STL.64 [R1+0x21f0], R18 ;  /* 0x0021f01201007387 */ /* 0x000fe80000100a00 */
[----:B------:R0:W-:Y:S01]  /*241a0*/  STL.64 [R1+0x21e8], R16 ;  /* 0x0021e81001007387 */ /* 0x0001e20000100a00 */
[----:B--2---:R-:W-:-:S15]  /*241b0*/  HMMA.16816.F32 R4, R12, R16, R24 ;  /* 0x000000100c04723c */ /* 0x004fde0000001818 */
[----:B------:R-:W-:-:S04]  /*241c0*/  NOP ;  /* 0x0000000000007918 */ /* 0x000fc80000000000 */
        /* <DEDUP_REMOVED lines=76> */
[----:B------:R-:W-:Y:S01]  /*24690*/  IMAD R28, R28, 0x100, R7 ;  /* 0x000001001c1c7824 */ /* 0x000fe200078e0207 */
        /* <DEDUP_REMOVED lines=8> */
[----:B------:R-:W3:Y:S04]  /*24720*/  LDL.LU.64 R4, [R1+0x1e0] ;  /* 0x0001e00001047983 */ /* 0x000ee80000300a00 */
[----:B------:R-:W4:Y:S01]  /*24730*/  LDL.LU.64 R6, [R1+0x1e8] ;  /* 0x0001e80001067983 */ /* 0x000f220000300a00 */
[----:B--2---:R-:W-:-:S15]  /*24740*/  HMMA.16816.F32 R8, R12, R16, R24 ;  /* 0x000000100c08723c */ /* 0x004fde0000001818 */
[----:B------:R-:W-:-:S04]  /*24750*/  NOP ;  /* 0x0000000000007918 */ /* 0x000fc80000000000 */
[----:B------:R-:W-:Y:S04]  /*24760*/  STL.64 [R1+0x180], R8 ;  /* 0x0001800801007387 */ /* 0x000fe80000100a00 */
[----:B------:R-:W-:Y:S04]  /*24770*/  STL.64 [R1+0x188], R10 ;  /* 0x0001880a01007387 */ /* 0x000fe80000100a00 */
[----:B----4-:R-:W-:Y:S04]  /*24780*/  STL.64 [R1+0x2170], R6 ;  /* 0x0021700601007387 */ /* 0x010fe80000100a00 */
[----:B---3--:R0:W-:Y:S04]  /*24790*/  STL.64 [R1+0x2168], R4 ;  /* 0x0021680401007387 */ /* 0x0081e80000100a00 */
[----:B0-----:R-:W2:Y:S04]  /*247a0*/  LDL.LU.64 R4, [R1+0x1f0] ;  /* 0x0001f00001047983 */ /* 0x001ea80000300a00 */
[----:B------:R-:W3:Y:S01]  /*247b0*/  LDL.LU.64 R6, [R1+0x1f8] ;  /* 0x0001f80001067983 */ /* 0x000ee20000300a00 */
[----:B------:R-:W-:Y:S01]  /*247c0*/  IMAD R29, R0, 0x100, R29 ;  /* 0x00000100001d7824 */ /* 0x000fe200078e021d */
[----:B------:R-:W-:-:S02]  /*247d0*/  F2FP.F16.E4M3.UNPACK_B R12, R22 ;  /* 0x00000016ff0c723e */ /* 0x000fc400020006ff */
[----:B------:R-:W-:Y:S02]  /*247e0*/  F2FP.F16.E4M3.UNPACK_B R13, R23 ;  /* 0x00000017ff0d723e */ /* 0x000fe400020006ff */
[----:B------:R-:W-:Y:S01]  /*247f0*/  F2FP.F16.E4M3.UNPACK_B R14, R28 ;  /* 0x0000001cff0e723e */ /* 0x000fe200020006ff */
[----:B---3--:R-:W-:Y:S04]  /*24800*/  STL.64 [R1+0x2180], R6 ;  /* 0x0021800601007387 */ /* 0x008fe80000100a00 */
[----:B--2---:R0:W-:Y:S04]  /*24810*/  STL.64 [R1+0x2178], R4 ;  /* 0x0021780401007387 */ /* 0x0041e80000100a00 */
[----:B0-----:R-:W2:Y:S04]  /*24820*/  LDL.LU.64 R4, [R1+0x200] ;  /* 0x0002000001047983 */ /* 0x001ea80000300a00 */
[----:B------:R-:W2:Y:S04]  /*24830*/  LDL.LU.64 R6, [R1+0x208] ;  /* 0x0002080001067983 */ /* 0x000ea80000300a00 */
[----:B------:R-:W3:Y:S04]  /*24840*/  LDL.LU.64 R8, [R1+0x1c0] ;  /* 0x0001c00001087983 */ /* 0x000ee80000300a00 */
[----:B------:R-:W4:Y:S01]  /*24850*/  LDL.LU.64 R10, [R1+0x1c8] ;  /* 0x0001c800010a7983 */ /* 0x000f220000300a00 */
[----:B------:R-:W-:-:S07]  /*24860*/  F2FP.F16.E4M3.UNPACK_B R15, R29 ;  /* 0x0000001dff0f723e */ /* 0x000fce00020006ff */
[C---:B--2---:R-:W-:Y:S01]  /*24870*/  HMMA.16816.F32 R4, R12.reuse, R20, R4 ;  /* 0x000000140c04723c */ /* 0x044fe20000001804 */
[----:B----4-:R-:W-:Y:S04]  /*24880*/  STL.64 [R1+0x2150], R10 ;  /* 0x0021500a01007387 */ /* 0x010fe80000100a00 */
[----:B---3--:R0:W-:Y:S04]  /*24890*/  STL.64 [R1+0x2148], R8 ;  /* 0x0021480801007387 */ /* 0x0081e80000100a00 */
[----:B0-----:R-:W2:Y:S04]  /*248a0*/  LDL.LU.64 R8, [R1+0x1d0] ;  /* 0x0001d00001087983 */ /* 0x001ea80000300a00 */
[----:B------:R-:W2:Y:S04]  /*248b0*/  LDL.LU.64 R10, [R1+0x1d8] ;  /* 0x0001d800010a7983 */ /* 0x000ea80000300a00 */
[----:B------:R-:W3:Y:S04]  /*248c0*/  LDL.LU.64 R24, [R1+0x220] ;  /* 0x0002200001187983 */ /* 0x000ee80000300a00 */
[----:B------:R-:W3:Y:S04]  /*248d0*/  LDL.LU.64 R26, [R1+0x228] ;  /* 0x00022800011a7983 */ /* 0x000ee80000300a00 */
[----:B------:R-:W-:Y:S04]  /*248e0*/  STL [R1+0x2120], R17 ;  /* 0x0021201101007387 */ /* 0x000fe80000100800 */
[----:B------:R-:W4:Y:S04]  /*248f0*/  LDL.LU R23, [R1+0x4a4] ;  /* 0x0004a40001177983 */ /* 0x000f280000300800 */
[----:B------:R-:W4:Y:S04]  /*24900*/  LDL.LU R28, [R1+0x4a8] ;  /* 0x0004a800011c7983 */ /* 0x000f280000300800 */
[----:B------:R-:W2:Y:S04]  /*24910*/  LDL.LU R29, [R1+0x4b4] ;  /* 0x0004b400011d7983 */ /* 0x000ea80000300800 */
[----:B------:R-:W-:Y:S04]  /*24920*/  STL.64 [R1+0x200], R4 ;  /* 0x0002000401007387 */ /* 0x000fe80000100a00 */
[----:B------:R0:W-:Y:S04]  /*24930*/  STL.64 [R1+0x208], R6 ;  /* 0x0002080601007387 */ /* 0x0001e80000100a00 */
[----:B0-----:R-:W2:Y:S04]  /*24940*/  LDL.LU.64 R6, [R1+0x2180] ;  /* 0x0021800001067983 */ /* 0x001ea80000300a00 */
[----:B------:R-:W2:Y:S04]  /*24950*/  LDL.LU.64 R4, [R1+0x2178] ;  /* 0x0021780001047983 */ /* 0x000ea80000300a00 */
[----:B------:R-:W3:Y:S04]  /*24960*/  LDL.LU R20, [R1+0x494] ;  /* 0x0004940001147983 */ /* 0x000ee80000300800 */
[----:B------:R-:W3:Y:S01]  /*24970*/  LDL.LU R21, [R1+0x4b8] ;  /* 0x0004b80001157983 */ /* 0x000ee20000300800 */
        /* <DEDUP_REMOVED lines=19> */
[----:B--2---:R-:W-:Y:S02]  /*24ab0*/  HMMA.16816.F32 R4, R12, R6, R8 ;  /* 0x000000060c04723c */ /* 0x004fe40000001808 */
[----:B------:R-:W2:Y:S04]  /*24ac0*/  LDL.LU.64 R10, [R1+0x2140] ;  /* 0x00214000010a7983 */ /* 0x000ea80000300a00 */
[----:B------:R-:W3:-:S13]  /*24ad0*/  LDL.LU.64 R8, [R1+0x2138] ;  /* 0x0021380001087983 */ /* 0x000eda0000300a00 */
[----:B------:R0:W-:Y:S04]  /*24ae0*/  STL.64 [R1+0x1c0], R4 ;  /* 0x0001c00401007387 */ /* 0x0001e80000100a00 */
[----:B------:R1:W-:Y:S01]  /*24af0*/  STL [R1+0x1c8], R6 ;  /* 0x0001c80601007387 */ /* 0x0003e20000100800 */
[----:B------:R-:W-:-:S03]  /*24b00*/  IMAD.MOV.U32 R0, RZ, RZ, R7 ;  /* 0x000000ffff007224 */ /* 0x000fc600078e0007 */
[----:B0-----:R-:W2:Y:S04]  /*24b10*/  LDL.LU.64 R4, [R1+0x210] ;  /* 0x0002100001047983 */ /* 0x001ea80000300a00 */
[----:B-1----:R-:W2:Y:S04]  /*24b20*/  LDL.LU.64 R6, [R1+0x218] ;  /* 0x0002180001067983 */ /* 0x002ea80000300a00 */
[----:B------:R-:W-:Y:S01]  /*24b30*/  STL [R1+0x1ff8], R0 ;  /* 0x001ff80001007387 */ /* 0x000fe20000100800 */
[----:B---3--:R-:W-:-:S15]  /*24b40*/  HMMA.16816.F32 R24, R12, R8, R24 ;  /* 0x000000080c18723c */ /* 0x008fde0000001818 */
[----:B------:R-:W-:-:S04]  /*24b50*/  NOP ;  /* 0x0000000000007918 */ /* 0x000fc80000000000 */
[----:B------:R-:W-:Y:S04]  /*24b60*/  STL.64 [R1+0x1b0], R24 ;  /* 0x0001b01801007387 */ /* 0x000fe80000100a00 */
[----:B------:R0:W-:Y:S04]  /*24b70*/  STL.64 [R1+0x1b8], R26 ;  /* 0x0001b81a01007387 */ /* 0x0001e80000100a00 */
[----:B0-----:R-:W3:Y:S04]  /*24b80*/  LDL.LU.64 R26, [R1+0x2130] ;  /* 0x00213000011a7983 */ /* 0x001ee80000300a00 */
[----:B------:R-:W3:Y:S01]  /*24b90*/  LDL.LU.64 R24, [R1+0x2128] ;  /* 0x0021280001187983 */ /* 0x000ee20000300a00 */
[----:B--2---:R-:W-:Y:S01]  /*24ba0*/  HMMA.16816.F32 R4, R12, R10, R4 ;  /* 0x0000000a0c04723c */ /* 0x004fe20000001804 */
[----:B----4-:R-:W-:-:S02]  /*24bb0*/  IMAD R3, R23, 0x100, R28 ;  /* 0x0000010017037824 */ /* 0x010fc400078e021c */
[----:B------:R-:W-:-:S15]  /*24bc0*/  IMAD R2, R20, 0x100, R19 ;  /* 0x0000010014027824 */ /* 0x000fde00078e0213 */
[----:B------:R-:W-:Y:S01]  /*24bd0*/  NOP ;  /* 0x0000000000007918 */ /* 0x000fe20000000000 */
[----:B------:R0:W-:Y:S04]  /*24be0*/  STL.64 [R1+0x1a0], R4 ;  /* 0x0001a00401007387 */ /* 0x0001e80000100a00 */
[----:B------:R1:W-:Y:S04]  /*24bf0*/  STL [R1+0x1a8], R6 ;  /* 0x0001a80601007387 */ /* 0x0003e80000100800 */
[----:B------:R-:W2:Y:S04]  /*24c00*/  LDL.LU R17, [R1+0x4c0] ;  /* 0x0004c00001117983 */ /* 0x000ea80000300800 */
[----:B0-----:R-:W2:Y:S04]  /*24c10*/  LDL.LU R5, [R1+0x4bc] ;  /* 0x0004bc0001057983 */ /* 0x001ea80000300800 */
[----:B------:R-:W4:Y:S04]  /*24c20*/  LDL.LU R22, [R1+0x344] ;  /* 0x0003440001167983 */ /* 0x000f280000300800 */
[----:B------:R-:W2:Y:S04]  /*24c30*/  LDL.LU R28, [R1+0x334] ;  /* 0x00033400011c7983 */ /* 0x000ea80000300800 */
[----:B------:R-:W4:Y:S01]  /*24c40*/  LDL.LU R23, [R1+0x340] ;  /* 0x0003400001177983 */ /* 0x000f220000300800 */
[----:B------:R-:W-:-:S03]  /*24c50*/  IMAD R4, R29, 0x100, R21 ;  /* 0x000001001d047824 */ /* 0x000fc600078e0215 */
[----:B------:R-:W2:Y:S04]  /*24c60*/  LDL.LU R20, [R1+0x2e0] ;  /* 0x0002e00001147983 */ /* 0x000ea80000300800 */
[----:B------:R-:W4:Y:S04]  /*24c70*/  LDL.LU R21, [R1+0x2e4] ;  /* 0x0002e40001157983 */ /* 0x000f280000300800 */
[----:B------:R-:W4:Y:S04]  /*24c80*/  LDL.LU R18, [R1+0x2f0] ;  /* 0x0002f00001127983 */ /* 0x000f280000300800 */
[----:B-1----:R-:W4:Y:S01]  /*24c90*/  LDL.LU R6, [R1+0x320] ;  /* 0x0003200001067983 */ /* 0x002f220000300800 */
[----:B---3--:R-:W-:-:S02]  /*24ca0*/  IMAD.MOV.U32 R8, RZ, RZ, R27 ;  /* 0x000000ffff087224 */ /* 0x008fc400078e001b */
[----:B------:R-:W-:Y:S02]  /*24cb0*/  IMAD.MOV.U32 R10, RZ, RZ, R25 ;  /* 0x000000ffff0a7224 */ /* 0x000fe400078e0019 */
[----:B------:R-:W-:Y:S02]  /*24cc0*/  IMAD.MOV.U32 R11, RZ, RZ, R24 ;  /* 0x000000ffff0b7224 */ /* 0x000fe400078e0018 */
[----:B------:R-:W-:Y:S01]  /*24cd0*/  IMAD.MOV.U32 R9, RZ, RZ, R26 ;  /* 0x000000ffff097224 */ /* 0x000fe200078e001a */
[----:B------:R-:W3:Y:S04]  /*24ce0*/  LDL.LU.64 R24, [R1+0x230] ;  /* 0x0002300001187983 */ /* 0x000ee80000300a00 */
[----:B------:R-:W3:Y:S04]  /*24cf0*/  LDL.LU.64 R26, [R1+0x238] ;  /* 0x00023800011a7983 */ /* 0x000ee80000300a00 */
[----:B------:R-:W-:Y:S04]  /*24d00*/  STL.64 [R1+0x20f8], R10 ;  /* 0x0020f80a01007387 */ /* 0x000fe80000100a00 */
[----:B------:R0:W-:Y:S04]  /*24d10*/  STL.64 [R1+0x20f0], R8 ;  /* 0x0020f00801007387 */ /* 0x0001e80000100a00 */
[----:B0-----:R-:W3:Y:S04]  /*24d20*/  LDL.LU R8, [R1+0x10] ;  /* 0x0000100001087983 */ /* 0x001ee80000300800 */
[----:B------:R-:W3:Y:S04]  /*24d30*/  LDL.LU R9, [R1+0x14] ;  /* 0x0000140001097983 */ /* 0x000ee80000300800 */
[----:B------:R-:W3:Y:S04]  /*24d40*/  LDL.LU R10, [R1+0x18] ;  /* 0x00001800010a7983 */ /* 0x000ee80000300800 */
[----:B------:R-:W3:Y:S04]  /*24d50*/  LDL.LU R11, [R1+0x1c] ;  /* 0x00001c00010b7983 */ /* 0x000ee80000300800 */
[----:B------:R-:W4:Y:S01]  /*24d60*/  LDL.LU R19, [R1+0x2f4] ;  /* 0x0002f40001137983 */ /* 0x000f220000300800 */
[----:B------:R-:W-:-:S02]  /*24d70*/  IMAD.MOV.U32 R0, RZ, RZ, R7 ;  /* 0x000000ffff007224 */ /* 0x000fc400078e0007 */
[----:B--2---:R-:W-:Y:S01]  /*24d80*/  IMAD R5, R5, 0x100, R17 ;  /* 0x0000010005057824 */ /* 0x004fe200078e0211 */
[----:B---3--:R-:W-:Y:S04]  /*24d90*/  STL.64 [R1+0x2108], R10 ;  /* 0x0021080a01007387 */ /* 0x008fe80000100a00 */
[----:B------:R0:W-:Y:S04]  /*24da0*/  STL.64 [R1+0x2100], R8 ;  /* 0x0021000801007387 */ /* 0x0001e80000100a00 */
[----:B0-----:R-:W2:Y:S04]  /*24db0*/  LDL.LU R8, [R1] ;  /* 0x0000000001087983 */ /* 0x001ea80000300800 */
[----:B------:R-:W2:Y:S04]  /*24dc0*/  LDL.LU R9, [R1+0x4] ;  /* 0x0000040001097983 */ /* 0x000ea80000300800 */
[----:B------:R-:W2:Y:S04]  /*24dd0*/  LDL.LU R10, [R1+0x8] ;  /* 0x00000800010a7983 */ /* 0x000ea80000300800 */
[----:B------:R-:W2:Y:S04]  /*24de0*/  LDL.LU R11, [R1+0xc] ;  /* 0x00000c00010b7983 */ /* 0x000ea80000300800 */
[----:B------:R-:W3:Y:S04]  /*24df0*/  LDL.LU R7, [R1+0x324] ;  /* 0x0003240001077983 */ /* 0x000ee80000300800 */
[----:B------:R-:W2:Y:S04]  /*24e00*/  LDL.LU R29, [R1+0x330] ;  /* 0x00033000011d7983 */ /* 0x000ea80000300800 */
[----:B------:R-:W2:Y:S01]  /*24e10*/  LDL.LU R17, [R1+0x2120] ;  /* 0x0021200001117983 */ /* 0x000ea20000300800 */
[----:B------:R-:W-:-:S02]  /*24e20*/  F2FP.F16.E4M3.UNPACK_B R20, R20.H1 ;  /* 0x00000014ff14723e */ /* 0x000fc400030006ff */
[----:B----4-:R-:W-:Y:S01]  /*24e30*/  F2FP.F16.E4M3.UNPACK_B R21, R21.H1 ;  /* 0x00000015ff15723e */ /* 0x010fe200030006ff */
[----:B--2---:R-:W-:Y:S01]  /*24e40*/  HMMA.16816.F32 R12, R12, R16, R24 ;  /* 0x000000100c0c723c */ /* 0x004fe20000001818 */
[----:B------:R-:W2:Y:S04]  /*24e50*/  LDL.LU.64 R26, [R1+0x2118] ;  /* 0x00211800011a7983 */ /* 0x000ea80000300a00 */
[----:B------:R-:W2:Y:S04]  /*24e60*/  LDL.LU.64 R24, [R1+0x2110] ;  /* 0x0021100001187983 */ /* 0x000ea80000300a00 */
[----:B------:R-:W4:Y:S04]  /*24e70*/  LDL.LU R16, [R1+0x310] ;  /* 0x0003100001107983 */ /* 0x000f280000300800 */
[----:B------:R-:W3:Y:S01]  /*24e80*/  LDL.LU R17, [R1+0x314] ;  /* 0x0003140001117983 */ /* 0x000ee20000300800 */
[----:B------:R-:W-:-:S02]  /*24e90*/  F2FP.F16.E4M3.UNPACK_B R18, R18.H1 ;  /* 0x00000012ff12723e */ /* 0x000fc400030006ff */
[----:B------:R-:W-:-:S03]  /*24ea0*/  F2FP.F16.E4M3.UNPACK_B R19, R19.H1 ;  /* 0x00000013ff13723e */ /* 0x000fc600030006ff */
[----:B------:R0:W-:Y:S04]  /*24eb0*/  STL.64 [R1+0x170], R12 ;  /* 0x0001700c01007387 */ /* 0x0001e80000100a00 */
[----:B------:R1:W-:Y:S01]  /*24ec0*/  STL.64 [R1+0x178], R14 ;  /* 0x0001780e01007387 */ /* 0x0003e20000100a00 */
[----:B0-----:R-:W-:Y:S02]  /*24ed0*/  F2FP.F16.E4M3.UNPACK_B R12, R2 ;  /* 0x00000002ff0c723e */ /* 0x001fe400020006ff */
[----:B------:R-:W-:Y:S02]  /*24ee0*/  F2FP.F16.E4M3.UNPACK_B R13, R3 ;  /* 0x00000003ff0d723e */ /* 0x000fe400020006ff */
[----:B-1----:R-:W-:Y:S02]  /*24ef0*/  F2FP.F16.E4M3.UNPACK_B R14, R4 ;  /* 0x00000004ff0e723e */ /* 0x002fe400020006ff */
[----:B------:R-:W-:Y:S01]  /*24f00*/  F2FP.F16.E4M3.UNPACK_B R15, R5 ;  /* 0x00000005ff0f723e */ /* 0x000fe200020006ff */
[----:B------:R-:W3:Y:S04]  /*24f10*/  LDL.LU R2, [R1+0x300] ;  /* 0x0003000001027983 */ /* 0x000ee80000300800 */
[----:B------:R-:W3:Y:S02]  /*24f20*/  LDL.LU R3, [R1+0x304] ;  /* 0x0003040001037983 */ /* 0x000ee40000300800 */
[C---:B------:R-:W-:Y:S02]  /*24f30*/  HMMA.16816.F32 R8, R12.reuse, R18, R8 ;  /* 0x000000120c08723c */ /* 0x040fe40000001808 */
[----:B------:R-:W-:Y:S04]  /*24f40*/  STL.64 [R1+0x20e8], R22 ;  /* 0x0020e81601007387 */ /* 0x000fe80000100a00 */
[----:B------:R0:W-:Y:S02]  /*24f50*/  STL.64 [R1+0x20e0], R20 ;  /* 0x0020e01401007387 */ /* 0x0001e40000100a00 */
[----:B--2---:R-:W-:-:S15]  /*24f60*/  HMMA.16816.F32 R24, R12, R20, R24 ;  /* 0x000000140c18723c */ /* 0x004fde0000001818 */
[----:B------:R-:W-:-:S04]  /*24f70*/  NOP ;  /* 0x0000000000007918 */ /* 0x000fc80000000000 */
[----:B------:R1:W-:Y:S04]  /*24f80*/  STL.64 [R1+0x230], R24 ;  /* 0x0002301801007387 */ /* 0x0003e80000100a00 */
[----:B------:R2:W-:Y:S04]  /*24f90*/  STL.64 [R1+0x238], R26 ;  /* 0x0002381a01007387 */ /* 0x0005e80000100a00 */
[----:B0-----:R-:W4:Y:S04]  /*24fa0*/  LDL.LU R20, [R1+0x30] ;  /* 0x0000300001147983 */ /* 0x001f280000300800 */
[----:B------:R-:W4:Y:S04]  /*24fb0*/  LDL.LU R21, [R1+0x34] ;  /* 0x0000340001157983 */ /* 0x000f280000300800 */
[----:B------:R-:W4:Y:S04]  /*24fc0*/  LDL.LU R22, [R1+0x38] ;  /* 0x0000380001167983 */ /* 0x000f280000300800 */
[----:B------:R-:W4:Y:S04]  /*24fd0*/  LDL.LU R23, [R1+0x3c] ;  /* 0x00003c0001177983 */ /* 0x000f280000300800 */
[----:B-1----:R-:W4:Y:S04]  /*24fe0*/  LDL.LU R24, [R1+0x60] ;  /* 0x0000600001187983 */ /* 0x002f280000300800 */
[----:B------:R-:W4:Y:S04]  /*24ff0*/  LDL.LU R25, [R1+0x64] ;  /* 0x0000640001197983 */ /* 0x000f280000300800 */
[----:B--2---:R-:W2:Y:S04]  /*25000*/  LDL.LU R26, [R1+0x68] ;  /* 0x00006800011a7983 */ /* 0x004ea80000300800 */
[----:B------:R-:W2:Y:S04]  /*25010*/  LDL.LU R27, [R1+0x6c] ;  /* 0x00006c00011b7983 */ /* 0x000ea80000300800 */
[----:B------:R-:W-:Y:S04]  /*25020*/  STL.64 [R1+0x250], R8 ;  /* 0x0002500801007387 */ /* 0x000fe80000100a00 */
[----:B------:R0:W-:Y:S04]  /*25030*/  STL.64 [R1+0x258], R10 ;  /* 0x0002580a01007387 */ /* 0x0001e80000100a00 */
[----:B0-----:R-:W2:Y:S04]  /*25040*/  LDL.LU.64 R10, [R1+0x2108] ;  /* 0x00210800010a7983 */ /* 0x001ea80000300a00 */
[----:B------:R-:W2:Y:S01]  /*25050*/  LDL.LU.64 R8, [R1+0x2100] ;  /* 0x0021000001087983 */ /* 0x000ea20000300a00 */
[----:B---3--:R-:W-:-:S02]  /*25060*/  F2FP.F16.E4M3.UNPACK_B R2, R2.H1 ;  /* 0x00000002ff02723e */ /* 0x008fc400030006ff */
[----:B------:R-:W-:-:S07]  /*25070*/  F2FP.F16.E4M3.UNPACK_B R3, R3.H1 ;  /* 0x00000003ff03723e */ /* 0x000fce00030006ff */
[----:B--2---:R-:W-:-:S15]  /*25080*/  HMMA.16816.F32 R8, R12, R2, R8 ;  /* 0x000000020c08723c */ /* 0x004fde0000001808 */
[----:B------:R-:W-:-:S04]  /*25090*/  NOP ;  /* 0x0000000000007918 */ /* 0x000fc80000000000 */
[----:B------:R-:W-:Y:S04]  /*250a0*/  STL.64 [R1+0x260], R8 ;  /* 0x0002600801007387 */ /* 0x000fe80000100a00 */
[----:B------:R0:W-:Y:S04]  /*250b0*/  STL.64 [R1+0x268], R10 ;  /* 0x0002680a01007387 */ /* 0x0001e80000100a00 */
[----:B0-----:R-:W2:Y:S04]  /*250c0*/  LDL.LU.64 R10, [R1+0x20f8] ;  /* 0x0020f800010a7983 */ /* 0x001ea80000300a00 */
[----:B------:R-:W2:Y:S01]  /*250d0*/  LDL.LU.64 R8, [R1+0x20f0] ;  /* 0x0020f00001087983 */ /* 0x000ea20000300a00 */
[----:B----4-:R-:W-:-:S02]  /*250e0*/  F2FP.F16.E4M3.UNPACK_B R4, R16.H1 ;  /* 0x00000010ff04723e */ /* 0x010fc400030006ff */
[----:B------:R-:W-:Y:S02]  /*250f0*/  F2FP.F16.E4M3.UNPACK_B R5, R17.H1 ;  /* 0x00000011ff05723e */ /* 0x000fe400030006ff */
[----:B------:R-:W-:Y:S02]  /*25100*/  F2FP.F16.E4M3.UNPACK_B R6, R6.H1 ;  /* 0x00000006ff06723e */ /* 0x000fe400030006ff */
[----:B------:R-:W-:-:S07]  /*25110*/  F2FP.F16.E4M3.UNPACK_B R7, R7.H1 ;  /* 0x00000007ff07723e */ /* 0x000fce00030006ff */
[C---:B------:R-:W-:Y:S08]  /*25120*/  HMMA.16816.F32 R20, R12.reuse, R6, R20 ;  /* 0x000000060c14723c */ /* 0x040ff00000001814 */
[----:B--2---:R-:W-:-:S15]  /*25130*/  HMMA.16816.F32 R8, R12, R4, R8 ;  /* 0x000000040c08723c */ /* 0x004fde0000001808 */
[----:B------:R-:W-:-:S04]  /*25140*/  NOP ;  /* 0x0000000000007918 */ /* 0x000fc80000000000 */
[----:B------:R-:W-:Y:S04]  /*25150*/  STL.64 [R1+0x280], R8 ;  /* 0x0002800801007387 */ /* 0x000fe80000100a00 */
[----:B------:R-:W-:Y:S04]  /*25160*/  STL.64 [R1+0x288], R10 ;  /* 0x0002880a01007387 */ /* 0x000fe80000100a00 */
[----:B------:R-:W-:Y:S04]  /*25170*/  STL.64 [R1+0x2a0], R20 ;  /* 0x0002a01401007387 */ /* 0x000fe80000100a00 */
[----:B------:R0:W-:Y:S04]  /*25180*/  STL.64 [R1+0x2a8], R22 ;  /* 0x0002a81601007387 */ /* 0x0001e80000100a00 */
[----:B0-----:R-:W2:Y:S01]  /*25190*/  LDL.LU.64 R22, [R1+0x20e8] ;  /* 0x0020e80001167983 */ /* 0x001ea20000300a00 */
[----:B------:R-:W-:-:S02]  /*251a0*/  F2FP.F16.E4M3.UNPACK_B R8, R29.H1 ;  /* 0x0000001dff08723e */ /* 0x000fc400030006ff */
[----:B------:R-:W-:Y:S01]  /*251b0*/  F2FP.F16.E4M3.UNPACK_B R9, R28.H1 ;  /* 0x0000001cff09723e */ /* 0x000fe200030006ff */
[----:B------:R-:W3:Y:S04]  /*251c0*/  LDL.LU.64 R20, [R1+0x20e0] ;  /* 0x0020e00001147983 */ /* 0x000ee80000300a00 */
[----:B------:R-:W-:Y:S04]  /*251d0*/  STL.64 [R1+0x2098], R6 ;  /* 0x0020980601007387 */ /* 0x000fe80000100a00 */
[----:B------:R0:W-:Y:S04]  /*251e0*/  STL.64 [R1+0x2090], R4 ;  /* 0x0020900401007387 */ /* 0x0001e80000100a00 */
[----:B------:R-:W4:Y:S01]  /*251f0*/  LDL.LU R28, [R1+0x350] ;  /* 0x00035000011c7983 */ /* 0x000f220000300800 */
[----:B0-----:R-:W-:-:S15]  /*25200*/  HMMA.16816.F32 R4, R12, R8, R24 ;  /* 0x000000080c04723c */ /* 0x001fde0000001818 */
[----:B------:R-:W-:-:S04]  /*25210*/  NOP ;  /* 0x0000000000007918 */ /* 0x000fc80000000000 */
[----:B------:R-:W-:Y:S04]  /*25220*/  STL.64 [R1+0x2c0], R4 ;  /* 0x0002c00401007387 */ /* 0x000fe80000100a00 */
[----:B------:R-:W-:Y:S04]  /*25230*/  STL.64 [R1+0x2c8], R6 ;  /* 0x0002c80601007387 */ /* 0x000fe80000100a00 */
[----:B------:R-:W3:Y:S01]  /*25240*/  LDL.LU R17, [R1+0x354] ;  /* 0x0003540001117983 */ /* 0x000ee20000300800 */
[----:B--2---:R-:W-:Y:S02]  /*25250*/  F2FP.F16.E4M3.UNPACK_B R11, R22.H1 ;  /* 0x00000016ff0b723e */ /* 0x004fe400030006ff */
[----:B------:R-:W-:Y:S01]  /*25260*/  F2FP.F16.E4M3.UNPACK_B R10, R23.H1 ;  /* 0x00000017ff0a723e */ /* 0x000fe200030006ff */
[----:B------:R-:W2:Y:S04]  /*25270*/  LDL.LU R22, [R1+0x4c4] ;  /* 0x0004c40001167983 */ /* 0x000ea80000300800 */
[----:B------:R-:W2:Y:S04]  /*25280*/  LDL.LU R23, [R1+0x4cc] ;  /* 0x0004cc0001177983 */ /* 0x000ea80000300800 */
[----:B--2---:R-:W-:Y:S04]  /*25290*/  STL.64 [R1+0x20d8], R22 ;  /* 0x0020d81601007387 */ /* 0x004fe80000100a00 */
[----:B---3--:R0:W-:Y:S04]  /*252a0*/  STL.64 [R1+0x20d0], R20 ;  /* 0x0020d01401007387 */ /* 0x0081e80000100a00 */
[----:B0-----:R-:W2:Y:S04]  /*252b0*/  LDL.LU R20, [R1+0xe0] ;  /* 0x0000e00001147983 */ /* 0x001ea80000300800 */
[----:B------:R-:W2:Y:S04]  /*252c0*/  LDL.LU R21, [R1+0xe4] ;  /* 0x0000e40001157983 */ /* 0x000ea80000300800 */
[----:B------:R-:W2:Y:S04]  /*252d0*/  LDL.LU R22, [R1+0xe8] ;  /* 0x0000e80001167983 */ /* 0x000ea80000300800 */
[----:B------:R-:W2:Y:S04]  /*252e0*/  LDL.LU R23, [R1+0xec] ;  /* 0x0000ec0001177983 */ /* 0x000ea80000300800 */
[----:B------:R-:W3:Y:S04]  /*252f0*/  LDL.LU R24, [R1+0x4d8] ;  /* 0x0004d80001187983 */ /* 0x000ee80000300800 */
[----:B------:R-:W3:Y:S04]  /*25300*/  LDL.LU R25, [R1+0x4d4] ;  /* 0x0004d40001197983 */ /* 0x000ee80000300800 */
[----:B------:R-:W2:Y:S04]  /*25310*/  LDL.LU R26, [R1+0x4e0] ;  /* 0x0004e000011a7983 */ /* 0x000ea80000300800 */
[----:B------:R-:W2:Y:S04]  /*25320*/  LDL.LU R27, [R1+0x4dc] ;  /* 0x0004dc00011b7983 */ /* 0x000ea80000300800 */
[----:B------:R-:W2:Y:S04]  /*25330*/  LDL.LU R4, [R1+0xb0] ;  /* 0x0000b00001047983 */ /* 0x000ea80000300800 */
[----:B------:R-:W2:Y:S04]  /*25340*/  LDL.LU R5, [R1+0xb4] ;  /* 0x0000b40001057983 */ /* 0x000ea80000300800 */
[----:B------:R-:W2:Y:S04]  /*25350*/  LDL.LU R6, [R1+0xb8] ;  /* 0x0000b80001067983 */ /* 0x000ea80000300800 */
[----:B------:R-:W2:Y:S04]  /*25360*/  LDL.LU R7, [R1+0xbc] ;  /* 0x0000bc0001077983 */ /* 0x000ea80000300800 */
[----:B--2---:R-:W-:Y:S04]  /*25370*/  STL.64 [R1+0x20a8], R6 ;  /* 0x0020a80601007387 */ /* 0x004fe80000100a00 */
[----:B------:R0:W-:Y:S04]  /*25380*/  STL.64 [R1+0x20a0], R4 ;  /* 0x0020a00401007387 */ /* 0x0001e80000100a00 */
[----:B0-----:R-:W2:Y:S04]  /*25390*/  LDL.LU R4, [R1+0xc0] ;  /* 0x0000c00001047983 */ /* 0x001ea80000300800 */
        /* <DEDUP_REMOVED lines=8> */
[----:B------:R-:W2:Y:S01]  /*25420*/  LDL.LU R7, [R1+0xdc] ;  /* 0x0000dc0001077983 */ /* 0x000ea20000300800 */
[----:B------:R-:W-:Y:S01]  /*25430*/  HMMA.16816.F32 R20, R12, R10, R20 ;  /* 0x0000000a0c14723c */ /* 0x000fe20000001814 */
[----:B----4-:R-:W-:-:S02]  /*25440*/  F2FP.F16.E4M3.UNPACK_B R16, R28.H1 ;  /* 0x0000001cff10723e */ /* 0x010fc400030006ff */
[----:B--2---:R-:W-:Y:S04]  /*25450*/  STL.64 [R1+0x20c8], R6 ;  /* 0x0020c80601007387 */ /* 0x004fe80000100a00 */
[----:B------:R0:W-:Y:S04]  /*25460*/  STL.64 [R1+0x20c0], R4 ;  /* 0x0020c00401007387 */ /* 0x0001e80000100a00 */
[----:B0-----:R-:W2:Y:S04]  /*25470*/  LDL.LU R4, [R1+0x50] ;  /* 0x0000500001047983 */ /* 0x001ea80000300800 */
[----:B------:R-:W2:Y:S04]  /*25480*/  LDL.LU R5, [R1+0x54] ;  /* 0x0000540001057983 */ /* 0x000ea80000300800 */
[----:B------:R-:W2:Y:S04]  /*25490*/  LDL.LU R6, [R1+0x58] ;  /* 0x0000580001067983 */ /* 0x000ea80000300800 */
[----:B------:R-:W2:Y:S01]  /*254a0*/  LDL.LU R7, [R1+0x5c] ;  /* 0x00005c0001077983 */ /* 0x000ea20000300800 */
[----:B------:R-:W-:-:S02]  /*254b0*/  IMAD.MOV.U32 R28, RZ, RZ, R23 ;  /* 0x000000ffff1c7224 */ /* 0x000fc400078e0017 */
[----:B------:R-:W-:Y:S01]  /*254c0*/  IMAD.MOV.U32 R29, RZ, RZ, R22 ;  /* 0x000000ffff1d7224 */ /* 0x000fe200078e0016 */
[----:B------:R0:W-:Y:S04]  /*254d0*/  STL.64 [R1+0x2d0], R20 ;  /* 0x0002d01401007387 */ /* 0x0001e80000100a00 */
[----:B------:R-:W4:Y:S01]  /*254e0*/  LDL.LU.64 R22, [R1+0x20d8] ;  /* 0x0020d80001167983 */ /* 0x000f220000300a00 */
[----:B------:R-:W-:-:S03]  /*254f0*/  F2FP.F16.E4M3.UNPACK_B R17, R17.H1 ;  /* 0x00000011ff11723e */ /* 0x000fc600030006ff */
[----:B0-----:R-:W4:Y:S04]  /*25500*/  LDL.LU.64 R20, [R1+0x20d0] ;  /* 0x0020d00001147983 */ /* 0x001f280000300a00 */
[----:B------:R0:W-:Y:S04]  /*25510*/  STL [R1+0x1f74], R28 ;  /* 0x001f741c01007387 */ /* 0x0001e80000100800 */
[----:B0-----:R-:W4:Y:S04]  /*25520*/  LDL.LU R28, [R1+0x4d0] ;  /* 0x0004d000011c7983 */ /* 0x001f280000300800 */
[----:B------:R0:W-:Y:S04]  /*25530*/  STL [R1+0x1f70], R29 ;  /* 0x001f701d01007387 */ /* 0x0001e80000100800 */
[----:B0-----:R-:W4:Y:S01]  /*25540*/  LDL.LU R29, [R1+0x4c8] ;  /* 0x0004c800011d7983 */ /* 0x001f220000300800 */
[----:B--2---:R-:W-:Y:S03]  /*25550*/  HMMA.16816.F32 R12, R12, R16, R4 ;  /* 0x000000100c0c723c */ /* 0x004fe60000001804 */
[----:B------:R-:W2:Y:S04]  /*25560*/  LDL.LU.64 R6, [R1+0x20c8] ;  /* 0x0020c80001067983 */ /* 0x000ea80000300a00 */
[----:B------:R-:W2:Y:S01]  /*25570*/  LDL.LU.64 R4, [R1+0x20c0] ;  /* 0x0020c00001047983 */ /* 0x000ea20000300a00 */
[----:B---3--:R-:W-:-:S02]  /*25580*/  IMAD R24, R25, 0x100, R24 ;  /* 0x0000010019187824 */ /* 0x008fc400078e0218 */
[----:B------:R-:W-:-:S09]  /*25590*/  IMAD R25, R27, 0x100, R26 ;  /* 0x000001001b197824 */ /* 0x000fd200078e021a */
[----:B------:R0:W-:Y:S04]  /*255a0*/  STL.64 [R1+0x290], R12 ;  /* 0x0002900c01007387 */ /* 0x0001e80000100a00 */
[----:B------:R1:W-:Y:S01]  /*255b0*/  STL.64 [R1+0x298], R14 ;  /* 0x0002980e01007387 */ /* 0x0003e20000100a00 */
[----:B----4-:R-:W-:-:S05]  /*255c0*/  IMAD R23, R23, 0x100, R28 ;  /* 0x0000010017177824 */ /* 0x010fca00078e021c */
[----:B0-----:R-:W-:Y:S02]  /*255d0*/  F2FP.F16.E4M3.UNPACK_B R13, R23 ;  /* 0x00000017ff0d723e */ /* 0x001fe400020006ff */
[----:B-1----:R-:W-:Y:S01]  /*255e0*/  F2FP.F16.E4M3.UNPACK_B R14, R24 ;  /* 0x00000018ff0e723e */ /* 0x002fe200020006ff */
[----:B------:R-:W-:Y:S01]  /*255f0*/  IMAD R22, R22, 0x100, R29 ;  /* 0x0000010016167824 */ /* 0x000fe200078e021d */
[----:B------:R-:W-:Y:S01]  /*25600*/  F2FP.F16.E4M3.UNPACK_B R15, R25 ;  /* 0x00000019ff0f723e */ /* 0x000fe200020006ff */
[----:B------:R-:W3:Y:S04]  /*25610*/  LDL.LU R24, [R1+0x90] ;  /* 0x0000900001187983 */ /* 0x000ee80000300800 */
[----:B------:R-:W3:Y:S04]  /*25620*/  LDL.LU R25, [R1+0x94] ;  /* 0x0000940001197983 */ /* 0x000ee80000300800 */
[----:B------:R-:W3:Y:S01]  /*25630*/  LDL.LU R26, [R1+0x98] ;  /* 0x00009800011a7983 */ /* 0x000ee20000300800 */
[----:B------:R-:W-:-:S03]  /*25640*/  F2FP.F16.E4M3.UNPACK_B R12, R22 ;  /* 0x00000016ff0c723e */ /* 0x000fc600020006ff */
[----:B------:R-:W3:Y:S04]  /*25650*/  LDL.LU R27, [R1+0x9c] ;  /* 0x00009c00011b7983 */ /* 0x000ee80000300800 */
        /* <DEDUP_REMOVED lines=8> */
[----:B------:R-:W-:Y:S01]  /*256e0*/  IMAD.MOV.U32 R28, RZ, RZ, R6 ;  /* 0x000000ffff1c7224 */ /* 0x000fe200078e0006 */
[----:B------:R0:W-:Y:S01]  /*256f0*/  STL.64 [R1+0x270], R4 ;  /* 0x0002700401007387 */ /* 0x0001e20000100a00 */
[----:B------:R-:W-:-:S03]  /*25700*/  IMAD.MOV.U32 R29, RZ, RZ, R7 ;  /* 0x000000ffff1d7224 */ /* 0x000fc600078e0007 */
[----:B------:R-:W2:Y:S04]  /*25710*/  LDL.LU.64 R6, [R1+0x20a8] ;  /* 0x0020a80001067983 */ /* 0x000ea80000300a00 */
[----:B0-----:R-:W2:Y:S04]  /*25720*/  LDL.LU.64 R4, [R1+0x20a0] ;  /* 0x0020a00001047983 */ /* 0x001ea80000300a00 */
[----:B------:R-:W-:Y:S04]  /*25730*/  STL.64 [R1+0x2078], R18 ;  /* 0x0020781201007387 */ /* 0x000fe80000100a00 */
[----:B------:R0:W-:Y:S04]  /*25740*/  STL.64 [R1+0x2070], R16 ;  /* 0x0020701001007387 */ /* 0x0001e80000100a00 */
[----:B0-----:R-:W4:Y:S04]  /*25750*/  LDL.LU R16, [R1+0xa0] ;  /* 0x0000a00001107983 */ /* 0x001f280000300800 */
[----:B------:R-:W4:Y:S04]  /*25760*/  LDL.LU R17, [R1+0xa4] ;  /* 0x0000a40001117983 */ /* 0x000f280000300800 */
[----:B------:R-:W4:Y:S04]  /*25770*/  LDL.LU R18, [R1+0xa8] ;  /* 0x0000a80001127983 */ /* 0x000f280000300800 */
[----:B------:R-:W4:Y:S04]  /*25780*/  LDL.LU R19, [R1+0xac] ;  /* 0x0000ac0001137983 */ /* 0x000f280000300800 */
[----:B------:R-:W-:Y:S04]  /*25790*/  STL [R1+0x1fac], R29 ;  /* 0x001fac1d01007387 */ /* 0x000fe80000100800 */
[----:B------:R-:W-:Y:S01]  /*257a0*/  STL [R1+0x1fa8], R28 ;  /* 0x001fa81c01007387 */ /* 0x000fe20000100800 */
[----:B--2---:R-:W-:-:S15]  /*257b0*/  HMMA.16816.F32 R4, R12, R2, R4 ;  /* 0x000000020c04723c */ /* 0x004fde0000001804 */
[----:B------:R-:W-:-:S04]  /*257c0*/  NOP ;  /* 0x0000000000007918 */ /* 0x000fc80000000000 */
[----:B------:R-:W-:Y:S04]  /*257d0*/  STL.64 [R1+0x240], R4 ;  /* 0x0002400401007387 */ /* 0x000fe80000100a00 */
[----:B------:R0:W-:Y:S04]  /*257e0*/  STL.64 [R1+0x248], R6 ;  /* 0x0002480601007387 */ /* 0x0001e80000100a00 */
[----:B0-----:R-:W3:Y:S04]  /*257f0*/  LDL.LU.64 R6, [R1+0x2098] ;  /* 0x0020980001067983 */ /* 0x001ee80000300a00 */
[----:B------:R-:W4:Y:S02]  /*25800*/  LDL.LU.64 R4, [R1+0x2090] ;  /* 0x0020900001047983 */ /* 0x000f240000300a00 */
[C---:B----4-:R-:W-:Y:S08]  /*25810*/  HMMA.16816.F32 R16, R12.reuse, R4, R16 ;  /* 0x000000040c10723c */ /* 0x050ff00000001810 */
[C---:B---3--:R-:W-:Y:S11]  /*25820*/  HMMA.16816.F32 R24, R12.reuse, R6, R24 ;  /* 0x000000060c18723c */ /* 0x048ff60000001818 */
[----:B------:R0:W-:Y:S04]  /*25830*/  STL.64 [R1+0x220], R16 ;  /* 0x0002201001007387 */ /* 0x0001e80000100a00 */
[----:B------:R1:W-:Y:S04]  /*25840*/  STL.64 [R1+0x228], R18 ;  /* 0x0002281201007387 */ /* 0x0003e80000100a00 */
[----:B0-----:R-:W2:Y:S04]  /*25850*/  LDL.LU R16, [R1+0x70] ;  /* 0x0000700001107983 */ /* 0x001ea80000300800 */
[----:B------:R-:W-:Y:S04]  /*25860*/  STL.64 [R1+0x210], R24 ;  /* 0x0002101801007387 */ /* 0x000fe80000100a00 */
[----:B------:R-:W-:Y:S04]  /*25870*/  STL.64 [R1+0x218], R26 ;  /* 0x0002181a01007387 */ /* 0x000fe80000100a00 */
[----:B------:R-:W2:Y:S04]  /*25880*/  LDL.LU R17, [R1+0x74] ;  /* 0x0000740001117983 */ /* 0x000ea80000300800 */
[----:B-1----:R-:W3:Y:S04]  /*25890*/  LDL.LU R18, [R1+0x78] ;  /* 0x0000780001127983 */ /* 0x002ee80000300800 */
[----:B------:R-:W3:Y:S04]  /*258a0*/  LDL.LU R19, [R1+0x7c] ;  /* 0x00007c0001137983 */ /* 0x000ee80000300800 */
[----:B---3--:R-:W-:Y:S04]  /*258b0*/  STL.64 [R1+0x2088], R18 ;  /* 0x0020881201007387 */ /* 0x008fe80000100a00 */
[----:B--2---:R0:W-:Y:S04]  /*258c0*/  STL.64 [R1+0x2080], R16 ;  /* 0x0020801001007387 */ /* 0x0041e80000100a00 */
[----:B0-----:R-:W2:Y:S04]  /*258d0*/  LDL.LU R16, [R1+0x80] ;  /* 0x0000800001107983 */ /* 0x001ea80000300800 */
[----:B------:R-:W2:Y:S04]  /*258e0*/  LDL.LU R17, [R1+0x84] ;  /* 0x0000840001117983 */ /* 0x000ea80000300800 */
[----:B------:R-:W2:Y:S04]  /*258f0*/  LDL.LU R18, [R1+0x88] ;  /* 0x0000880001127983 */ /* 0x000ea80000300800 */
[----:B------:R-:W2:Y:S04]  /*25900*/  LDL.LU R19, [R1+0x8c] ;  /* 0x00008c0001137983 */ /* 0x000ea80000300800 */
[----:B------:R-:W-:Y:S04]  /*25910*/  STL.64 [R1+0x2038], R6 ;  /* 0x0020380601007387 */ /* 0x000fe80000100a00 */
[----:B------:R0:W-:Y:S04]  /*25920*/  STL.64 [R1+0x2030], R4 ;  /* 0x0020300401007387 */ /* 0x0001e80000100a00 */
[----:B0-----:R-:W3:Y:S04]  /*25930*/  LDL.LU R4, [R1+0x120] ;  /* 0x0001200001047983 */ /* 0x001ee80000300800 */
[----:B------:R-:W3:Y:S04]  /*25940*/  LDL.LU R5, [R1+0x124] ;  /* 0x0001240001057983 */ /* 0x000ee80000300800 */
[----:B------:R-:W4:Y:S04]  /*25950*/  LDL.LU R6, [R1+0x128] ;  /* 0x0001280001067983 */ /* 0x000f280000300800 */
[----:B------:R-:W4:Y:S04]  /*25960*/  LDL.LU R7, [R1+0x12c] ;  /* 0x00012c0001077983 */ /* 0x000f280000300800 */
        /* <DEDUP_REMOVED lines=8> */
[----:B----4-:R-:W-:Y:S04]  /*259f0*/  STL.64 [R1+0x2048], R6 ;  /* 0x0020480601007387 */ /* 0x010fe80000100a00 */
[----:B---3--:R0:W-:Y:S04]  /*25a00*/  STL.64 [R1+0x2040], R4 ;  /* 0x0020400401007387 */ /* 0x0081e80000100a00 */
[----:B0-----:R-:W3:Y:S04]  /*25a10*/  LDL.LU R4, [R1+0x100] ;  /* 0x0001000001047983 */ /* 0x001ee80000300800 */
[----:B------:R-:W3:Y:S04]  /*25a20*/  LDL.LU R5, [R1+0x104] ;  /* 0x0001040001057983 */ /* 0x000ee80000300800 */
[----:B------:R-:W4:Y:S04]  /*25a30*/  LDL.LU R6, [R1+0x108] ;  /* 0x0001080001067983 */ /* 0x000f280000300800 */
[----:B------:R-:W4:Y:S01]  /*25a40*/  LDL.LU R7, [R1+0x10c] ;  /* 0x00010c0001077983 */ /* 0x000f220000300800 */
[C---:B--2---:R-:W-:Y:S03]  /*25a50*/  HMMA.16816.F32 R16, R12.reuse, R8, R16 ;  /* 0x000000080c10723c */ /* 0x044fe60000001810 */
[----:B----4-:R-:W-:Y:S04]  /*25a60*/  STL.64 [R1+0x2058], R6 ;  /* 0x0020580601007387 */ /* 0x010fe80000100a00 */
[----:B---3--:R0:W-:Y:S04]  /*25a70*/  STL.64 [R1+0x2050], R4 ;  /* 0x0020500401007387 */ /* 0x0081e80000100a00 */
[----:B0-----:R-:W2:Y:S04]  /*25a80*/  LDL.LU R4, [R1+0xf0] ;  /* 0x0000f00001047983 */ /* 0x001ea80000300800 */
[----:B------:R-:W2:Y:S04]  /*25a90*/  LDL.LU R5, [R1+0xf4] ;  /* 0x0000f40001057983 */ /* 0x000ea80000300800 */
[----:B------:R-:W3:Y:S04]  /*25aa0*/  LDL.LU R6, [R1+0xf8] ;  /* 0x0000f80001067983 */ /* 0x000ee80000300800 */
        /* <DEDUP_REMOVED lines=9> */
[----:B0-----:R-:W3:Y:S04]  /*25b40*/  LDL.LU.64 R18, [R1+0x2088] ;  /* 0x0020880001127983 */ /* 0x001ee80000300a00 */
[----:B------:R-:W3:Y:S02]  /*25b50*/  LDL.LU.64 R16, [R1+0x2080] ;  /* 0x0020800001107983 */ /* 0x000ee40000300a00 */
[----:B---3--:R-:W-:-:S15]  /*25b60*/  HMMA.16816.F32 R16, R12, R10, R16 ;  /* 0x0000000a0c10723c */ /* 0x008fde0000001810 */
[----:B------:R-:W-:-:S04]  /*25b70*/  NOP ;  /* 0x0000000000007918 */ /* 0x000fc80000000000 */
[----:B------:R-:W-:Y:S04]  /*25b80*/  STL.64 [R1+0x110], R16 ;  /* 0x0001101001007387 */ /* 0x000fe80000100a00 */
[----:B------:R0:W-:Y:S04]  /*25b90*/  STL.64 [R1+0x118], R18 ;  /* 0x0001181201007387 */ /* 0x0001e80000100a00 */
[----:B0-----:R-:W3:Y:S04]  /*25ba0*/  LDL.LU.64 R18, [R1+0x2078] ;  /* 0x0020780001127983 */ /* 0x001ee80000300a00 */
[----:B------:R-:W2:Y:S04]  /*25bb0*/  LDL.LU.64 R16, [R1+0x2070] ;  /* 0x0020700001107983 */ /* 0x000ea80000300a00 */
[----:B------:R-:W-:Y:S04]  /*25bc0*/  STL.64 [R1+0x2018], R10 ;  /* 0x0020180a01007387 */ /* 0x000fe80000100a00 */
[----:B------:R0:W-:Y:S04]  /*25bd0*/  STL.64 [R1+0x2010], R8 ;  /* 0x0020100801007387 */ /* 0x0001e80000100a00 */
[----:B0-----:R-:W4:Y:S04]  /*25be0*/  LDL.LU R8, [R1+0x150] ;  /* 0x0001500001087983 */ /* 0x001f280000300800 */
[----:B------:R-:W4:Y:S04]  /*25bf0*/  LDL.LU R9, [R1+0x154] ;  /* 0x0001540001097983 */ /* 0x000f280000300800 */
[----:B------:R-:W3:Y:S04]  /*25c00*/  LDL.LU R10, [R1+0x158] ;  /* 0x00015800010a7983 */ /* 0x000ee80000300800 */
[----:B------:R-:W3:Y:S01]  /*25c10*/  LDL.LU R11, [R1+0x15c] ;  /* 0x00015c00010b7983 */ /* 0x000ee20000300800 */
[----:B--2---:R-:W-:Y:S03]  /*25c20*/  HMMA.16816.F32 R12, R12, R16, R4 ;  /* 0x000000100c0c723c */ /* 0x004fe60000001804 */
[----:B---3--:R-:W-:Y:S04]  /*25c30*/  STL.64 [R1+0x2028], R10 ;  /* 0x0020280a01007387 */ /* 0x008fe80000100a00 */
[----:B----4-:R0:W-:Y:S04]  /*25c40*/  STL.64 [R1+0x2020], R8 ;  /* 0x0020200801007387 */ /* 0x0101e80000100a00 */
[----:B0-----:R-:W2:Y:S04]  /*25c50*/  LDL.LU R8, [R1+0x140] ;  /* 0x0001400001087983 */ /* 0x001ea80000300800 */
[----:B------:R-:W2:Y:S04]  /*25c60*/  LDL.LU R9, [R1+0x144] ;  /* 0x0001440001097983 */ /* 0x000ea80000300800 */
[----:B------:R-:W2:Y:S04]  /*25c70*/  LDL.LU R10, [R1+0x148] ;  /* 0x00014800010a7983 */ /* 0x000ea80000300800 */
[----:B------:R-:W2:Y:S04]  /*25c80*/  LDL.LU R11, [R1+0x14c] ;  /* 0x00014c00010b7983 */ /* 0x000ea80000300800 */
[----:B------:R-:W3:Y:S04]  /*25c90*/  LDL.LU.64 R6, [R1+0x2068] ;  /* 0x0020680001067983 */ /* 0x000ee80000300a00 */
[----:B------:R-:W3:Y:S01]  /*25ca0*/  LDL.LU.64 R4, [R1+0x2060] ;  /* 0x0020600001047983 */ /* 0x000ee20000300a00 */
[----:B------:R-:W-:-:S02]  /*25cb0*/  IMAD R24, R24, 0x100, R25 ;  /* 0x0000010018187824 */ /* 0x000fc400078e0219 */
[----:B------:R-:W-:Y:S02]  /*25cc0*/  IMAD R22, R22, 0x100, R28 ;  /* 0x0000010016167824 */ /* 0x000fe400078e021c */
[----:B------:R-:W-:Y:S02]  /*25cd0*/  IMAD R23, R23, 0x100, R29 ;  /* 0x0000010017177824 */ /* 0x000fe400078e021d */
[----:B------:R-:W-:Y:S01]  /*25ce0*/  IMAD R25, R27, 0x100, R26 ;  /* 0x000001001b197824 */ /* 0x000fe200078e021a */
[----:B------:R0:W-:Y:S04]  /*25cf0*/  STL.64 [R1+0x80], R12 ;  /* 0x0000800c01007387 */ /* 0x0001e80000100a00 */
[----:B------:R1:W-:Y:S01]  /*25d00*/  STL.64 [R1+0x88], R14 ;  /* 0x0000880e01007387 */ /* 0x0003e20000100a00 */
[----:B0-----:R-:W-:-:S02]  /*25d10*/  F2FP.F16.E4M3.UNPACK_B R12, R22 ;  /* 0x00000016ff0c723e */ /* 0x001fc400020006ff */
[----:B------:R-:W-:Y:S02]  /*25d20*/  F2FP.F16.E4M3.UNPACK_B R13, R23 ;  /* 0x00000017ff0d723e */ /* 0x000fe400020006ff */
[----:B-1----:R-:W-:Y:S02]  /*25d30*/  F2FP.F16.E4M3.UNPACK_B R14, R24 ;  /* 0x00000018ff0e723e */ /* 0x002fe400020006ff */
[----:B------:R-:W-:Y:S01]  /*25d40*/  F2FP.F16.E4M3.UNPACK_B R15, R25 ;  /* 0x00000019ff0f723e */ /* 0x000fe200020006ff */
[----:B------:R-:W4:Y:S04]  /*25d50*/  LDL.LU R24, [R1+0x190] ;  /* 0x0001900001187983 */ /* 0x000f280000300800 */
[----:B------:R-:W4:Y:S04]  /*25d60*/  LDL.LU R25, [R1+0x194] ;  /* 0x0001940001197983 */ /* 0x000f280000300800 */
[----:B------:R-:W4:Y:S04]  /*25d70*/  LDL.LU R26, [R1+0x198] ;  /* 0x00019800011a7983 */ /* 0x000f280000300800 */
[----:B------:R-:W4:Y:S01]  /*25d80*/  LDL.LU R27, [R1+0x19c] ;  /* 0x00019c00011b7983 */ /* 0x000f220000300800 */
[----:B---3--:R-:W-:-:S15]  /*25d90*/  HMMA.16816.F32 R4, R12, R20, R4 ;  /* 0x000000140c04723c */ /* 0x008fde0000001804 */
[----:B------:R-:W-:-:S04]  /*25da0*/  NOP ;  /* 0x0000000000007918 */ /* 0x000fc80000000000 */
        /* <DEDUP_REMOVED lines=15> */
[----:B------:R-:W2:Y:S02]  /*25ea0*/  LDL.LU.64 R4, [R1+0x2030] ;  /* 0x0020300001047983 */ /* 0x000ea40000300a00 */
[----:B--2---:R-:W-:-:S15]  /*25eb0*/  HMMA.16816.F32 R8, R12, R4, R8 ;  /* 0x000000040c08723c */ /* 0x004fde0000001808 */
        /* <DEDUP_REMOVED lines=9> */
[----:B0-----:R-:W4:Y:S04]  /*25f50*/  LDL.LU.64 R10, [R1+0x2018] ;  /* 0x00201800010a7983 */ /* 0x001f280000300a00 */
[----:B------:R-:W2:Y:S04]  /*25f60*/  LDL.LU.64 R8, [R1+0x2010] ;  /* 0x0020100001087983 */ /* 0x000ea80000300a00 */
[----:B------:R-:W-:Y:S04]  /*25f70*/  STL.64 [R1+0x1fd0], R6 ;  /* 0x001fd00601007387 */ /* 0x000fe80000100a00 */
[----:B------:R0:W-:Y:S04]  /*25f80*/  STL.64 [R1+0x1fc8], R4 ;  /* 0x001fc80401007387 */ /* 0x0001e80000100a00 */
[----:B0-----:R-:W2:Y:S04]  /*25f90*/  LDL.LU R4, [R1+0x160] ;  /* 0x0001600001047983 */ /* 0x001ea80000300800 */
[----:B------:R-:W2:Y:S04]  /*25fa0*/  LDL.LU R5, [R1+0x164] ;  /* 0x0001640001057983 */ /* 0x000ea80000300800 */
[----:B------:R-:W2:Y:S04]  /*25fb0*/  LDL.LU R6, [R1+0x168] ;  /* 0x0001680001067983 */ /* 0x000ea80000300800 */
[----:B------:R-:W2:Y:S02]  /*25fc0*/  LDL.LU R7, [R1+0x16c] ;  /* 0x00016c0001077983 */ /* 0x000ea40000300800 */
[----:B--2---:R-:W-:-:S15]  /*25fd0*/  HMMA.16816.F32 R4, R12, R8, R4 ;  /* 0x000000080c04723c */ /* 0x004fde0000001804 */
[----:B------:R-:W-:-:S04]  /*25fe0*/  NOP ;  /* 0x0000000000007918 */ /* 0x000fc80000000000 */
[----:B------:R-:W-:Y:S04]  /*25ff0*/  STL.64 [R1+0xa0], R4 ;  /* 0x0000a00401007387 */ /* 0x000fe80000100a00 */
[----:B------:R4:W-:Y:S02]  /*26000*/  STL.64 [R1+0xa8], R6 ;  /* 0x0000a80601007387 */ /* 0x0009e40000100a00 */
[----:B----4-:R-:W-:Y:S02]  /*26010*/  HMMA.16816.F32 R4, R12, R10, R24 ;  /* 0x0000000a0c04723c */ /* 0x010fe40000001818 */
[----:B------:R-:W2:Y:S04]  /*26020*/  LDL.LU R25, [R1+0x508] ;  /* 0x0005080001197983 */ /* 0x000ea80000300800 */
[----:B------:R-:W2:-:S13]  /*26030*/  LDL.LU R22, [R1+0x504] ;  /* 0x0005040001167983 */ /* 0x000e9a0000300800 */
[----:B------:R0:W-:Y:S04]  /*26040*/  STL.64 [R1+0x90], R4 ;  /* 0x0000900401007387 */ /* 0x0001e80000100a00 */
[----:B------:R1:W-:Y:S04]  /*26050*/  STL.64 [R1+0x98], R6 ;  /* 0x0000980601007387 */ /* 0x0003e80000100a00 */
[----:B------:R-:W3:Y:S04]  /*26060*/  LDL.LU R24, [R1+0x510] ;  /* 0x0005100001187983 */ /* 0x000ee80000300800 */
[----:B------:R-:W3:Y:S04]  /*26070*/  LDL.LU R23, [R1+0x50c] ;  /* 0x00050c0001177983 */ /* 0x000ee80000300800 */
[----:B------:R-:W4:Y:S04]  /*26080*/  LDL.LU R28, [R1+0x518] ;  /* 0x00051800011c7983 */ /* 0x000f280000300800 */
[----:B------:R-:W4:Y:S04]  /*26090*/  LDL.LU R29, [R1+0x514] ;  /* 0x00051400011d7983 */ /* 0x000f280000300800 */
[----:B------:R-:W2:Y:S04]  /*260a0*/  LDL.LU R26, [R1+0x520] ;  /* 0x00052000011a7983 */ /* 0x000ea80000300800 */
[----:B------:R-:W2:Y:S04]  /*260b0*/  LDL.LU R27, [R1+0x51c] ;  /* 0x00051c00011b7983 */ /* 0x000ea80000300800 */
[----:B0-----:R-:W2:Y:S04]  /*260c0*/  LDL.LU R4, [R1+0x1e0] ;  /* 0x0001e00001047983 */ /* 0x001ea80000300800 */
[----:B------:R-:W2:Y:S04]  /*260d0*/  LDL.LU R5, [R1+0x1e4] ;  /* 0x0001e40001057983 */ /* 0x000ea80000300800 */
[----:B-1----:R-:W2:Y:S04]  /*260e0*/  LDL.LU R6, [R1+0x1e8] ;  /* 0x0001e80001067983 */ /* 0x002ea80000300800 */
        /* <DEDUP_REMOVED lines=19> */
[----:B------:R-:W-:Y:S04]  /*26220*/  STL.64 [R1+0x1fc0], R10 ;  /* 0x001fc00a01007387 */ /* 0x000fe80000100a00 */
[----:B------:R0:W-:Y:S04]  /*26230*/  STL.64 [R1+0x1fb8], R8 ;  /* 0x001fb80801007387 */ /* 0x0001e80000100a00 */
[----:B0-----:R-:W4:Y:S04]  /*26240*/  LDL.LU R8, [R1+0x1d0] ;  /* 0x0001d00001087983 */ /* 0x001f280000300800 */
[----:B------:R-:W4:Y:S04]  /*26250*/  LDL.LU R9, [R1+0x1d4] ;  /* 0x0001d40001097983 */ /* 0x000f280000300800 */
[----:B------:R-:W4:Y:S04]  /*26260*/  LDL.LU R10, [R1+0x1d8] ;  /* 0x0001d800010a7983 */ /* 0x000f280000300800 */
[----:B------:R-:W4:Y:S01]  /*26270*/  LDL.LU R11, [R1+0x1dc] ;  /* 0x0001dc00010b7983 */ /* 0x000f220000300800 */
[----:B--2---:R-:W-:Y:S03]  /*26280*/  HMMA.16816.F32 R12, R12, R16, R4 ;  /* 0x000000100c0c723c */ /* 0x004fe60000001804 */
[----:B------:R-:W2:Y:S04]  /*26290*/  LDL.LU.64 R6, [R1+0x2008] ;  /* 0x0020080001067983 */ /* 0x000ea80000300a00 */
[----:B------:R-:W2:Y:S01]  /*262a0*/  LDL.LU.64 R4, [R1+0x2000] ;  /* 0x0020000001047983 */ /* 0x000ea20000300a00 */
[----:B------:R-:W-:-:S02]  /*262b0*/  IMAD R22, R22, 0x100, R25 ;  /* 0x0000010016167824 */ /* 0x000fc400078e0219 */
[----:B---3--:R-:W-:Y:S02]  /*262c0*/  IMAD R23, R23, 0x100, R24 ;  /* 0x0000010017177824 */ /* 0x008fe400078e0218 */
[----:B----4-:R-:W-:Y:S02]  /*262d0*/  IMAD R24, R29, 0x100, R28 ;  /* 0x000001001d187824 */ /* 0x010fe400078e021c */
[----:B------:R-:W-:Y:S01]  /*262e0*/  IMAD R25, R27, 0x100, R26 ;  /* 0x000001001b197824 */ /* 0x000fe200078e021a */
[----:B------:R-:W-:Y:S04]  /*262f0*/  STL [R1+0x1fb4], R16 ;  /* 0x001fb41001007387 */ /* 0x000fe80000100800 */
[----:B------:R-:W-:Y:S01]  /*26300*/  STL [R1+0x1fb0], R17 ;  /* 0x001fb01101007387 */ /* 0x000fe20000100800 */
[----:B------:R-:W-:-:S03]  /*26310*/  IMAD.MOV.U32 R27, RZ, RZ, R0 ;  /* 0x000000ffff1b7224 */ /* 0x000fc600078e0000 */
[----:B------:R0:W-:Y:S04]  /*26320*/  STL.64 [R1+0x70], R12 ;  /* 0x0000700c01007387 */ /* 0x0001e80000100a00 */
[----:B------:R1:W-:Y:S01]  /*26330*/  STL.64 [R1+0x78], R14 ;  /* 0x0000780e01007387 */ /* 0x0003e20000100a00 */
[----:B0-----:R-:W-:Y:S02]  /*26340*/  F2FP.F16.E4M3.UNPACK_B R12, R22 ;  /* 0x00000016ff0c723e */ /* 0x001fe400020006ff */
[----:B------:R-:W-:Y:S02]  /*26350*/  F2FP.F16.E4M3.UNPACK_B R13, R23 ;  /* 0x00000017ff0d723e */ /* 0x000fe400020006ff */
[----:B-1----:R-:W-:Y:S02]  /*26360*/  F2FP.F16.E4M3.UNPACK_B R14, R24 ;  /* 0x00000018ff0e723e */ /* 0x002fe400020006ff */
[----:B------:R-:W-:Y:S01]  /*26370*/  F2FP.F16.E4M3.UNPACK_B R15, R25 ;  /* 0x00000019ff0f723e */ /* 0x000fe200020006ff */
[----:B------:R-:W3:Y:S04]  /*26380*/  LDL.LU R24, [R1+0x1a0] ;  /* 0x0001a00001187983 */ /* 0x000ee80000300800 */
[----:B------:R-:W3:Y:S04]  /*26390*/  LDL.LU R25, [R1+0x1a4] ;  /* 0x0001a40001197983 */ /* 0x000ee80000300800 */
[----:B------:R-:W3:Y:S04]  /*263a0*/  LDL.LU R26, [R1+0x1a8] ;  /* 0x0001a800011a7983 */ /* 0x000ee80000300800 */
[----:B------:R-:W4:Y:S01]  /*263b0*/  LDL.LU R0, [R1+0x1ff8] ;  /* 0x001ff80001007983 */ /* 0x000f220000300800 */
[----:B--2---:R-:W-:Y:S03]  /*263c0*/  HMMA.16816.F32 R20, R12, R20, R4 ;  /* 0x000000140c14723c */ /* 0x004fe60000001804 */
[----:B------:R-:W2:Y:S04]  /*263d0*/  LDL.LU.64 R6, [R1+0x1ff0] ;  /* 0x001ff00001067983 */ /* 0x000ea80000300a00 */
[----:B------:R-:W2:-:S12]  /*263e0*/  LDL.LU.64 R4, [R1+0x1fe8] ;  /* 0x001fe80001047983 */ /* 0x000e980000300a00 */
[----:B------:R0:W-:Y:S04]  /*263f0*/  STL.64 [R1+0x60], R20 ;  /* 0x0000601401007387 */ /* 0x0001e80000100a00 */
[----:B------:R1:W-:Y:S04]  /*26400*/  STL.64 [R1+0x68], R22 ;  /* 0x0000681601007387 */ /* 0x0003e80000100a00 */
[----:B0-----:R-:W3:Y:S04]  /*26410*/  LDL.LU R20, [R1+0x1b0] ;  /* 0x0001b00001147983 */ /* 0x001ee80000300800 */
[----:B------:R-:W3:Y:S04]  /*26420*/  LDL.LU R21, [R1+0x1b4] ;  /* 0x0001b40001157983 */ /* 0x000ee80000300800 */
[----:B-1----:R-:W3:Y:S04]  /*26430*/  LDL.LU R22, [R1+0x1b8] ;  /* 0x0001b80001167983 */ /* 0x002ee80000300800 */
[----:B------:R-:W3:Y:S01]  /*26440*/  LDL.LU R23, [R1+0x1bc] ;  /* 0x0001bc0001177983 */ /* 0x000ee20000300800 */
[----:B--2---:R-:W-:Y:S03]  /*26450*/  HMMA.16816.F32 R16, R12, R18, R4 ;  /* 0x000000120c10723c */ /* 0x004fe60000001804 */
[----:B------:R-:W2:Y:S04]  /*26460*/  LDL.LU.64 R6, [R1+0x1fe0] ;  /* 0x001fe00001067983 */ /* 0x000ea80000300a00 */
[----:B------:R-:W2:-:S12]  /*26470*/  LDL.LU.64 R4, [R1+0x1fd8] ;  /* 0x001fd80001047983 */ /* 0x000e980000300a00 */
[----:B------:R0:W-:Y:S04]  /*26480*/  STL.64 [R1+0x50], R16 ;  /* 0x0000501001007387 */ /* 0x0001e80000100a00 */
[----:B------:R1:W-:Y:S04]  /*26490*/  STL.64 [R1+0x58], R18 ;  /* 0x0000581201007387 */ /* 0x0003e80000100a00 */
[----:B0-----:R-:W3:Y:S04]  /*264a0*/  LDL.LU R16, [R1+0x1c0] ;  /* 0x0001c00001107983 */ /* 0x001ee80000300800 */
[----:B------:R-:W3:Y:S04]  /*264b0*/  LDL.LU R17, [R1+0x1c4] ;  /* 0x0001c40001117983 */ /* 0x000ee80000300800 */
[----:B-1----:R-:W3:Y:S01]  /*264c0*/  LDL.LU R18, [R1+0x1c8] ;  /* 0x0001c80001127983 */ /* 0x002ee20000300800 */
[----:B----4-:R-:W-:Y:S01]  /*264d0*/  IMAD.MOV.U32 R19, RZ, RZ, R0 ;  /* 0x000000ffff137224 */ /* 0x010fe200078e0000 */
[----:B--2---:R-:W-:-:S15]  /*264e0*/  HMMA.16816.F32 R4, R12, R2, R4 ;  /* 0x000000020c04723c */ /* 0x004fde0000001804 */
[----:B------:R-:W-:-:S04]  /*264f0*/  NOP ;  /* 0x0000000000007918 */ /* 0x000fc80000000000 */
[----:B------:R-:W-:Y:S04]  /*26500*/  STL.64 [R1+0x40], R4 ;  /* 0x0000400401007387 */ /* 0x000fe80000100a00 */
[----:B------:R0:W-:Y:S01]  /*26510*/  STL [R1+0x48], R6 ;  /* 0x0000480601007387 */ /* 0x0001e20000100800 */
[----:B------:R-:W-:-:S03]  /*26520*/  IMAD.MOV.U32 R0, RZ, RZ, R7 ;  /* 0x000000ffff007224 */ /* 0x000fc600078e0007 */
[----:B0-----:R-:W3:Y:S04]  /*26530*/  LDL.LU.64 R6, [R1+0x1fd0] ;  /* 0x001fd00001067983 */ /* 0x001ee80000300a00 */
[----:B------:R-:W2:Y:S04]  /*26540*/  LDL.LU.64 R4, [R1+0x1fc8] ;  /* 0x001fc80001047983 */ /* 0x000ea80000300a00 */
[----:B------:R-:W-:Y:S01]  /*26550*/  STL [R1+0x1e28], R0 ;  /* 0x001e280001007387 */ /* 0x000fe20000100800 */
[----:B--2---:R-:W-:-:S15]  /*26560*/  HMMA.16816.F32 R8, R12, R4, R8 ;  /* 0x000000040c08723c */ /* 0x004fde0000001808 */
[----:B------:R-:W-:-:S04]  /*26570*/  NOP ;  /* 0x0000000000007918 */ /* 0x000fc80000000000 */
[----:B------:R-:W-:Y:S04]  /*26580*/  STL.64 [R1+0x30], R8 ;  /* 0x0000300801007387 */ /* 0x000fe80000100a00 */
[----:B------:R0:W-:Y:S04]  /*26590*/  STL.64 [R1+0x38], R10 ;  /* 0x0000380a01007387 */ /* 0x0001e80000100a00 */
[----:B0-----:R-:W2:Y:S04]  /*265a0*/  LDL.LU.64 R10, [R1+0x1fc0] ;  /* 0x001fc000010a7983 */ /* 0x001ea80000300a00 */
[----:B------:R-:W4:Y:S01]  /*265b0*/  LDL.LU.64 R8, [R1+0x1fb8] ;  /* 0x001fb80001087983 */ /* 0x000f220000300a00 */
[C---:B---3--:R-:W-:Y:S08]  /*265c0*/  HMMA.16816.F32 R4, R12.reuse, R6, R16 ;  /* 0x000000060c04723c */ /* 0x048ff00000001810 */
[----:B----4-:R-:W-:-:S15]  /*265d0*/  HMMA.16816.F32 R16, R12, R8, R20 ;  /* 0x000000080c10723c */ /* 0x010fde0000001814 */
[----:B------:R-:W-:-:S04]  /*265e0*/  NOP ;  /* 0x0000000000007918 */ /* 0x000fc80000000000 */
[----:B------:R-:W-:Y:S04]  /*265f0*/  STL.64 [R1+0x10], R16 ;  /* 0x0000101001007387 */ /* 0x000fe80000100a00 */
[----:B------:R-:W-:Y:S04]  /*26600*/  STL.64 [R1+0x20], R4 ;  /* 0x0000200401007387 */ /* 0x000fe80000100a00 */
[----:B------:R2:W-:Y:S02]  /*26610*/  STL.64 [R1+0x28], R6 ;  /* 0x0000280601007387 */ /* 0x0005e40000100a00 */
[----:B--2---:R-:W-:Y:S01]  /*26620*/  HMMA.16816.F32 R4, R12, R10, R24 ;  /* 0x0000000a0c04723c */ /* 0x004fe20000001818 */
[----:B------:R-:W-:Y:S01]  /*26630*/  IMAD.MOV.U32 R0, RZ, RZ, R19 ;  /* 0x000000ffff007224 */ /* 0x000fe200078e0013 */
[----:B------:R-:W-:Y:S04]  /*26640*/  STL [R1+0x18], R18 ;  /* 0x0000181201007387 */ /* 0x000fe80000100800 */
[----:B------:R-:W-:Y:S04]  /*26650*/  STL [R1+0x1eb0], R0 ;  /* 0x001eb00001007387 */ /* 0x000fe80000100800 */
[----:B------:R-:W2:Y:S09]  /*26660*/  LDL.LU R24, [R1+0x170] ;  /* 0x0001700001187983 */ /* 0x000eb20000300800 */
[----:B------:R0:W-:Y:S04]  /*26670*/  STL.64 [R1], R4 ;  /* 0x0000000401007387 */ /* 0x0001e80000100a00 */
[----:B------:R1:W-:Y:S04]  /*26680*/  STL.64 [R1+0x8], R6 ;  /* 0x0000080601007387 */ /* 0x0003e80000100a00 */
[----:B------:R-:W2:Y:S04]  /*26690*/  LDL.LU R25, [R1+0x174] ;  /* 0x0001740001197983 */ /* 0x000ea80000300800 */
[----:B------:R-:W2:Y:S04]  /*266a0*/  LDL.LU R26, [R1+0x178] ;  /* 0x00017800011a7983 */ /* 0x000ea80000300800 */
[----:B------:R-:W2:Y:S04]  /*266b0*/  LDL.LU R27, [R1+0x17c] ;  /* 0x00017c00011b7983 */ /* 0x000ea80000300800 */
[----:B------:R-:W3:Y:S04]  /*266c0*/  LDL.LU R16, [R1+0x528] ;  /* 0x0005280001107983 */ /* 0x000ee80000300800 */
[----:B------:R-:W3:Y:S04]  /*266d0*/  LDL.LU R2, [R1+0x524] ;  /* 0x0005240001027983 */ /* 0x000ee80000300800 */
[----:B------:R-:W4:Y:S04]  /*266e0*/  LDL.LU R17, [R1+0x530] ;  /* 0x0005300001117983 */ /* 0x000f280000300800 */
[----:B------:R-:W4:Y:S04]  /*266f0*/  LDL.LU R3, [R1+0x52c] ;  /* 0x00052c0001037983 */ /* 0x000f280000300800 */
[----:B------:R-:W2:Y:S04]  /*26700*/  LDL.LU R29, [R1+0x53c] ;  /* 0x00053c00011d7983 */ /* 0x000ea80000300800 */
[----:B0-----:R-:W2:Y:S04]  /*26710*/  LDL.LU R4, [R1+0x538] ;  /* 0x0005380001047983 */ /* 0x001ea80000300800 */
[----:B------:R-:W2:Y:S04]  /*26720*/  LDL.LU R28, [R1+0x544] ;  /* 0x00054400011c7983 */ /* 0x000ea80000300800 */
[----:B------:R-:W2:Y:S04]  /*26730*/  LDL.LU R5, [R1+0x540] ;  /* 0x0005400001057983 */ /* 0x000ea80000300800 */
[----:B-1----:R-:W2:Y:S04]  /*26740*/  LDL R6, [R1+0x30c] ;  /* 0x00030c0001067983 */ /* 0x002ea80000100800 */
[----:B------:R-:W2:Y:S04]  /*26750*/  LDL R7, [R1+0x318] ;  /* 0x0003180001077983 */ /* 0x000ea80000100800 */
[----:B------:R-:W2:Y:S04]  /*26760*/  LDL R23, [R1+0x31c] ;  /* 0x00031c0001177983 */ /* 0x000ea80000100800 */
[----:B------:R-:W2:Y:S04]  /*26770*/  LDL R22, [R1+0x328] ;  /* 0x0003280001167983 */ /* 0x000ea80000100800 */
[----:B------:R-:W2:Y:S04]  /*26780*/  LDL.LU R8, [R1+0x280] ;  /* 0x0002800001087983 */ /* 0x000ea80000300800 */
[----:B------:R-:W2:Y:S04]  /*26790*/  LDL.LU R9, [R1+0x284] ;  /* 0x0002840001097983 */ /* 0x000ea80000300800 */
[----:B------:R-:W2:Y:S04]  /*267a0*/  LDL.LU R10, [R1+0x288] ;  /* 0x00028800010a7983 */ /* 0x000ea80000300800 */
[----:B------:R-:W2:Y:S04]  /*267b0*/  LDL.LU R11, [R1+0x28c] ;  /* 0x00028c00010b7983 */ /* 0x000ea80000300800 */
[----:B------:R-:W3:Y:S04]  /*267c0*/  LDL R20, [R1+0x2e8] ;  /* 0x0002e80001147983 */ /* 0x000ee80000100800 */
[----:B------:R-:W3:Y:S04]  /*267d0*/  LDL R21, [R1+0x2ec] ;  /* 0x0002ec0001157983 */ /* 0x000ee80000100800 */
[----:B------:R-:W3:Y:S04]  /*267e0*/  LDL R18, [R1+0x2f8] ;  /* 0x0002f80001127983 */ /* 0x000ee80000100800 */
[----:B------:R-:W3:Y:S04]  /*267f0*/  LDL R19, [R1+0x2fc] ;  /* 0x0002fc0001137983 */ /* 0x000ee80000100800 */
[----:B------:R-:W3:Y:S04]  /*26800*/  LDL R0, [R1+0x308] ;  /* 0x0003080001007983 */ /* 0x000ee80000100800 */
        /* <DEDUP_REMOVED lines=12> */
[----:B---3--:R-:W-:-:S02]  /*268d0*/  IMAD R2, R2, 0x100, R16 ;  /* 0x0000010002027824 */ /* 0x008fc400078e0210 */
[----:B----4-:R-:W-:Y:S01]  /*268e0*/  IMAD R3, R3, 0x100, R17 ;  /* 0x0000010003037824 */ /* 0x010fe200078e0211 */
[----:B--2---:R-:W-:Y:S04]  /*268f0*/  STL.64 [R1+0x1fa0], R10 ;  /* 0x001fa00a01007387 */ /* 0x004fe80000100a00 */
[----:B------:R0:W-:Y:S04]  /*26900*/  STL.64 [R1+0x1f98], R8 ;  /* 0x001f980801007387 */ /* 0x0001e80000100a00 */
[----:B0-----:R-:W2:Y:S04]  /*26910*/  LDL.LU R8, [R1+0x230] ;  /* 0x0002300001087983 */ /* 0x001ea80000300800 */
[----:B------:R-:W2:Y:S04]  /*26920*/  LDL.LU R9, [R1+0x234] ;  /* 0x0002340001097983 */ /* 0x000ea80000300800 */
[----:B------:R-:W2:Y:S04]  /*26930*/  LDL.LU R10, [R1+0x238] ;  /* 0x00023800010a7983 */ /* 0x000ea80000300800 */
[----:B------:R-:W2:Y:S04]  /*26940*/  LDL.LU R11, [R1+0x23c] ;  /* 0x00023c00010b7983 */ /* 0x000ea80000300800 */
[----:B------:R-:W3:Y:S04]  /*26950*/  LDL.LU R16, [R1+0x1fb4] ;  /* 0x001fb40001107983 */ /* 0x000ee80000300800 */
[----:B------:R-:W3:Y:S01]  /*26960*/  LDL.LU R17, [R1+0x1fb0] ;  /* 0x001fb00001117983 */ /* 0x000ee20000300800 */
[----:B------:R-:W-:-:S02]  /*26970*/  IMAD R4, R4, 0x100, R29 ;  /* 0x0000010004047824 */ /* 0x000fc400078e021d */
[----:B------:R-:W-:Y:S01]  /*26980*/  IMAD R5, R5, 0x100, R28 ;  /* 0x0000010005057824 */ /* 0x000fe200078e021c */
[----:B------:R-:W-:Y:S02]  /*26990*/  F2FP.F16.E4M3.UNPACK_B R20, R20 ;  /* 0x00000014ff14723e */ /* 0x000fe400020006ff */
[----:B------:R-:W-:Y:S01]  /*269a0*/  F2FP.F16.E4M3.UNPACK_B R21, R21 ;  /* 0x00000015ff15723e */ /* 0x000fe200020006ff */
[----:B------:R-:W4:Y:S04]  /*269b0*/  LDL.LU R29, [R1+0x1fac] ;  /* 0x001fac00011d7983 */ /* 0x000f280000300800 */
[----:B------:R-:W2:Y:S01]  /*269c0*/  LDL.LU R28, [R1+0x1fa8] ;  /* 0x001fa800011c7983 */ /* 0x000ea20000300800 */
[----:B---3--:R-:W-:Y:S01]  /*269d0*/  HMMA.16816.F32 R24, R12, R16, R24 ;  /* 0x000000100c18723c */ /* 0x008fe20000001818 */
[----:B------:R-:W-:-:S02]  /*269e0*/  F2FP.F16.E4M3.UNPACK_B R12, R2 ;  /* 0x00000002ff0c723e */ /* 0x000fc400020006ff */
[----:B------:R-:W-:Y:S02]  /*269f0*/  F2FP.F16.E4M3.UNPACK_B R13, R3 ;  /* 0x00000003ff0d723e */ /* 0x000fe400020006ff */
[----:B------:R-:W-:Y:S02]  /*26a00*/  F2FP.F16.E4M3.UNPACK_B R14, R4 ;  /* 0x00000004ff0e723e */ /* 0x000fe400020006ff */
[----:B------:R-:W-:-:S07]  /*26a10*/  F2FP.F16.E4M3.UNPACK_B R15, R5 ;  /* 0x00000005ff0f723e */ /* 0x000fce00020006ff */
[----:B--2---:R-:W-:Y:S05]  /*26a20*/  HMMA.16816.F32 R8, R12, R20, R8 ;  /* 0x000000140c08723c */ /* 0x004fea0000001808 */
[----:B------:R-:W-:Y:S04]  /*26a30*/  STL [R1+0x1dc4], R26 ;  /* 0x001dc41a01007387 */ /* 0x000fe80000100800 */
[----:B------:R-:W-:Y:S10]  /*26a40*/  STL [R1+0x1dc0], R27 ;  /* 0x001dc01b01007387 */ /* 0x000ff40000100800 */
[----:B------:R-:W-:Y:S04]  /*26a50*/  STL.64 [R1+0x100], R8 ;  /* 0x0001000801007387 */ /* 0x000fe80000100a00 */
[----:B------:R0:W-:Y:S04]  /*26a60*/  STL.64 [R1+0x108], R10 ;  /* 0x0001080a01007387 */ /* 0x0001e80000100a00 */
[----:B0-----:R-:W2:Y:S04]  /*26a70*/  LDL.LU.64 R10, [R1+0x1fa0] ;  /* 0x001fa000010a7983 */ /* 0x001ea80000300a00 */
[----:B------:R-:W2:Y:S01]  /*26a80*/  LDL.LU.64 R8, [R1+0x1f98] ;  /* 0x001f980001087983 */ /* 0x000ea20000300a00 */
[----:B------:R-:W-:-:S02]  /*26a90*/  F2FP.F16.E4M3.UNPACK_B R18, R18 ;  /* 0x00000012ff12723e */ /* 0x000fc400020006ff */
[----:B------:R-:W-:Y:S01]  /*26aa0*/  F2FP.F16.E4M3.UNPACK_B R19, R19 ;  /* 0x00000013ff13723e */ /* 0x000fe200020006ff */
[----:B------:R-:W-:Y:S04]  /*26ab0*/  STL [R1+0x1f34], R20 ;  /* 0x001f341401007387 */ /* 0x000fe80000100800 */
[----:B------:R-:W-:Y:S02]  /*26ac0*/  STL [R1+0x1f30], R21 ;  /* 0x001f301501007387 */ /* 0x000fe40000100800 */
[----:B--2---:R-:W-:-:S15]  /*26ad0*/  HMMA.16816.F32 R8, R12, R18, R8 ;  /* 0x000000120c08723c */ /* 0x004fde0000001808 */
[----:B------:R-:W-:-:S04]  /*26ae0*/  NOP ;  /* 0x0000000000007918 */ /* 0x000fc80000000000 */
[----:B------:R-:W-:Y:S04]  /*26af0*/  STL.64 [R1+0x120], R8 ;  /* 0x0001200801007387 */ /* 0x000fe80000100a00 */
[----:B------:R0:W-:Y:S04]  /*26b00*/  STL.64 [R1+0x128], R10 ;  /* 0x0001280a01007387 */ /* 0x0001e80000100a00 */
[----:B0-----:R-:W2:Y:S04]  /*26b10*/  LDL.LU.64 R10, [R1+0x1f90] ;  /* 0x001f9000010a7983 */ /* 0x001ea80000300a00 */
[----:B------:R-:W2:Y:S01]  /*26b20*/  LDL.LU.64 R8, [R1+0x1f88] ;  /* 0x001f880001087983 */ /* 0x000ea20000300a00 */
[----:B------:R-:W-:-:S02]  /*26b30*/  F2FP.F16.E4M3.UNPACK_B R2, R0 ;  /* 0x00000000ff02723e */ /* 0x000fc400020006ff */
[----:B------:R-:W-:Y:S01]  /*26b40*/  F2FP.F16.E4M3.UNPACK_B R3, R6 ;  /* 0x00000006ff03723e */ /* 0x000fe200020006ff */
[----:B------:R-:W-:Y:S06]  /*26b50*/  STL [R1+0x1f38], R19 ;  /* 0x001f381301007387 */ /* 0x000fec0000100800 */
[----:B--2---:R-:W-:-:S15]  /*26b60*/  HMMA.16816.F32 R8, R12, R2, R8 ;  /* 0x000000020c08723c */ /* 0x004fde0000001808 */
[----:B------:R-:W-:-:S04]  /*26b70*/  NOP ;  /* 0x0000000000007918 */ /* 0x000fc80000000000 */
[----:B------:R-:W-:Y:S04]  /*26b80*/  STL [R1+0x144], R9 ;  /* 0x0001440901007387 */ /* 0x000fe80000100800 */
[----:B------:R0:W-:Y:S01]  /*26b90*/  STL.64 [R1+0x148], R10 ;  /* 0x0001480a01007387 */ /* 0x0001e20000100a00 */
[----:B------:R-:W-:-:S03]  /*26ba0*/  IMAD.MOV.U32 R26, RZ, RZ, R8 ;  /* 0x000000ffff1a7224 */ /* 0x000fc600078e0008 */
[----:B0-----:R-:W2:Y:S04]  /*26bb0*/  LDL.LU.64 R10, [R1+0x1f80] ;  /* 0x001f8000010a7983 */ /* 0x001ea80000300a00 */
[----:B------:R-:W2:Y:S01]  /*26bc0*/  LDL.LU.64 R8, [R1+0x1f78] ;  /* 0x001f780001087983 */ /* 0x000ea20000300a00 */
[----:B------:R-:W-:Y:S02]  /*26bd0*/  F2FP.F16.E4M3.UNPACK_B R4, R7 ;  /* 0x00000007ff04723e */ /* 0x000fe400020006ff */
[----:B------:R-:W-:Y:S01]  /*26be0*/  F2FP.F16.E4M3.UNPACK_B R5, R23 ;  /* 0x00000017ff05723e */ /* 0x000fe200020006ff */
[----:B------:R-:W-:Y:S04]  /*26bf0*/  STL [R1+0x1ef8], R26 ;  /* 0x001ef81a01007387 */ /* 0x000fe80000100800 */
[----:B------:R0:W-:Y:S04]  /*26c00*/  STL.64 [R1+0x1ef0], R24 ;  /* 0x001ef01801007387 */ /* 0x0001e80000100a00 */
[----:B0-----:R-:W3:Y:S01]  /*26c10*/  LDL.LU R24, [R1+0x240] ;  /* 0x0002400001187983 */ /* 0x001ee20000300800 */
[----:B--2---:R-:W-:-:S15]  /*26c20*/  HMMA.16816.F32 R8, R12, R4, R8 ;  /* 0x000000040c08723c */ /* 0x004fde0000001808 */
[----:B------:R-:W-:-:S04]  /*26c30*/  NOP ;  /* 0x0000000000007918 */ /* 0x000fc80000000000 */
[----:B------:R-:W-:Y:S04]  /*26c40*/  STL.64 [R1+0x150], R8 ;  /* 0x0001500801007387 */ /* 0x000fe80000100a00 */
[----:B------:R-:W-:Y:S04]  /*26c50*/  STL.64 [R1+0x158], R10 ;  /* 0x0001580a01007387 */ /* 0x000fe80000100a00 */
[----:B------:R-:W3:Y:S04]  /*26c60*/  LDL.LU R25, [R1+0x244] ;  /* 0x0002440001197983 */ /* 0x000ee80000300800 */
[----:B------:R-:W2:Y:S04]  /*26c70*/  LDL.LU R26, [R1+0x248] ;  /* 0x00024800011a7983 */ /* 0x000ea80000300800 */
[----:B------:R-:W2:Y:S04]  /*26c80*/  LDL.LU R27, [R1+0x24c] ;  /* 0x00024c00011b7983 */ /* 0x000ea80000300800 */
[----:B--2---:R0:W-:Y:S04]  /*26c90*/  STL.64 [R1+0x1f08], R26 ;  /* 0x001f081a01007387 */ /* 0x0041e80000100a00 */
[----:B---3--:R1:W-:Y:S01]  /*26ca0*/  STL.64 [R1+0x1f00], R24 ;  /* 0x001f001801007387 */ /* 0x0083e20000100a00 */
[----:B0-----:R-:W-:-:S03]  /*26cb0*/  IMAD.MOV.U32 R26, RZ, RZ, R28 ;  /* 0x000000ffff1a7224 */ /* 0x001fc600078e001c */
[----:B-1----:R-:W2:Y:S04]  /*26cc0*/  LDL.LU R24, [R1+0x270] ;  /* 0x0002700001187983 */ /* 0x002ea80000300800 */
[----:B------:R-:W2:Y:S04]  /*26cd0*/  LDL.LU R25, [R1+0x274] ;  /* 0x0002740001197983 */ /* 0x000ea80000300800 */
[----:B------:R-:W3:Y:S01]  /*26ce0*/  LDL.LU R28, [R1+0x1f74] ;  /* 0x001f7400011c7983 */ /* 0x000ee20000300800 */
[----:B----4-:R-:W-:-:S03]  /*26cf0*/  IMAD.MOV.U32 R27, RZ, RZ, R29 ;  /* 0x000000ffff1b7224 */ /* 0x010fc600078e001d */
[----:B------:R-:W4:Y:S04]  /*26d00*/  LDL.LU R29, [R1+0x1f70] ;  /* 0x001f7000011d7983 */ /* 0x000f280000300800 */
[----:B------:R-:W2:Y:S04]  /*26d10*/  LDL R9, [R1+0x33c] ;  /* 0x00033c0001097983 */ /* 0x000ea80000100800 */
[----:B------:R-:W2:Y:S04]  /*26d20*/  LDL R10, [R1+0x348] ;  /* 0x00034800010a7983 */ /* 0x000ea80000100800 */
[----:B------:R-:W2:Y:S04]  /*26d30*/  LDL R11, [R1+0x34c] ;  /* 0x00034c00010b7983 */ /* 0x000ea80000100800 */
[----:B------:R-:W2:Y:S04]  /*26d40*/  LDL R16, [R1+0x358] ;  /* 0x0003580001107983 */ /* 0x000ea80000100800 */
[----:B------:R-:W2:Y:S04]  /*26d50*/  LDL R17, [R1+0x35c] ;  /* 0x00035c0001117983 */ /* 0x000ea80000100800 */
[----:B------:R-:W2:Y:S04]  /*26d60*/  LDL.LU R19, [R1+0x54c] ;  /* 0x00054c0001137983 */ /* 0x000ea80000300800 */
[----:B--2---:R-:W-:Y:S04]  /*26d70*/  STL.64 [R1+0x1f58], R18 ;  /* 0x001f581201007387 */ /* 0x004fe80000100a00 */
[----:B------:R0:W-:Y:S04]  /*26d80*/  STL.64 [R1+0x1f50], R16 ;  /* 0x001f501001007387 */ /* 0x0001e80000100a00 */
[----:B0-----:R-:W2:Y:S04]  /*26d90*/  LDL.LU R16, [R1+0x2c0] ;  /* 0x0002c00001107983 */ /* 0x001ea80000300800 */
[----:B------:R-:W2:Y:S04]  /*26da0*/  LDL.LU R17, [R1+0x2c4] ;  /* 0x0002c40001117983 */ /* 0x000ea80000300800 */
[----:B------:R-:W2:Y:S04]  /*26db0*/  LDL.LU R18, [R1+0x2c8] ;  /* 0x0002c80001127983 */ /* 0x000ea80000300800 */
[----:B------:R-:W2:Y:S04]  /*26dc0*/  LDL.LU R19, [R1+0x2cc] ;  /* 0x0002cc0001137983 */ /* 0x000ea80000300800 */
[----:B------:R-:W3:Y:S04]  /*26dd0*/  LDL R7, [R1+0x32c] ;  /* 0x00032c0001077983 */ /* 0x000ee80000100800 */
[----:B------:R-:W3:Y:S01]  /*26de0*/  LDL R8, [R1+0x338] ;  /* 0x0003380001087983 */ /* 0x000ee20000100800 */
[----:B------:R-:W-:-:S03]  /*26df0*/  F2FP.F16.E4M3.UNPACK_B R6, R22 ;  /* 0x00000016ff06723e */ /* 0x000fc600020006ff */
[----:B--2---:R-:W-:Y:S04]  /*26e00*/  STL.64 [R1+0x1f68], R18 ;  /* 0x001f681201007387 */ /* 0x004fe80000100a00 */
[----:B------:R0:W-:Y:S04]  /*26e10*/  STL.64 [R1+0x1f60], R16 ;  /* 0x001f601001007387 */ /* 0x0001e80000100a00 */
[----:B0-----:R-:W2:Y:S04]  /*26e20*/  LDL.LU R16, [R1+0x2a0] ;  /* 0x0002a00001107983 */ /* 0x001ea80000300800 */
[----:B------:R-:W2:Y:S04]  /*26e30*/  LDL.LU R17, [R1+0x2a4] ;  /* 0x0002a40001117983 */ /* 0x000ea80000300800 */
[----:B------:R-:W2:Y:S04]  /*26e40*/  LDL.LU R18, [R1+0x2a8] ;  /* 0x0002a80001127983 */ /* 0x000ea80000300800 */
[----:B------:R-:W2:Y:S04]  /*26e50*/  LDL.LU R19, [R1+0x2ac] ;  /* 0x0002ac0001137983 */ /* 0x000ea80000300800 */
[----:B------:R-:W2:Y:S04]  /*26e60*/  LDL.LU R22, [R1+0x548] ;  /* 0x0005480001167983 */ /* 0x000ea80000300800 */
[----:B------:R-:W2:Y:S04]  /*26e70*/  LDL.LU R20, [R1+0x554] ;  /* 0x0005540001147983 */ /* 0x000ea80000300800 */
[----:B------:R-:W2:Y:S04]  /*26e80*/  LDL.LU R23, [R1+0x550] ;  /* 0x0005500001177983 */ /* 0x000ea80000300800 */
[----:B------:R-:W4:Y:S01]  /*26e90*/  LDL.LU R21, [R1+0x55c] ;  /* 0x00055c0001157983 */ /* 0x000f220000300800 */
[----:B---3--:R-:W-:-:S03]  /*26ea0*/  F2FP.F16.E4M3.UNPACK_B R7, R7 ;  /* 0x00000007ff07723e */ /* 0x008fc600020006ff */
[----:B--2---:R0:W-:Y:S04]  /*26eb0*/  STL.64 [R1+0x1f48], R22 ;  /* 0x001f481601007387 */ /* 0x0041e80000100a00 */
[----:B----4-:R1:W-:Y:S01]  /*26ec0*/  STL.64 [R1+0x1f40], R20 ;  /* 0x001f401401007387 */ /* 0x0103e20000100a00 */
[----:B0-----:R-:W-:-:S03]  /*26ed0*/  IMAD.MOV.U32 R23, RZ, RZ, R28 ;  /* 0x000000ffff177224 */ /* 0x001fc600078e001c */
[----:B-1----:R-:W2:Y:S04]  /*26ee0*/  LDL.LU R20, [R1+0x2d0] ;  /* 0x0002d00001147983 */ /* 0x002ea80000300800 */
[----:B------:R-:W2:Y:S04]  /*26ef0*/  LDL.LU R21, [R1+0x2d4] ;  /* 0x0002d40001157983 */ /* 0x000ea80000300800 */
[----:B------:R-:W3:Y:S01]  /*26f00*/  LDL.LU R28, [R1+0x558] ;  /* 0x00055800011c7983 */ /* 0x000ee20000300800 */
[----:B------:R-:W-:-:S03]  /*26f10*/  IMAD.MOV.U32 R22, RZ, RZ, R29 ;  /* 0x000000ffff167224 */ /* 0x000fc600078e001d */
[----:B------:R-:W4:Y:S04]  /*26f20*/  LDL.LU R0, [R1+0x564] ;  /* 0x0005640001007983 */ /* 0x000f280000300800 */
[----:B------:R-:W4:Y:S04]  /*26f30*/  LDL.LU R29, [R1+0x560] ;  /* 0x00056000011d7983 */ /* 0x000f280000300800 */
[----:B------:R-:W-:Y:S04]  /*26f40*/  STL.64 [R1+0x1f18], R26 ;  /* 0x001f181a01007387 */ /* 0x000fe80000100a00 */
[----:B------:R0:W-:Y:S04]  /*26f50*/  STL.64 [R1+0x1f10], R24 ;  /* 0x001f101801007387 */ /* 0x0001e80000100a00 */
[----:B0-----:R-:W2:Y:S04]  /*26f60*/  LDL.LU R24, [R1+0x2b0] ;  /* 0x0002b00001187983 */ /* 0x001ea80000300800 */
[----:B------:R-:W2:Y:S04]  /*26f70*/  LDL.LU R25, [R1+0x2b4] ;  /* 0x0002b40001197983 */ /* 0x000ea80000300800 */
[----:B------:R-:W2:Y:S04]  /*26f80*/  LDL.LU R26, [R1+0x2b8] ;  /* 0x0002b800011a7983 */ /* 0x000ea80000300800 */
[----:B------:R-:W2:Y:S01]  /*26f90*/  LDL.LU R27, [R1+0x2bc] ;  /* 0x0002bc00011b7983 */ /* 0x000ea20000300800 */
[----:B------:R-:W-:Y:S03]  /*26fa0*/  HMMA.16816.F32 R16, R12, R6, R16 ;  /* 0x000000060c10723c */ /* 0x000fe60000001810 */
        /* <DEDUP_REMOVED lines=14> */
[C---:B------:R-:W-:Y:S08]  /*27090*/  HMMA.16816.F32 R20, R12.reuse, R10, R20 ;  /* 0x0000000a0c14723c */ /* 0x040ff00000001814 */
        /* <DEDUP_REMOVED lines=8> */
[----:B0-----:R-:W3:Y:S04]  /*27120*/  LDL.LU.64 R22, [R1+0x1f48] ;  /* 0x001f480001167983 */ /* 0x001ee80000300a00 */
[----:B------:R-:W4:Y:S04]  /*27130*/  LDL.LU.64 R20, [R1+0x1f40] ;  /* 0x001f400001147983 */ /* 0x000f280000300a00 */
[----:B------:R-:W-:Y:S04]  /*27140*/  STL.64 [R1+0x1ee8], R10 ;  /* 0x001ee80a01007387 */ /* 0x000fe80000100a00 */
[----:B------:R0:W-:Y:S04]  /*27150*/  STL.64 [R1+0x1ee0], R8 ;  /* 0x001ee00801007387 */ /* 0x0001e80000100a00 */
[----:B0-----:R-:W4:Y:S04]  /*27160*/  LDL.LU R8, [R1+0x220] ;  /* 0x0002200001087983 */ /* 0x001f280000300800 */
[----:B------:R-:W4:Y:S04]  /*27170*/  LDL.LU R9, [R1+0x224] ;  /* 0x0002240001097983 */ /* 0x000f280000300800 */
[----:B------:R-:W4:Y:S04]  /*27180*/  LDL.LU R10, [R1+0x228] ;  /* 0x00022800010a7983 */ /* 0x000f280000300800 */
[----:B------:R-:W4:Y:S01]  /*27190*/  LDL.LU R11, [R1+0x22c] ;  /* 0x00022c00010b7983 */ /* 0x000f220000300800 */
[----:B--2---:R-:W-:-:S02]  /*271a0*/  F2FP.F16.E4M3.UNPACK_B R16, R16 ;  /* 0x00000010ff10723e */ /* 0x004fc400020006ff */
[----:B------:R-:W-:-:S07]  /*271b0*/  F2FP.F16.E4M3.UNPACK_B R17, R17 ;  /* 0x00000011ff11723e */ /* 0x000fce00020006ff */
[----:B------:R-:W-:Y:S01]  /*271c0*/  HMMA.16816.F32 R12, R12, R16, R24 ;  /* 0x000000100c0c723c */ /* 0x000fe20000001818 */
[----:B---3--:R-:W-:Y:S02]  /*271d0*/  IMAD R22, R22, 0x100, R19 ;  /* 0x0000010016167824 */ /* 0x008fe400078e0213 */
[----:B----4-:R-:W-:Y:S01]  /*271e0*/  IMAD R23, R23, 0x100, R20 ;  /* 0x0000010017177824 */ /* 0x010fe200078e0214 */
[----:B------:R-:W2:Y:S04]  /*271f0*/  LDL.LU R19, [R1+0x1f38] ;  /* 0x001f380001137983 */ /* 0x000ea80000300800 */
[----:B------:R-:W3:Y:S01]  /*27200*/  LDL.LU R20, [R1+0x1f34] ;  /* 0x001f340001147983 */ /* 0x000ee20000300800 */
[----:B------:R-:W-:-:S03]  /*27210*/  IMAD R28, R28, 0x100, R21 ;  /* 0x000001001c1c7824 */ /* 0x000fc600078e0215 */
[----:B------:R-:W3:Y:S04]  /*27220*/  LDL.LU R21, [R1+0x1f30] ;  /* 0x001f300001157983 */ /* 0x000ee80000300800 */
[----:B------:R-:W3:Y:S04]  /*27230*/  LDL.LU.64 R26, [R1+0x1f28] ;  /* 0x001f2800011a7983 */ /* 0x000ee80000300a00 */
[----:B------:R-:W3:Y:S01]  /*27240*/  LDL.LU.64 R24, [R1+0x1f20] ;  /* 0x001f200001187983 */ /* 0x000ee20000300a00 */
[----:B------:R-:W-:-:S03]  /*27250*/  IMAD R29, R29, 0x100, R0 ;  /* 0x000001001d1d7824 */ /* 0x000fc600078e0200 */
[----:B------:R-:W-:Y:S04]  /*27260*/  STL [R1+0x1eb8], R16 ;  /* 0x001eb81001007387 */ /* 0x000fe80000100800 */
[----:B------:R-:W-:Y:S04]  /*27270*/  STL [R1+0x1eb4], R17 ;  /* 0x001eb41101007387 */ /* 0x000fe80000100800 */
[----:B------:R0:W-:Y:S04]  /*27280*/  STL.64 [R1+0x230], R12 ;  /* 0x0002300c01007387 */ /* 0x0001e80000100a00 */
[----:B------:R1:W-:Y:S01]  /*27290*/  STL.64 [R1+0x238], R14 ;  /* 0x0002380e01007387 */ /* 0x0003e20000100a00 */
[----:B0-----:R-:W-:-:S02]  /*272a0*/  F2FP.F16.E4M3.UNPACK_B R12, R22 ;  /* 0x00000016ff0c723e */ /* 0x001fc400020006ff */
[----:B------:R-:W-:Y:S02]  /*272b0*/  F2FP.F16.E4M3.UNPACK_B R13, R23 ;  /* 0x00000017ff0d723e */ /* 0x000fe400020006ff */
[----:B-1----:R-:W-:Y:S02]  /*272c0*/  F2FP.F16.E4M3.UNPACK_B R14, R28 ;  /* 0x0000001cff0e723e */ /* 0x002fe400020006ff */
[----:B------:R-:W-:-:S07]  /*272d0*/  F2FP.F16.E4M3.UNPACK_B R15, R29 ;  /* 0x0000001dff0f723e */ /* 0x000fce00020006ff */
[----:B---3--:R-:W-:-:S15]  /*272e0*/  HMMA.16816.F32 R24, R12, R20, R24 ;  /* 0x000000140c18723c */ /* 0x008fde0000001818 */
[----:B------:R-:W-:-:S04]  /*272f0*/  NOP ;  /* 0x0000000000007918 */ /* 0x000fc80000000000 */
[----:B------:R-:W-:Y:S04]  /*27300*/  STL.64 [R1+0x260], R24 ;  /* 0x0002601801007387 */ /* 0x000fe80000100a00 */
[----:B------:R0:W-:Y:S04]  /*27310*/  STL.64 [R1+0x268], R26 ;  /* 0x0002681a01007387 */ /* 0x0001e80000100a00 */
[----:B0-----:R-:W2:Y:S04]  /*27320*/  LDL.LU.64 R26, [R1+0x1f18] ;  /* 0x001f1800011a7983 */ /* 0x001ea80000300a00 */
[----:B------:R-:W2:Y:S04]  /*27330*/  LDL.LU.64 R24, [R1+0x1f10] ;  /* 0x001f100001187983 */ /* 0x000ea80000300a00 */
[----:B------:R-:W-:Y:S01]  /*27340*/  STL [R1+0x1ebc], R21 ;  /* 0x001ebc1501007387 */ /* 0x000fe20000100800 */
        /* <DEDUP_REMOVED lines=10> */
[----:B0-----:R-:W2:Y:S04]  /*273f0*/  LDL.LU R26, [R1+0x1ef8] ;  /* 0x001ef800011a7983 */ /* 0x001ea80000300800 */
[----:B------:R-:W3:Y:S04]  /*27400*/  LDL.LU.64 R24, [R1+0x1ef0] ;  /* 0x001ef00001187983 */ /* 0x000ee80000300a00 */
[----:B------:R-:W2:Y:S01]  /*27410*/  LDL.LU R27, [R1+0x5a0] ;  /* 0x0005a000011b7983 */ /* 0x000ea20000300800 */
[----:B------:R-:W-:Y:S03]  /*27420*/  HMMA.16816.F32 R8, R12, R4, R8 ;  /* 0x000000040c08723c */ /* 0x000fe60000001808 */
[----:B--2---:R-:W-:-:S15]  /*27430*/  STL.64 [R1+0x1e38], R26 ;  /* 0x001e381a01007387 */ /* 0x004fde0000100a00 */
[----:B------:R-:W-:Y:S01]  /*27440*/  NOP ;  /* 0x0000000000007918 */ /* 0x000fe20000000000 */
[----:B------:R-:W-:Y:S04]  /*27450*/  STL.64 [R1+0x1f0], R8 ;  /* 0x0001f00801007387 */ /* 0x000fe80000100a00 */
[----:B------:R-:W-:Y:S04]  /*27460*/  STL.64 [R1+0x1f8], R10 ;  /* 0x0001f80a01007387 */ /* 0x000fe80000100a00 */
        /* <DEDUP_REMOVED lines=23> */
[----:B------:R-:W4:Y:S04]  /*275e0*/  LDL.LU R21, [R1+0x56c] ;  /* 0x00056c0001157983 */ /* 0x000f280000300800 */
[----:B------:R-:W2:Y:S04]  /*275f0*/  LDL.LU R22, [R1+0x568] ;  /* 0x0005680001167983 */ /* 0x000ea80000300800 */
[----:B------:R-:W2:Y:S04]  /*27600*/  LDL.LU R16, [R1+0x574] ;  /* 0x0005740001107983 */ /* 0x000ea80000300800 */
[----:B------:R-:W2:Y:S04]  /*27610*/  LDL.LU R23, [R1+0x570] ;  /* 0x0005700001177983 */ /* 0x000ea80000300800 */
[----:B--2---:R-:W-:Y:S04]  /*27620*/  STL.64 [R1+0x1ec8], R22 ;  /* 0x001ec81601007387 */ /* 0x004fe80000100a00 */
[----:B----4-:R0:W-:Y:S04]  /*27630*/  STL.64 [R1+0x1ec0], R20 ;  /* 0x001ec01401007387 */ /* 0x0101e80000100a00 */
[----:B0-----:R-:W2:Y:S04]  /*27640*/  LDL.LU R20, [R1+0x110] ;  /* 0x0001100001147983 */ /* 0x001ea80000300800 */
[----:B------:R-:W2:Y:S04]  /*27650*/  LDL.LU R21, [R1+0x114] ;  /* 0x0001140001157983 */ /* 0x000ea80000300800 */
[----:B------:R-:W4:Y:S04]  /*27660*/  LDL.LU R22, [R1+0x118] ;  /* 0x0001180001167983 */ /* 0x000f280000300800 */
[----:B------:R-:W4:Y:S04]  /*27670*/  LDL.LU R23, [R1+0x11c] ;  /* 0x00011c0001177983 */ /* 0x000f280000300800 */
[----:B------:R-:W2:Y:S04]  /*27680*/  LDL.LU R8, [R1+0x210] ;  /* 0x0002100001087983 */ /* 0x000ea80000300800 */
[----:B------:R-:W3:Y:S04]  /*27690*/  LDL.LU R9, [R1+0x214] ;  /* 0x0002140001097983 */ /* 0x000ee80000300800 */
[----:B------:R-:W3:Y:S04]  /*276a0*/  LDL.LU R10, [R1+0x218] ;  /* 0x00021800010a7983 */ /* 0x000ee80000300800 */
[----:B------:R-:W3:Y:S04]  /*276b0*/  LDL.LU R11, [R1+0x21c] ;  /* 0x00021c00010b7983 */ /* 0x000ee80000300800 */
[----:B----4-:R-:W-:Y:S04]  /*276c0*/  STL.64 [R1+0x1ed8], R22 ;  /* 0x001ed81601007387 */ /* 0x010fe80000100a00 */
[----:B--2---:R0:W-:Y:S04]  /*276d0*/  STL.64 [R1+0x1ed0], R20 ;  /* 0x001ed01401007387 */ /* 0x0041e80000100a00 */
[----:B0-----:R-:W2:Y:S04]  /*276e0*/  LDL.LU R20, [R1+0x130] ;  /* 0x0001300001147983 */ /* 0x001ea80000300800 */
[----:B------:R-:W2:Y:S04]  /*276f0*/  LDL.LU R21, [R1+0x134] ;  /* 0x0001340001157983 */ /* 0x000ea80000300800 */
[----:B------:R-:W2:Y:S04]  /*27700*/  LDL.LU R22, [R1+0x138] ;  /* 0x0001380001167983 */ /* 0x000ea80000300800 */
[----:B------:R-:W2:Y:S04]  /*27710*/  LDL.LU R23, [R1+0x13c] ;  /* 0x00013c0001177983 */ /* 0x000ea80000300800 */
[----:B------:R-:W4:Y:S04]  /*27720*/  LDL.LU R17, [R1+0x57c] ;  /* 0x00057c0001117983 */ /* 0x000f280000300800 */
[----:B------:R-:W4:Y:S04]  /*27730*/  LDL.LU R28, [R1+0x578] ;  /* 0x00057800011c7983 */ /* 0x000f280000300800 */
[----:B------:R-:W2:Y:S04]  /*27740*/  LDL.LU R0, [R1+0x584] ;  /* 0x0005840001007983 */ /* 0x000ea80000300800 */
[----:B------:R-:W2:Y:S04]  /*27750*/  LDL.LU R29, [R1+0x580] ;  /* 0x00058000011d7983 */ /* 0x000ea80000300800 */
[----:B---3--:R-:W-:Y:S04]  /*27760*/  STL.64 [R1+0x1e78], R26 ;  /* 0x001e781a01007387 */ /* 0x008fe80000100a00 */
[----:B------:R0:W-:Y:S04]  /*27770*/  STL.64 [R1+0x1e70], R24 ;  /* 0x001e701801007387 */ /* 0x0001e80000100a00 */
[----:B0-----:R-:W3:Y:S04]  /*27780*/  LDL.LU R24, [R1+0xd0] ;  /* 0x0000d00001187983 */ /* 0x001ee80000300800 */
[----:B------:R-:W3:Y:S04]  /*27790*/  LDL.LU R25, [R1+0xd4] ;  /* 0x0000d40001197983 */ /* 0x000ee80000300800 */
[----:B------:R-:W2:Y:S04]  /*277a0*/  LDL.LU R26, [R1+0xd8] ;  /* 0x0000d800011a7983 */ /* 0x000ea80000300800 */
[----:B------:R-:W2:Y:S04]  /*277b0*/  LDL.LU R27, [R1+0xdc] ;  /* 0x0000dc00011b7983 */ /* 0x000ea80000300800 */
[----:B--2---:R-:W-:Y:S04]  /*277c0*/  STL.64 [R1+0x1e88], R26 ;  /* 0x001e881a01007387 */ /* 0x004fe80000100a00 */
[----:B---3--:R0:W-:Y:S04]  /*277d0*/  STL.64 [R1+0x1e80], R24 ;  /* 0x001e801801007387 */ /* 0x0081e80000100a00 */
[----:B0-----:R-:W2:Y:S04]  /*277e0*/  LDL.LU R24, [R1+0xe0] ;  /* 0x0000e00001187983 */ /* 0x001ea80000300800 */
[----:B------:R-:W2:Y:S04]  /*277f0*/  LDL.LU R25, [R1+0xe4] ;  /* 0x0000e40001197983 */ /* 0x000ea80000300800 */
[----:B------:R-:W3:Y:S04]  /*27800*/  LDL.LU R26, [R1+0xe8] ;  /* 0x0000e800011a7983 */ /* 0x000ee80000300800 */
[----:B------:R-:W3:Y:S01]  /*27810*/  LDL.LU R27, [R1+0xec] ;  /* 0x0000ec00011b7983 */ /* 0x000ee20000300800 */
[C---:B------:R-:W-:Y:S03]  /*27820*/  HMMA.16816.F32 R8, R12.reuse, R6, R8 ;  /* 0x000000060c08723c */ /* 0x040fe60000001808 */
        /* <DEDUP_REMOVED lines=26> */
[----:B0-----:R-:W2:Y:S04]  /*279d0*/  LDL.LU.64 R22, [R1+0x1ec8] ;  /* 0x001ec80001167983 */ /* 0x001ea80000300a00 */
[----:B------:R-:W3:Y:S01]  /*279e0*/  LDL.LU.64 R20, [R1+0x1ec0] ;  /* 0x001ec00001147983 */ /* 0x000ee20000300a00 */
[----:B----4-:R-:W-:-:S02]  /*279f0*/  IMAD R28, R28, 0x100, R17 ;  /* 0x000001001c1c7824 */ /* 0x010fc400078e0211 */
[----:B--2---:R-:W-:Y:S02]  /*27a00*/  IMAD R23, R23, 0x100, R16 ;  /* 0x0000010017177824 */ /* 0x004fe400078e0210 */
[----:B---3--:R-:W-:Y:S02]  /*27a10*/  IMAD R22, R22, 0x100, R21 ;  /* 0x0000010016167824 */ /* 0x008fe400078e0215 */
[----:B------:R-:W2:Y:S04]  /*27a20*/  LDL.LU R21, [R1+0x1ebc] ;  /* 0x001ebc0001157983 */ /* 0x000ea80000300800 */
[----:B------:R-:W3:Y:S04]  /*27a30*/  LDL.LU R16, [R1+0x1eb8] ;  /* 0x001eb80001107983 */ /* 0x000ee80000300800 */
[----:B------:R-:W3:Y:S01]  /*27a40*/  LDL.LU R17, [R1+0x1eb4] ;  /* 0x001eb40001117983 */ /* 0x000ee20000300800 */
[----:B------:R-:W-:-:S03]  /*27a50*/  IMAD R29, R29, 0x100, R0 ;  /* 0x000001001d1d7824 */ /* 0x000fc600078e0200 */
[----:B------:R-:W4:Y:S01]  /*27a60*/  LDL.LU R0, [R1+0x1eb0] ;  /* 0x001eb00001007983 */ /* 0x000f220000300800 */
[----:B---3--:R-:W-:Y:S03]  /*27a70*/  HMMA.16816.F32 R12, R12, R16, R24 ;  /* 0x000000100c0c723c */ /* 0x008fe60000001818 */
[----:B------:R-:W2:Y:S04]  /*27a80*/  LDL.LU.64 R26, [R1+0x1ea8] ;  /* 0x001ea800011a7983 */ /* 0x000ea80000300a00 */
[----:B------:R-:W2:-:S12]  /*27a90*/  LDL.LU.64 R24, [R1+0x1ea0] ;  /* 0x001ea00001187983 */ /* 0x000e980000300a00 */
        /* <DEDUP_REMOVED lines=42> */
[----:B0-----:R-:W3:Y:S04]  /*27d40*/  LDL.LU R4, [R1+0x70] ;  /* 0x0000700001047983 */ /* 0x001ee80000300800 */
        /* <DEDUP_REMOVED lines=8> */
[----:B------:R-:W2:Y:S01]  /*27dd0*/  LDL.LU.64 R24, [R1+0x1e40] ;  /* 0x001e400001187983 */ /* 0x000ea20000300a00 */
[C---:B---3--:R-:W-:Y:S08]  /*27de0*/  HMMA.16816.F32 R4, R12.reuse, R16, R4 ;  /* 0x000000100c04723c */ /* 0x048ff00000001804 */
[----:B--2---:R-:W-:-:S15]  /*27df0*/  HMMA.16816.F32 R24, R12, R10, R24 ;  /* 0x0000000a0c18723c */ /* 0x004fde0000001818 */
[----:B------:R-:W-:-:S04]  /*27e00*/  NOP ;  /* 0x0000000000007918 */ /* 0x000fc80000000000 */
[----:B------:R-:W-:Y:S04]  /*27e10*/  STL.64 [R1+0xd0], R24 ;  /* 0x0000d01801007387 */ /* 0x000fe80000100a00 */
[----:B------:R0:W-:Y:S04]  /*27e20*/  STL.64 [R1+0xd8], R26 ;  /* 0x0000d81a01007387 */ /* 0x0001e80000100a00 */
[----:B0-----:R-:W2:Y:S04]  /*27e30*/  LDL.LU.64 R26, [R1+0x1e38] ;  /* 0x001e3800011a7983 */ /* 0x001ea80000300a00 */
[----:B------:R-:W3:Y:S04]  /*27e40*/  LDL.LU.64 R24, [R1+0x1e30] ;  /* 0x001e300001187983 */ /* 0x000ee80000300a00 */
[----:B------:R0:W-:Y:S04]  /*27e50*/  STL.64 [R1+0x1df0], R10 ;  /* 0x001df00a01007387 */ /* 0x0001e80000100a00 */
[----:B0-----:R-:W2:Y:S04]  /*27e60*/  LDL.LU R10, [R1+0x594] ;  /* 0x00059400010a7983 */ /* 0x001ea80000300800 */
[----:B------:R-:W3:Y:S04]  /*27e70*/  LDL.LU R11, [R1+0x59c] ;  /* 0x00059c00010b7983 */ /* 0x000ee80000300800 */
[----:B------:R0:W-:Y:S04]  /*27e80*/  STL.64 [R1+0x1de8], R8 ;  /* 0x001de80801007387 */ /* 0x0001e80000100a00 */
[----:B0-----:R-:W4:Y:S04]  /*27e90*/  LDL.LU R9, [R1+0x58c] ;  /* 0x00058c0001097983 */ /* 0x001f280000300800 */
[----:B------:R-:W-:Y:S04]  /*27ea0*/  STL.64 [R1+0x1e20], R18 ;  /* 0x001e201201007387 */ /* 0x000fe80000100a00 */
[----:B------:R0:W-:Y:S04]  /*27eb0*/  STL.64 [R1+0x1e18], R16 ;  /* 0x001e181001007387 */ /* 0x0001e80000100a00 */
        /* <DEDUP_REMOVED lines=8> */
[----:B------:R-:W4:Y:S04]  /*27f40*/  LDL.LU R6, [R1+0x58] ;  /* 0x0000580001067983 */ /* 0x000f280000300800 */
[----:B------:R-:W4:Y:S04]  /*27f50*/  LDL.LU R7, [R1+0x5c] ;  /* 0x00005c0001077983 */ /* 0x000f280000300800 */
[----:B------:R-:W4:Y:S01]  /*27f60*/  LDL.LU R8, [R1+0x20] ;  /* 0x0000200001087983 */ /* 0x000f220000300800 */
[----:B--2---:R-:W-:-:S02]  /*27f70*/  IMAD R23, R23, 0x100, R10 ;  /* 0x0000010017177824 */ /* 0x004fc400078e020a */
[----:B---3--:R-:W-:Y:S02]  /*27f80*/  IMAD R28, R28, 0x100, R11 ;  /* 0x000001001c1c7824 */ /* 0x008fe400078e020b */
[----:B----4-:R-:W-:Y:S02]  /*27f90*/  IMAD R22, R22, 0x100, R9 ;  /* 0x0000010016167824 */ /* 0x010fe400078e0209 */
[----:B------:R-:W2:Y:S04]  /*27fa0*/  LDL.LU R9, [R1+0x24] ;  /* 0x0000240001097983 */ /* 0x000ea80000300800 */
[----:B------:R-:W3:Y:S04]  /*27fb0*/  LDL.LU R10, [R1+0x28] ;  /* 0x00002800010a7983 */ /* 0x000ee80000300800 */
[----:B------:R-:W3:Y:S01]  /*27fc0*/  LDL.LU R11, [R1+0x2c] ;  /* 0x00002c00010b7983 */ /* 0x000ee20000300800 */
[----:B------:R-:W-:-:S03]  /*27fd0*/  IMAD R29, R27, 0x100, R29 ;  /* 0x000001001b1d7824 */ /* 0x000fc600078e021d */
[----:B---3--:R-:W-:Y:S04]  /*27fe0*/  STL.64 [R1+0x1e00], R10 ;  /* 0x001e000a01007387 */ /* 0x008fe80000100a00 */
[----:B--2---:R0:W-:Y:S04]  /*27ff0*/  STL.64 [R1+0x1df8], R8 ;  /* 0x001df80801007387 */ /* 0x0041e80000100a00 */
[----:B0-----:R-:W2:Y:S04]  /*28000*/  LDL.LU R8, [R1+0x30] ;  /* 0x0000300001087983 */ /* 0x001ea80000300800 */
[----:B------:R-:W2:Y:S04]  /*28010*/  LDL.LU R9, [R1+0x34] ;  /* 0x0000340001097983 */ /* 0x000ea80000300800 */
[----:B------:R-:W2:Y:S04]  /*28020*/  LDL.LU R10, [R1+0x38] ;  /* 0x00003800010a7983 */ /* 0x000ea80000300800 */
[----:B------:R-:W2:Y:S04]  /*28030*/  LDL.LU R11, [R1+0x3c] ;  /* 0x00003c00010b7983 */ /* 0x000ea80000300800 */
[----:B------:R-:W3:Y:S04]  /*28040*/  LDL.LU R27, [R1+0x5ac] ;  /* 0x0005ac00011b7983 */ /* 0x000ee80000300800 */
[----:B---3--:R-:W-:Y:S04]  /*28050*/  STL.64 [R1+0x1dd0], R26 ;  /* 0x001dd01a01007387 */ /* 0x008fe80000100a00 */
[----:B------:R0:W-:Y:S04]  /*28060*/  STL.64 [R1+0x1dc8], R24 ;  /* 0x001dc81801007387 */ /* 0x0001e80000100a00 */
[----:B0-----:R-:W3:Y:S04]  /*28070*/  LDL.LU R24, [R1] ;  /* 0x0000000001187983 */ /* 0x001ee80000300800 */
[----:B------:R-:W3:Y:S04]  /*28080*/  LDL.LU R25, [R1+0x4] ;  /* 0x0000040001197983 */ /* 0x000ee80000300800 */
[----:B------:R-:W4:Y:S04]  /*28090*/  LDL.LU R26, [R1+0x8] ;  /* 0x00000800011a7983 */ /* 0x000f280000300800 */
[----:B------:R-:W4:Y:S01]  /*280a0*/  LDL.LU R27, [R1+0xc] ;  /* 0x00000c00011b7983 */ /* 0x000f220000300800 */
[----:B------:R-:W-:-:S02]  /*280b0*/  F2FP.F16.E4M3.UNPACK_B R12, R22 ;  /* 0x00000016ff0c723e */ /* 0x000fc400020006ff */
[----:B------:R-:W-:Y:S02]  /*280c0*/  F2FP.F16.E4M3.UNPACK_B R13, R23 ;  /* 0x00000017ff0d723e */ /* 0x000fe400020006ff */
[----:B------:R-:W-:Y:S02]  /*280d0*/  F2FP.F16.E4M3.UNPACK_B R14, R28 ;  /* 0x0000001cff0e723e */ /* 0x000fe400020006ff */
[----:B------:R-:W-:-:S07]  /*280e0*/  F2FP.F16.E4M3.UNPACK_B R15, R29 ;  /* 0x0000001dff0f723e */ /* 0x000fce00020006ff */
[----:B------:R-:W-:Y:S01]  /*280f0*/  HMMA.16816.F32 R20, R12, R20, R16 ;  /* 0x000000140c14723c */ /* 0x000fe20000001810 */
[----:B----4-:R-:W-:Y:S04]  /*28100*/  STL.64 [R1+0x1de0], R26 ;  /* 0x001de01a01007387 */ /* 0x010fe80000100a00 */
[----:B---3--:R0:W-:Y:S04]  /*28110*/  STL.64 [R1+0x1dd8], R24 ;  /* 0x001dd81801007387 */ /* 0x0081e80000100a00 */
[----:B0-----:R-:W3:Y:S04]  /*28120*/  LDL.LU R24, [R1+0x10] ;  /* 0x0000100001187983 */ /* 0x001ee80000300800 */
[----:B------:R-:W3:Y:S04]  /*28130*/  LDL.LU R25, [R1+0x14] ;  /* 0x0000140001197983 */ /* 0x000ee80000300800 */
[----:B------:R-:W3:Y:S01]  /*28140*/  LDL.LU R26, [R1+0x18] ;  /* 0x00001800011a7983 */ /* 0x000ee20000300800 */
[----:B------:R-:W-:-:S03]  /*28150*/  IMAD.MOV.U32 R27, RZ, RZ, R0 ;  /* 0x000000ffff1b7224 */ /* 0x000fc600078e0000 */
[----:B------:R-:W4:Y:S04]  /*28160*/  LDL.LU R0, [R1+0x1e28] ;  /* 0x001e280001007983 */ /* 0x000f280000300800 */
[----:B------:R-:W2:Y:S04]  /*28170*/  LDL.LU.64 R18, [R1+0x1e20] ;  /* 0x001e200001127983 */ /* 0x000ea80000300a00 */
[----:B------:R-:W3:Y:S04]  /*28180*/  LDL.LU.64 R16, [R1+0x1e18] ;  /* 0x001e180001107983 */ /* 0x000ee80000300a00 */
[----:B------:R0:W-:Y:S04]  /*28190*/  STL.64 [R1+0x90], R20 ;  /* 0x0000901401007387 */ /* 0x0001e80000100a00 */
[----:B------:R1:W-:Y:S04]  /*281a0*/  STL.64 [R1+0x98], R22 ;  /* 0x0000981601007387 */ /* 0x0003e80000100a00 */
[----:B0-----:R-:W3:Y:S04]  /*281b0*/  LDL.LU R20, [R1+0x40] ;  /* 0x0000400001147983 */ /* 0x001ee80000300800 */
[----:B------:R-:W3:Y:S04]  /*281c0*/  LDL.LU R21, [R1+0x44] ;  /* 0x0000440001157983 */ /* 0x000ee80000300800 */
[----:B-1----:R-:W3:Y:S01]  /*281d0*/  LDL.LU R22, [R1+0x48] ;  /* 0x0000480001167983 */ /* 0x002ee20000300800 */
[----:B--2---:R-:W-:-:S15]  /*281e0*/  HMMA.16816.F32 R4, R12, R18, R4 ;  /* 0x000000120c04723c */ /* 0x004fde0000001804 */
[----:B------:R-:W-:-:S04]  /*281f0*/  NOP ;  /* 0x0000000000007918 */ /* 0x000fc80000000000 */
[----:B------:R-:W-:Y:S04]  /*28200*/  STL.64 [R1+0x70], R4 ;  /* 0x0000700401007387 */ /* 0x000fe80000100a00 */
[----:B------:R0:W-:Y:S04]  /*28210*/  STL.64 [R1+0x78], R6 ;  /* 0x0000780601007387 */ /* 0x0001e80000100a00 */
[----:B0-----:R-:W2:Y:S04]  /*28220*/  LDL.LU.64 R6, [R1+0x1e10] ;  /* 0x001e100001067983 */ /* 0x001ea80000300a00 */
[----:B------:R-:W2:Y:S01]  /*28230*/  LDL.LU.64 R4, [R1+0x1e08] ;  /* 0x001e080001047983 */ /* 0x000ea20000300a00 */
[----:B----4-:R-:W-:-:S07]  /*28240*/  IMAD.MOV.U32 R23, RZ, RZ, R0 ;  /* 0x000000ffff177224 */ /* 0x010fce00078e0000 */
[----:B---3--:R-:W-:Y:S01]  /*28250*/  HMMA.16816.F32 R20, R12, R2, R20 ;  /* 0x000000020c14723c */ /* 0x008fe20000001814 */
[----:B------:R-:W3:Y:S04]  /*28260*/  LDL.LU R2, [R1+0x5a8] ;  /* 0x0005a80001027983 */ /* 0x000ee80000300800 */
[----:B------:R-:W4:-:S14]  /*28270*/  LDL.LU R3, [R1+0x5b0] ;  /* 0x0005b00001037983 */ /* 0x000f1c0000300800 */
[----:B------:R0:W-:Y:S04]  /*28280*/  STL.64 [R1+0x60], R20 ;  /* 0x0000601401007387 */ /* 0x0001e80000100a00 */
[----:B------:R-:W-:Y:S04]  /*28290*/  STL.64 [R1+0x68], R22 ;  /* 0x0000681601007387 */ /* 0x000fe80000100a00 */
[----:B0-----:R-:W3:Y:S04]  /*282a0*/  LDL.LU R20, [R1+0x2e8] ;  /* 0x0002e80001147983 */ /* 0x001ee80000300800 */
[----:B------:R-:W3:Y:S01]  /*282b0*/  LDL.LU R21, [R1+0x2ec] ;  /* 0x0002ec0001157983 */ /* 0x000ee20000300800 */
[----:B--2---:R-:W-:-:S15]  /*282c0*/  HMMA.16816.F32 R8, R12, R4, R8 ;  /* 0x000000040c08723c */ /* 0x004fde0000001808 */
[----:B------:R-:W-:-:S04]  /*282d0*/  NOP ;  /* 0x0000000000007918 */ /* 0x000fc80000000000 */
[----:B------:R-:W-:Y:S04]  /*282e0*/  STL.64 [R1+0x40], R8 ;  /* 0x0000400801007387 */ /* 0x000fe80000100a00 */
[----:B------:R0:W-:Y:S01]  /*282f0*/  STL [R1+0x48], R10 ;  /* 0x0000480a01007387 */ /* 0x0001e20000100800 */
[----:B------:R-:W-:-:S03]  /*28300*/  IMAD.MOV.U32 R0, RZ, RZ, R11 ;  /* 0x000000ffff007224 */ /* 0x000fc600078e000b */
[----:B0-----:R-:W2:Y:S04]  /*28310*/  LDL.LU.64 R10, [R1+0x1e00] ;  /* 0x001e0000010a7983 */ /* 0x001ea80000300a00 */
[----:B------:R-:W2:Y:S04]  /*28320*/  LDL.LU.64 R8, [R1+0x1df8] ;  /* 0x001df80001087983 */ /* 0x000ea80000300a00 */
[----:B------:R-:W3:Y:S04]  /*28330*/  LDL.LU R4, [R1+0x5cc] ;  /* 0x0005cc0001047983 */ /* 0x000ee80000300800 */
[----:B------:R-:W3:Y:S04]  /*28340*/  LDL.LU R5, [R1+0x5d4] ;  /* 0x0005d40001057983 */ /* 0x000ee80000300800 */
[----:B------:R-:W3:Y:S04]  /*28350*/  LDL.LU R22, [R1+0x31c] ;  /* 0x00031c0001167983 */ /* 0x000ee80000300800 */
[----:B------:R-:W-:Y:S01]  /*28360*/  STL [R1+0x1c88], R0 ;  /* 0x001c880001007387 */ /* 0x000fe20000100800 */
[----:B--2---:R-:W-:-:S15]  /*28370*/  HMMA.16816.F32 R8, R12, R6, R8 ;  /* 0x000000060c08723c */ /* 0x004fde0000001808 */
[----:B------:R-:W-:-:S04]  /*28380*/  NOP ;  /* 0x0000000000007918 */ /* 0x000fc80000000000 */
[----:B------:R-:W-:Y:S04]  /*28390*/  STL.64 [R1+0x20], R8 ;  /* 0x0000200801007387 */ /* 0x000fe80000100a00 */
[----:B------:R0:W-:Y:S04]  /*283a0*/  STL.64 [R1+0x28], R10 ;  /* 0x0000280a01007387 */ /* 0x0001e80000100a00 */
[----:B0-----:R-:W2:Y:S04]  /*283b0*/  LDL.LU.64 R10, [R1+0x1df0] ;  /* 0x001df000010a7983 */ /* 0x001ea80000300a00 */
[----:B------:R-:W2:Y:S04]  /*283c0*/  LDL.LU.64 R8, [R1+0x1de8] ;  /* 0x001de80001087983 */ /* 0x000ea80000300a00 */
[----:B------:R-:W3:Y:S04]  /*283d0*/  LDL.LU R6, [R1+0x5d0] ;  /* 0x0005d00001067983 */ /* 0x000ee80000300800 */
[----:B------:R-:W3:Y:S04]  /*283e0*/  LDL.LU R7, [R1+0x5d8] ;  /* 0x0005d80001077983 */ /* 0x000ee80000300800 */
[----:B------:R-:W3:Y:S04]  /*283f0*/  LDL.LU R18, [R1+0x2f8] ;  /* 0x0002f80001127983 */ /* 0x000ee80000300800 */
[----:B------:R-:W3:Y:S04]  /*28400*/  LDL.LU R19, [R1+0x2fc] ;  /* 0x0002fc0001137983 */ /* 0x000ee80000300800 */
[----:B------:R-:W3:Y:S04]  /*28410*/  LDL.LU R29, [R1+0x308] ;  /* 0x00030800011d7983 */ /* 0x000ee80000300800 */
[----:B------:R-:W3:Y:S04]  /*28420*/  LDL.LU R28, [R1+0x30c] ;  /* 0x00030c00011c7983 */ /* 0x000ee80000300800 */
        /* <DEDUP_REMOVED lines=8> */
[----:B------:R0:W-:Y:S04]  /*284b0*/  STL [R1+0x1d10], R0 ;  /* 0x001d100001007387 */ /* 0x0001e80000100800 */
[----:B0-----:R-:W4:Y:S01]  /*284c0*/  LDL.LU R0, [R1+0x5c8] ;  /* 0x0005c80001007983 */ /* 0x001f220000300800 */
[----:B--2---:R-:W-:Y:S03]  /*284d0*/  HMMA.16816.F32 R8, R12, R10, R24 ;  /* 0x0000000a0c08723c */ /* 0x004fe60000001818 */
[----:B------:R-:W2:Y:S04]  /*284e0*/  LDL.LU.64 R26, [R1+0x1dd0] ;  /* 0x001dd000011a7983 */ /* 0x000ea80000300a00 */
[----:B------:R-:W3:-:S12]  /*284f0*/  LDL.LU.64 R24, [R1+0x1dc8] ;  /* 0x001dc80001187983 */ /* 0x000ed80000300a00 */
[----:B------:R2:W-:Y:S04]  /*28500*/  STL.64 [R1], R8 ;  /* 0x0000000801007387 */ /* 0x0005e80000100a00 */
[----:B------:R0:W-:Y:S01]  /*28510*/  STL.64 [R1+0x8], R10 ;  /* 0x0000080a01007387 */ /* 0x0001e20000100a00 */
[----:B--2---:R-:W-:-:S03]  /*28520*/  IMAD.MOV.U32 R8, RZ, RZ, R26 ;  /* 0x000000ffff087224 */ /* 0x004fc600078e001a */
[----:B------:R-:W2:Y:S04]  /*28530*/  LDL.LU R26, [R1+0x1dc4] ;  /* 0x001dc400011a7983 */ /* 0x000ea80000300800 */
[----:B------:R-:W2:Y:S04]  /*28540*/  LDL.LU R9, [R1+0x144] ;  /* 0x0001440001097983 */ /* 0x000ea80000300800 */
[----:B0-----:R-:W2:Y:S04]  /*28550*/  LDL.LU R10, [R1+0x148] ;  /* 0x00014800010a7983 */ /* 0x001ea80000300800 */
[----:B------:R-:W2:Y:S01]  /*28560*/  LDL.LU R11, [R1+0x14c] ;  /* 0x00014c00010b7983 */ /* 0x000ea20000300800 */
[----:B---3--:R-:W-:-:S03]  /*28570*/  IMAD R2, R2, 0x100, R27 ;  /* 0x0000010002027824 */ /* 0x008fc600078e021b */
[----:B------:R-:W2:Y:S01]  /*28580*/  LDL.LU R27, [R1+0x1dc0] ;  /* 0x001dc000011b7983 */ /* 0x000ea20000300800 */
[----:B------:R-:W-:Y:S02]  /*28590*/  IMAD R4, R4, 0x100, R6 ;  /* 0x0000010004047824 */ /* 0x000fe400078e0206 */
[----:B------:R-:W-:Y:S01]  /*285a0*/  IMAD R5, R5, 0x100, R7 ;  /* 0x0000010005057824 */ /* 0x000fe200078e0207 */
[----:B--2---:R-:W-:Y:S02]  /*285b0*/  HMMA.16816.F32 R24, R12, R16, R24 ;  /* 0x000000100c18723c */ /* 0x004fe40000001818 */
[----:B------:R-:W-:Y:S02]  /*285c0*/  F2FP.F16.E4M3.UNPACK_B R14, R4 ;  /* 0x00000004ff0e723e */ /* 0x000fe400020006ff */
[----:B------:R-:W-:-:S15]  /*285d0*/  F2FP.F16.E4M3.UNPACK_B R15, R5 ;  /* 0x00000005ff0f723e */ /* 0x000fde00020006ff */
[----:B------:R-:W-:Y:S04]  /*285e0*/  STL.64 [R1+0x1c20], R26 ;  /* 0x001c201a01007387 */ /* 0x000fe80000100a00 */
[----:B------:R0:W-:Y:S04]  /*285f0*/  STL.64 [R1+0x1c18], R24 ;  /* 0x001c181801007387 */ /* 0x0001e80000100a00 */
[----:B0-----:R-:W2:Y:S04]  /*28600*/  LDL.LU R24, [R1+0x120] ;  /* 0x0001200001187983 */ /* 0x001ea80000300800 */
[----:B------:R-:W2:Y:S04]  /*28610*/  LDL.LU R25, [R1+0x124] ;  /* 0x0001240001197983 */ /* 0x000ea80000300800 */
[----:B------:R-:W2:Y:S04]  /*28620*/  LDL.LU R26, [R1+0x128] ;  /* 0x00012800011a7983 */ /* 0x000ea80000300800 */
[----:B------:R-:W2:Y:S04]  /*28630*/  LDL.LU R27, [R1+0x12c] ;  /* 0x00012c00011b7983 */ /* 0x000ea80000300800 */
[----:B------:R-:W3:Y:S04]  /*28640*/  LDL.LU R4, [R1+0x100] ;  /* 0x0001000001047983 */ /* 0x000ee80000300800 */
[----:B------:R-:W3:Y:S04]  /*28650*/  LDL.LU R5, [R1+0x104] ;  /* 0x0001040001057983 */ /* 0x000ee80000300800 */
[----:B------:R-:W3:Y:S04]  /*28660*/  LDL.LU R6, [R1+0x108] ;  /* 0x0001080001067983 */ /* 0x000ee80000300800 */
[----:B------:R-:W3:Y:S01]  /*28670*/  LDL.LU R7, [R1+0x10c] ;  /* 0x00010c0001077983 */ /* 0x000ee20000300800 */
[----:B----4-:R-:W-:Y:S01]  /*28680*/  IMAD R3, R3, 0x100, R0 ;  /* 0x0000010003037824 */ /* 0x010fe200078e0200 */
[----:B------:R-:W-:-:S02]  /*28690*/  F2FP.F16.E4M3.UNPACK_B R20, R20.H1 ;  /* 0x00000014ff14723e */ /* 0x000fc400030006ff */
[----:B------:R-:W-:Y:S02]  /*286a0*/  F2FP.F16.E4M3.UNPACK_B R21, R21.H1 ;  /* 0x00000015ff15723e */ /* 0x000fe400030006ff */
[----:B------:R-:W-:Y:S02]  /*286b0*/  F2FP.F16.E4M3.UNPACK_B R12, R2 ;  /* 0x00000002ff0c723e */ /* 0x000fe400020006ff */
[----:B------:R-:W-:Y:S02]  /*286c0*/  F2FP.F16.E4M3.UNPACK_B R13, R3 ;  /* 0x00000003ff0d723e */ /* 0x000fe400020006ff */
[----:B------:R-:W-:Y:S02]  /*286d0*/  F2FP.F16.E4M3.UNPACK_B R18, R18.H1 ;  /* 0x00000012ff12723e */ /* 0x000fe400030006ff */
[----:B------:R-:W-:Y:S01]  /*286e0*/  F2FP.F16.E4M3.UNPACK_B R19, R19.H1 ;  /* 0x00000013ff13723e */ /* 0x000fe200030006ff */
[----:B------:R-:W-:Y:S01]  /*286f0*/  STL [R1+0x1d74], R20 ;  /* 0x001d741401007387 */ /* 0x000fe20000100800 */
[----:B------:R-:W-:-:S02]  /*28700*/  F2FP.F16.E4M3.UNPACK_B R2, R29.H1 ;  /* 0x0000001dff02723e */ /* 0x000fc400030006ff */
[----:B------:R-:W-:Y:S01]  /*28710*/  F2FP.F16.E4M3.UNPACK_B R3, R28.H1 ;  /* 0x0000001cff03723e */ /* 0x000fe200030006ff */
[----:B------:R-:W-:Y:S06]  /*28720*/  STL [R1+0x1d70], R21 ;  /* 0x001d701501007387 */ /* 0x000fec0000100800 */
[C---:B------:R-:W-:Y:S08]  /*28730*/  HMMA.16816.F32 R8, R12.reuse, R2, R8 ;  /* 0x000000020c08723c */ /* 0x040ff00000001808 */
[----:B---3--:R-:W-:-:S15]  /*28740*/  HMMA.16816.F32 R4, R12, R20, R4 ;  /* 0x000000140c04723c */ /* 0x008fde0000001804 */
[----:B------:R-:W-:-:S04]  /*28750*/  NOP ;  /* 0x0000000000007918 */ /* 0x000fc80000000000 */
[----:B------:R-:W-:Y:S04]  /*28760*/  STL.64 [R1+0x30], R4 ;  /* 0x0000300401007387 */ /* 0x000fe80000100a00 */
[----:B------:R2:W-:Y:S02]  /*28770*/  STL.64 [R1+0x38], R6 ;  /* 0x0000380601007387 */ /* 0x0005e40000100a00 */
[----:B--2---:R-:W-:Y:S02]  /*28780*/  HMMA.16816.F32 R4, R12, R18, R24 ;  /* 0x000000120c04723c */ /* 0x004fe40000001818 */
[----:B------:R-:W-:-:S15]  /*28790*/  STL [R1+0x1d78], R19 ;  /* 0x001d781301007387 */ /* 0x000fde0000100800 */
[----:B------:R-:W-:Y:S02]  /*287a0*/  NOP ;  /* 0x0000000000007918 */ /* 0x000fe40000000000 */
[----:B------:R-:W-:Y:S04]  /*287b0*/  STL.64 [R1+0x50], R4 ;  /* 0x0000500401007387 */ /* 0x000fe80000100a00 */
[----:B------:R0:W-:Y:S04]  /*287c0*/  STL.64 [R1+0x58], R6 ;  /* 0x0000580601007387 */ /* 0x0001e80000100a00 */
[----:B0-----:R-:W2:Y:S04]  /*287d0*/  LDL.LU R7, [R1+0x32c] ;  /* 0x00032c0001077983 */ /* 0x001ea80000300800 */
[----:B------:R0:W-:Y:S04]  /*287e0*/  STL.64 [R1+0x80], R8 ;  /* 0x0000800801007387 */ /* 0x0001e80000100a00 */
[----:B------:R1:W-:Y:S04]  /*287f0*/  STL.64 [R1+0x88], R10 ;  /* 0x0000880a01007387 */ /* 0x0003e80000100a00 */
[----:B0-----:R-:W3:Y:S04]  /*28800*/  LDL.LU R8, [R1+0x338] ;  /* 0x0003380001087983 */ /* 0x001ee80000300800 */
[----:B------:R-:W3:Y:S04]  /*28810*/  LDL.LU R9, [R1+0x33c] ;  /* 0x00033c0001097983 */ /* 0x000ee80000300800 */
[----:B-1----:R-:W4:Y:S04]  /*28820*/  LDL.LU R10, [R1+0x348] ;  /* 0x00034800010a7983 */ /* 0x002f280000300800 */
[----:B------:R-:W4:Y:S04]  /*28830*/  LDL.LU R11, [R1+0x34c] ;  /* 0x00034c00010b7983 */ /* 0x000f280000300800 */
[----:B----4-:R-:W-:Y:S04]  /*28840*/  STL.64 [R1+0x1db8], R10 ;  /* 0x001db80a01007387 */ /* 0x010fe80000100a00 */
[----:B---3--:R0:W-:Y:S04]  /*28850*/  STL.64 [R1+0x1db0], R8 ;  /* 0x001db00801007387 */ /* 0x0081e80000100a00 */
[----:B0-----:R-:W3:Y:S04]  /*28860*/  LDL.LU R8, [R1+0x150] ;  /* 0x0001500001087983 */ /* 0x001ee80000300800 */
[----:B------:R-:W3:Y:S04]  /*28870*/  LDL.LU R9, [R1+0x154] ;  /* 0x0001540001097983 */ /* 0x000ee80000300800 */
[----:B------:R-:W3:Y:S04]  /*28880*/  LDL.LU R10, [R1+0x158] ;  /* 0x00015800010a7983 */ /* 0x000ee80000300800 */
[----:B------:R-:W3:Y:S04]  /*28890*/  LDL.LU R11, [R1+0x15c] ;  /* 0x00015c00010b7983 */ /* 0x000ee80000300800 */
[----:B------:R-:W4:Y:S04]  /*288a0*/  LDL.LU R6, [R1+0x328] ;  /* 0x0003280001067983 */ /* 0x000f280000300800 */
        /* <DEDUP_REMOVED lines=9> */
[----:B------:R-:W-:-:S02]  /*28940*/  F2FP.F16.E4M3.UNPACK_B R5, R22.H1 ;  /* 0x00000016ff05723e */ /* 0x000fc400030006ff */
[----:B------:R-:W-:Y:S01]  /*28950*/  F2FP.F16.E4M3.UNPACK_B R4, R23.H1 ;  /* 0x00000017ff04723e */ /* 0x000fe200030006ff */
        /* <DEDUP_REMOVED lines=9> */
[----:B------:R-:W2:Y:S01]  /*289f0*/  LDL.LU R21, [R1+0x5f0] ;  /* 0x0005f00001157983 */ /* 0x000ea20000300800 */
[----:B----4-:R-:W-:Y:S01]  /*28a00*/  F2FP.F16.E4M3.UNPACK_B R6, R6.H1 ;  /* 0x00000006ff06723e */ /* 0x010fe200030006ff */
[----:B---3--:R-:W-:Y:S01]  /*28a10*/  HMMA.16816.F32 R8, R12, R4, R8 ;  /* 0x000000040c08723c */ /* 0x008fe20000001808 */
[----:B------:R-:W-:-:S07]  /*28a20*/  F2FP.F16.E4M3.UNPACK_B R7, R7.H1 ;  /* 0x00000007ff07723e */ /* 0x000fce00030006ff */
[----:B--2---:R-:W-:Y:S01]  /*28a30*/  HMMA.16816.F32 R16, R12, R6, R16 ;  /* 0x000000060c10723c */ /* 0x004fe20000001810 */
[----:B------:R-:W-:Y:S04]  /*28a40*/  STL.64 [R1+0x1d88], R22 ;  /* 0x001d881601007387 */ /* 0x000fe80000100a00 */
[----:B------:R0:W-:Y:S04]  /*28a50*/  STL.64 [R1+0x1d80], R20 ;  /* 0x001d801401007387 */ /* 0x0001e80000100a00 */
[----:B0-----:R-:W2:Y:S04]  /*28a60*/  LDL.LU R20, [R1+0x280] ;  /* 0x0002800001147983 */ /* 0x001ea80000300800 */
[----:B------:R-:W2:Y:S04]  /*28a70*/  LDL.LU R21, [R1+0x284] ;  /* 0x0002840001157983 */ /* 0x000ea80000300800 */
[----:B------:R-:W2:Y:S04]  /*28a80*/  LDL.LU R22, [R1+0x288] ;  /* 0x0002880001167983 */ /* 0x000ea80000300800 */
[----:B------:R-:W2:Y:S04]  /*28a90*/  LDL.LU R23, [R1+0x28c] ;  /* 0x00028c0001177983 */ /* 0x000ea80000300800 */
[----:B------:R-:W3:Y:S04]  /*28aa0*/  LDL.LU R28, [R1+0x5ec] ;  /* 0x0005ec00011c7983 */ /* 0x000ee80000300800 */
[----:B------:R-:W4:Y:S04]  /*28ab0*/  LDL.LU R0, [R1+0x5f8] ;  /* 0x0005f80001007983 */ /* 0x000f280000300800 */
[----:B------:R-:W4:Y:S04]  /*28ac0*/  LDL.LU R29, [R1+0x5f4] ;  /* 0x0005f400011d7983 */ /* 0x000f280000300800 */
[----:B------:R-:W2:Y:S04]  /*28ad0*/  LDL.LU R24, [R1+0x260] ;  /* 0x0002600001187983 */ /* 0x000ea80000300800 */
[----:B------:R-:W2:Y:S04]  /*28ae0*/  LDL.LU R25, [R1+0x264] ;  /* 0x0002640001197983 */ /* 0x000ea80000300800 */
[----:B------:R-:W2:Y:S04]  /*28af0*/  LDL.LU R26, [R1+0x268] ;  /* 0x00026800011a7983 */ /* 0x000ea80000300800 */
[----:B------:R-:W2:Y:S04]  /*28b00*/  LDL.LU R27, [R1+0x26c] ;  /* 0x00026c00011b7983 */ /* 0x000ea80000300800 */
[----:B------:R-:W-:Y:S04]  /*28b10*/  STL.64 [R1+0xa0], R8 ;  /* 0x0000a00801007387 */ /* 0x000fe80000100a00 */
[----:B------:R0:W-:Y:S04]  /*28b20*/  STL.64 [R1+0xa8], R10 ;  /* 0x0000a80a01007387 */ /* 0x0001e80000100a00 */
[----:B0-----:R-:W2:Y:S04]  /*28b30*/  LDL.LU.64 R10, [R1+0x1db8] ;  /* 0x001db800010a7983 */ /* 0x001ea80000300a00 */
[----:B------:R-:W2:Y:S04]  /*28b40*/  LDL.LU.64 R8, [R1+0x1db0] ;  /* 0x001db00001087983 */ /* 0x000ea80000300a00 */
[----:B------:R-:W-:Y:S04]  /*28b50*/  STL.64 [R1+0xc0], R16 ;  /* 0x0000c01001007387 */ /* 0x000fe80000100a00 */
[----:B------:R0:W-:Y:S04]  /*28b60*/  STL.64 [R1+0xc8], R18 ;  /* 0x0000c81201007387 */ /* 0x0001e80000100a00 */
[----:B0-----:R-:W3:Y:S04]  /*28b70*/  LDL.LU.64 R18, [R1+0x1da8] ;  /* 0x001da80001127983 */ /* 0x001ee80000300a00 */
[----:B------:R-:W3:Y:S04]  /*28b80*/  LDL.LU.64 R16, [R1+0x1da0] ;  /* 0x001da00001107983 */ /* 0x000ee80000300a00 */
[----:B------:R-:W-:Y:S04]  /*28b90*/  STL.64 [R1+0x1d68], R6 ;  /* 0x001d680601007387 */ /* 0x000fe80000100a00 */
[----:B------:R0:W-:Y:S04]  /*28ba0*/  STL.64 [R1+0x1d60], R4 ;  /* 0x001d600401007387 */ /* 0x0001e80000100a00 */
[----:B0-----:R-:W4:Y:S04]  /*28bb0*/  LDL.LU R4, [R1+0x250] ;  /* 0x0002500001047983 */ /* 0x001f280000300800 */
[----:B------:R-:W4:Y:S04]  /*28bc0*/  LDL.LU R5, [R1+0x254] ;  /* 0x0002540001057983 */ /* 0x000f280000300800 */
[----:B------:R-:W4:Y:S04]  /*28bd0*/  LDL.LU R6, [R1+0x258] ;  /* 0x0002580001067983 */ /* 0x000f280000300800 */
[----:B------:R-:W4:Y:S01]  /*28be0*/  LDL.LU R7, [R1+0x25c] ;  /* 0x00025c0001077983 */ /* 0x000f220000300800 */
[----:B--2---:R-:W-:-:S02]  /*28bf0*/  F2FP.F16.E4M3.UNPACK_B R8, R8.H1 ;  /* 0x00000008ff08723e */ /* 0x004fc400030006ff */
[----:B------:R-:W-:Y:S02]  /*28c00*/  F2FP.F16.E4M3.UNPACK_B R9, R9.H1 ;  /* 0x00000009ff09723e */ /* 0x000fe400030006ff */
[----:B------:R-:W-:Y:S02]  /*28c10*/  F2FP.F16.E4M3.UNPACK_B R10, R10.H1 ;  /* 0x0000000aff0a723e */ /* 0x000fe400030006ff */
[----:B------:R-:W-:-:S07]  /*28c20*/  F2FP.F16.E4M3.UNPACK_B R11, R11.H1 ;  /* 0x0000000bff0b723e */ /* 0x000fce00030006ff */
[C---:B------:R-:W-:Y:S08]  /*28c30*/  HMMA.16816.F32 R20, R12.reuse, R10, R20 ;  /* 0x0000000a0c14723c */ /* 0x040ff00000001814 */
[----:B---3--:R-:W-:-:S15]  /*28c40*/  HMMA.16816.F32 R16, R12, R8, R16 ;  /* 0x000000080c10723c */ /* 0x008fde0000001810 */
[----:B------:R-:W-:-:S04]  /*28c50*/  NOP ;  /* 0x0000000000007918 */ /* 0x000fc80000000000 */
[----:B------:R-:W-:Y:S04]  /*28c60*/  STL.64 [R1+0x100], R16 ;  /* 0x0001001001007387 */ /* 0x000fe80000100a00 */
[----:B------:R0:W-:Y:S04]  /*28c70*/  STL.64 [R1+0x108], R18 ;  /* 0x0001081201007387 */ /* 0x0001e80000100a00 */
[----:B0-----:R-:W2:Y:S04]  /*28c80*/  LDL.LU.64 R18, [R1+0x1d98] ;  /* 0x001d980001127983 */ /* 0x001ea80000300a00 */
[----:B------:R-:W3:Y:S04]  /*28c90*/  LDL.LU.64 R16, [R1+0x1d90] ;  /* 0x001d900001107983 */ /* 0x000ee80000300a00 */
[----:B------:R-:W-:Y:S04]  /*28ca0*/  STL.64 [R1+0x240], R20 ;  /* 0x0002401401007387 */ /* 0x000fe80000100a00 */
[----:B------:R0:W-:Y:S04]  /*28cb0*/  STL.64 [R1+0x248], R22 ;  /* 0x0002481601007387 */ /* 0x0001e80000100a00 */
[----:B0-----:R-:W2:Y:S04]  /*28cc0*/  LDL.LU.64 R22, [R1+0x1d88] ;  /* 0x001d880001167983 */ /* 0x001ea80000300a00 */
[----:B------:R-:W3:Y:S04]  /*28cd0*/  LDL.LU.64 R20, [R1+0x1d80] ;  /* 0x001d800001147983 */ /* 0x000ee80000300a00 */
[----:B------:R-:W-:Y:S04]  /*28ce0*/  STL.64 [R1+0x1d48], R10 ;  /* 0x001d480a01007387 */ /* 0x000fe80000100a00 */
[----:B------:R0:W-:Y:S04]  /*28cf0*/  STL.64 [R1+0x1d40], R8 ;  /* 0x001d400801007387 */ /* 0x0001e80000100a00 */
[----:B0-----:R-:W4:Y:S04]  /*28d00*/  LDL.LU R8, [R1+0x230] ;  /* 0x0002300001087983 */ /* 0x001f280000300800 */
[----:B------:R-:W4:Y:S04]  /*28d10*/  LDL.LU R9, [R1+0x234] ;  /* 0x0002340001097983 */ /* 0x000f280000300800 */
[----:B------:R-:W4:Y:S04]  /*28d20*/  LDL.LU R10, [R1+0x238] ;  /* 0x00023800010a7983 */ /* 0x000f280000300800 */
[----:B------:R-:W4:Y:S01]  /*28d30*/  LDL.LU R11, [R1+0x23c] ;  /* 0x00023c00010b7983 */ /* 0x000f220000300800 */
[----:B--2---:R-:W-:-:S02]  /*28d40*/  IMAD R22, R22, 0x100, R19 ;  /* 0x0000010016167824 */ /* 0x004fc400078e0213 */
[----:B---3--:R-:W-:Y:S01]  /*28d50*/  IMAD R23, R23, 0x100, R20 ;  /* 0x0000010017177824 */ /* 0x008fe200078e0214 */
[----:B------:R-:W2:Y:S04]  /*28d60*/  LDL.LU R19, [R1+0x1d78] ;  /* 0x001d780001137983 */ /* 0x000ea80000300800 */
[----:B------:R-:W3:Y:S01]  /*28d70*/  LDL.LU R20, [R1+0x1d74] ;  /* 0x001d740001147983 */ /* 0x000ee20000300800 */
[----:B------:R-:W-:-:S03]  /*28d80*/  IMAD R28, R28, 0x100, R21 ;  /* 0x000001001c1c7824 */ /* 0x000fc600078e0215 */
[----:B------:R-:W3:Y:S01]  /*28d90*/  LDL.LU R21, [R1+0x1d70] ;  /* 0x001d700001157983 */ /* 0x000ee20000300800 */
[----:B------:R-:W-:Y:S02]  /*28da0*/  F2FP.F16.E4M3.UNPACK_B R16, R16.H1 ;  /* 0x00000010ff10723e */ /* 0x000fe400030006ff */
[----:B------:R-:W-:Y:S01]  /*28db0*/  F2FP.F16.E4M3.UNPACK_B R17, R17.H1 ;  /* 0x00000011ff11723e */ /* 0x000fe200030006ff */
[----:B----4-:R-:W-:-:S06]  /*28dc0*/  IMAD R29, R29, 0x100, R0 ;  /* 0x000001001d1d7824 */ /* 0x010fcc00078e0200 */
[----:B------:R-:W-:Y:S01]  /*28dd0*/  HMMA.16816.F32 R8, R12, R16, R8 ;  /* 0x000000100c08723c */ /* 0x000fe20000001808 */
[----:B------:R-:W-:Y:S02]  /*28de0*/  F2FP.F16.E4M3.UNPACK_B R12, R22 ;  /* 0x00000016ff0c723e */ /* 0x000fe400020006ff */
[----:B------:R-:W-:Y:S02]  /*28df0*/  F2FP.F16.E4M3.UNPACK_B R13, R23 ;  /* 0x00000017ff0d723e */ /* 0x000fe400020006ff */
[----:B------:R-:W-:Y:S02]  /*28e00*/  F2FP.F16.E4M3.UNPACK_B R14, R28 ;  /* 0x0000001cff0e723e */ /* 0x000fe400020006ff */
[----:B------:R-:W-:Y:S01]  /*28e10*/  F2FP.F16.E4M3.UNPACK_B R15, R29 ;  /* 0x0000001dff0f723e */ /* 0x000fe200020006ff */
[----:B------:R-:W-:Y:S04]  /*28e20*/  STL [R1+0x1d18], R16 ;  /* 0x001d181001007387 */ /* 0x000fe80000100800 */
[----:B------:R-:W-:Y:S07]  /*28e30*/  STL [R1+0x1d14], R17 ;  /* 0x001d141101007387 */ /* 0x000fee0000100800 */
[----:B------:R-:W-:Y:S04]  /*28e40*/  STL.64 [R1+0x130], R8 ;  /* 0x0001300801007387 */ /* 0x000fe80000100a00 */
[----:B------:R3:W-:Y:S02]  /*28e50*/  STL.64 [R1+0x138], R10 ;  /* 0x0001380a01007387 */ /* 0x0007e40000100a00 */
[----:B---3--:R-:W-:Y:S02]  /*28e60*/  HMMA.16816.F32 R8, R12, R20, R24 ;  /* 0x000000140c08723c */ /* 0x008fe40000001818 */
[----:B------:R-:W-:Y:S04]  /*28e70*/  STL [R1+0x1d1c], R21 ;  /* 0x001d1c1501007387 */ /* 0x000fe80000100800 */
[----:B------:R-:W3:-:S13]  /*28e80*/  LDL.LU R24, [R1+0xb0] ;  /* 0x0000b00001187983 */ /* 0x000eda0000300800 */
[----:B------:R-:W-:Y:S04]  /*28e90*/  STL.64 [R1+0x220], R8 ;  /* 0x0002200801007387 */ /* 0x000fe80000100a00 */
[----:B------:R-:W-:Y:S04]  /*28ea0*/  STL.64 [R1+0x228], R10 ;  /* 0x0002280a01007387 */ /* 0x000fe80000100a00 */
[----:B------:R-:W3:Y:S04]  /*28eb0*/  LDL.LU R25, [R1+0xb4] ;  /* 0x0000b40001197983 */ /* 0x000ee80000300800 */
[----:B------:R-:W4:Y:S04]  /*28ec0*/  LDL.LU R26, [R1+0xb8] ;  /* 0x0000b800011a7983 */ /* 0x000f280000300800 */
[----:B------:R-:W4:Y:S01]  /*28ed0*/  LDL.LU R27, [R1+0xbc] ;  /* 0x0000bc00011b7983 */ /* 0x000f220000300800 */
[C---:B--2---:R-:W-:Y:S03]  /*28ee0*/  HMMA.16816.F32 R4, R12.reuse, R18, R4 ;  /* 0x000000120c04723c */ /* 0x044fe60000001804 */
[----:B----4-:R-:W-:Y:S04]  /*28ef0*/  STL.64 [R1+0x1c98], R26 ;  /* 0x001c981a01007387 */ /* 0x010fe80000100a00 */
[----:B---3--:R0:W-:Y:S04]  /*28f00*/  STL.64 [R1+0x1c90], R24 ;  /* 0x001c901801007387 */ /* 0x0081e80000100a00 */
[----:B0-----:R-:W2:Y:S08]  /*28f10*/  LDL.LU R24, [R1+0xd0] ;  /* 0x0000d00001187983 */ /* 0x001eb00000300800 */
[----:B------:R-:W-:Y:S04]  /*28f20*/  STL.64 [R1+0x210], R4 ;  /* 0x0002100401007387 */ /* 0x000fe80000100a00 */
[----:B------:R-:W-:Y:S04]  /*28f30*/  STL.64 [R1+0x218], R6 ;  /* 0x0002180601007387 */ /* 0x000fe80000100a00 */
        /* <DEDUP_REMOVED lines=31> */
[----:B----4-:R-:W-:Y:S04]  /*29130*/  STL.64 [R1+0x1d38], R22 ;  /* 0x001d381601007387 */ /* 0x010fe80000100a00 */
[----:B--2---:R0:W-:Y:S04]  /*29140*/  STL.64 [R1+0x1d30], R20 ;  /* 0x001d301401007387 */ /* 0x0041e80000100a00 */
        /* <DEDUP_REMOVED lines=34> */
[C---:B----4-:R-:W-:Y:S03]  /*29370*/  HMMA.16816.F32 R4, R12.reuse, R2, R4 ;  /* 0x000000020c04723c */ /* 0x050fe60000001804 */
        /* <DEDUP_REMOVED lines=15> */
[----:B------:R-:W4:Y:S02]  /*29470*/  LDL.LU.64 R4, [R1+0x1d60] ;  /* 0x001d600001047983 */ /* 0x000f240000300a00 */
[C---:B----4-:R-:W-:Y:S08]  /*29480*/  HMMA.16816.F32 R20, R12.reuse, R4, R20 ;  /* 0x000000040c14723c */ /* 0x050ff00000001814 */
[C---:B---3--:R-:W-:Y:S11]  /*29490*/  HMMA.16816.F32 R8, R12.reuse, R6, R8 ;  /* 0x000000060c08723c */ /* 0x048ff60000001808 */
[----:B------:R-:W-:Y:S04]  /*294a0*/  STL.64 [R1+0x1e0], R20 ;  /* 0x0001e01401007387 */ /* 0x000fe80000100a00 */
[----:B------:R0:W-:Y:S04]  /*294b0*/  STL.64 [R1+0x1e8], R22 ;  /* 0x0001e81601007387 */ /* 0x0001e80000100a00 */
[----:B0-----:R-:W3:Y:S04]  /*294c0*/  LDL.LU.64 R22, [R1+0x1d58] ;  /* 0x001d580001167983 */ /* 0x001ee80000300a00 */
[----:B------:R-:W3:Y:S04]  /*294d0*/  LDL.LU.64 R20, [R1+0x1d50] ;  /* 0x001d500001147983 */ /* 0x000ee80000300a00 */
[----:B------:R-:W-:Y:S04]  /*294e0*/  STL.64 [R1+0x1d0], R8 ;  /* 0x0001d00801007387 */ /* 0x000fe80000100a00 */
[----:B------:R0:W-:Y:S04]  /*294f0*/  STL.64 [R1+0x1d8], R10 ;  /* 0x0001d80a01007387 */ /* 0x0001e80000100a00 */
[----:B0-----:R-:W4:Y:S04]  /*29500*/  LDL.LU.64 R10, [R1+0x1d48] ;  /* 0x001d4800010a7983 */ /* 0x001f280000300a00 */
[----:B------:R-:W3:Y:S02]  /*29510*/  LDL.LU.64 R8, [R1+0x1d40] ;  /* 0x001d400001087983 */ /* 0x000ee40000300a00 */
[----:B---3--:R-:W-:-:S15]  /*29520*/  HMMA.16816.F32 R20, R12, R8, R20 ;  /* 0x000000080c14723c */ /* 0x008fde0000001814 */
[----:B------:R-:W-:-:S04]  /*29530*/  NOP ;  /* 0x0000000000007918 */ /* 0x000fc80000000000 */
[----:B------:R-:W-:Y:S04]  /*29540*/  STL.64 [R1+0x1c0], R20 ;  /* 0x0001c01401007387 */ /* 0x000fe80000100a00 */
[----:B------:R0:W-:Y:S04]  /*29550*/  STL.64 [R1+0x1c8], R22 ;  /* 0x0001c81601007387 */ /* 0x0001e80000100a00 */
[----:B0-----:R-:W4:Y:S04]  /*29560*/  LDL.LU.64 R22, [R1+0x1d38] ;  /* 0x001d380001167983 */ /* 0x001f280000300a00 */
[----:B------:R-:W4:Y:S02]  /*29570*/  LDL.LU.64 R20, [R1+0x1d30] ;  /* 0x001d300001147983 */ /* 0x000f240000300a00 */
[----:B----4-:R-:W-:-:S15]  /*29580*/  HMMA.16816.F32 R20, R12, R10, R20 ;  /* 0x0000000a0c14723c */ /* 0x010fde0000001814 */
[----:B------:R-:W-:-:S04]  /*29590*/  NOP ;  /* 0x0000000000007918 */ /* 0x000fc80000000000 */
[----:B------:R-:W-:Y:S04]  /*295a0*/  STL.64 [R1+0x1b0], R20 ;  /* 0x0001b01401007387 */ /* 0x000fe80000100a00 */
[----:B------:R0:W-:Y:S04]  /*295b0*/  STL.64 [R1+0x1b8], R22 ;  /* 0x0001b81601007387 */ /* 0x0001e80000100a00 */
[----:B0-----:R-:W3:Y:S04]  /*295c0*/  LDL.LU.64 R22, [R1+0x1d28] ;  /* 0x001d280001167983 */ /* 0x001ee80000300a00 */
[----:B------:R-:W4:Y:S01]  /*295d0*/  LDL.LU.64 R20, [R1+0x1d20] ;  /* 0x001d200001147983 */ /* 0x000f220000300a00 */
[----:B------:R-:W-:-:S02]  /*295e0*/  IMAD R28, R28, 0x100, R17 ;  /* 0x000001001c1c7824 */ /* 0x000fc400078e0211 */
[----:B---3--:R-:W-:Y:S02]  /*295f0*/  IMAD R23, R23, 0x100, R16 ;  /* 0x0000010017177824 */ /* 0x008fe400078e0210 */
[----:B----4-:R-:W-:Y:S02]  /*29600*/  IMAD R22, R22, 0x100, R21 ;  /* 0x0000010016167824 */ /* 0x010fe400078e0215 */
[----:B------:R-:W3:Y:S04]  /*29610*/  LDL.LU R21, [R1+0x1d1c] ;  /* 0x001d1c0001157983 */ /* 0x000ee80000300800 */
[----:B------:R-:W2:Y:S04]  /*29620*/  LDL.LU R16, [R1+0x1d18] ;  /* 0x001d180001107983 */ /* 0x000ea80000300800 */
[----:B------:R-:W2:Y:S01]  /*29630*/  LDL.LU R17, [R1+0x1d14] ;  /* 0x001d140001117983 */ /* 0x000ea20000300800 */
[----:B------:R-:W-:-:S03]  /*29640*/  IMAD R29, R29, 0x100, R0 ;  /* 0x000001001d1d7824 */ /* 0x000fc600078e0200 */
[----:B------:R-:W4:Y:S01]  /*29650*/  LDL.LU R0, [R1+0x1d10] ;  /* 0x001d100001007983 */ /* 0x000f220000300800 */
[----:B--2---:R-:W-:Y:S03]  /*29660*/  HMMA.16816.F32 R12, R12, R16, R24 ;  /* 0x000000100c0c723c */ /* 0x004fe60000001818 */
[----:B------:R-:W3:Y:S04]  /*29670*/  LDL.LU.64 R26, [R1+0x1d08] ;  /* 0x001d0800011a7983 */ /* 0x000ee80000300a00 */
[----:B------:R-:W3:-:S12]  /*29680*/  LDL.LU.64 R24, [R1+0x1d00] ;  /* 0x001d000001187983 */ /* 0x000ed80000300a00 */
[----:B------:R0:W-:Y:S04]  /*29690*/  STL.64 [R1+0x180], R12 ;  /* 0x0001800c01007387 */ /* 0x0001e80000100a00 */
[----:B------:R1:W-:Y:S01]  /*296a0*/  STL.64 [R1+0x188], R14 ;  /* 0x0001880e01007387 */ /* 0x0003e20000100a00 */
[----:B0-----:R-:W-:Y:S02]  /*296b0*/  F2FP.F16.E4M3.UNPACK_B R12, R22 ;  /* 0x00000016ff0c723e */ /* 0x001fe400020006ff */
[----:B------:R-:W-:Y:S02]  /*296c0*/  F2FP.F16.E4M3.UNPACK_B R13, R23 ;  /* 0x00000017ff0d723e */ /* 0x000fe400020006ff */
[----:B-1----:R-:W-:Y:S02]  /*296d0*/  F2FP.F16.E4M3.UNPACK_B R14, R28 ;  /* 0x0000001cff0e723e */ /* 0x002fe400020006ff */
[----:B------:R-:W-:Y:S01]  /*296e0*/  F2FP.F16.E4M3.UNPACK_B R15, R29 ;  /* 0x0000001dff0f723e */ /* 0x000fe200020006ff */
[----:B------:R-:W2:Y:S04]  /*296f0*/  LDL.LU R22, [R1+0x61c] ;  /* 0x00061c0001167983 */ /* 0x000ea80000300800 */
[----:B------:R-:W2:Y:S04]  /*29700*/  LDL.LU R23, [R1+0x624] ;  /* 0x0006240001177983 */ /* 0x000ea80000300800 */
[----:B------:R-:W2:Y:S04]  /*29710*/  LDL.LU R28, [R1+0x62c] ;  /* 0x00062c00011c7983 */ /* 0x000ea80000300800 */
[----:B------:R-:W2:Y:S01]  /*29720*/  LDL.LU R29, [R1+0x634] ;  /* 0x00063400011d7983 */ /* 0x000ea20000300800 */
        /* <DEDUP_REMOVED lines=29> */
[----:B------:R-:W3:Y:S04]  /*29900*/  LDL.LU.64 R24, [R1+0x1cb0] ;  /* 0x001cb00001187983 */ /* 0x000ee80000300a00 */
[----:B------:R0:W-:Y:S04]  /*29910*/  STL.64 [R1+0x1c70], R6 ;  /* 0x001c700601007387 */ /* 0x0001e80000100a00 */
[----:B0-----:R-:W2:Y:S04]  /*29920*/  LDL.LU R6, [R1+0x630] ;  /* 0x0006300001067983 */ /* 0x001ea80000300800 */
[----:B------:R-:W2:Y:S04]  /*29930*/  LDL.LU R7, [R1+0x638] ;  /* 0x0006380001077983 */ /* 0x000ea80000300800 */
[----:B------:R0:W-:Y:S04]  /*29940*/  STL.64 [R1+0x1c68], R4 ;  /* 0x001c680401007387 */ /* 0x0001e80000100a00 */
[----:B0-----:R-:W2:Y:S04]  /*29950*/  LDL.LU R4, [R1+0x620] ;  /* 0x0006200001047983 */ /* 0x001ea80000300800 */
        /* <DEDUP_REMOVED lines=12> */
[----:B------:R-:W3:Y:S01]  /*29a20*/  LDL.LU.64 R24, [R1+0x1c90] ;  /* 0x001c900001187983 */ /* 0x000ee20000300a00 */
[----:B--2---:R-:W-:-:S02]  /*29a30*/  IMAD R22, R22, 0x100, R4 ;  /* 0x0000010016167824 */ /* 0x004fc400078e0204 */
[----:B------:R-:W-:Y:S02]  /*29a40*/  IMAD R23, R23, 0x100, R5 ;  /* 0x0000010017177824 */ /* 0x000fe400078e0205 */
[----:B------:R-:W-:Y:S02]  /*29a50*/  IMAD R28, R28, 0x100, R6 ;  /* 0x000001001c1c7824 */ /* 0x000fe400078e0206 */
[----:B------:R-:W-:Y:S01]  /*29a60*/  IMAD R29, R29, 0x100, R7 ;  /* 0x000001001d1d7824 */ /* 0x000fe200078e0207 */
[----:B------:R-:W-:Y:S04]  /*29a70*/  STL.64 [R1+0x1c40], R10 ;  /* 0x001c400a01007387 */ /* 0x000fe80000100a00 */
[----:B------:R-:W-:Y:S04]  /*29a80*/  STL.64 [R1+0x1c38], R8 ;  /* 0x001c380801007387 */ /* 0x000fe80000100a00 */
[----:B------:R-:W-:Y:S04]  /*29a90*/  STL.64 [R1+0x1c80], R18 ;  /* 0x001c801201007387 */ /* 0x000fe80000100a00 */
[----:B------:R-:W-:Y:S01]  /*29aa0*/  STL.64 [R1+0x1c78], R16 ;  /* 0x001c781001007387 */ /* 0x000fe20000100a00 */
[----:B---3--:R-:W-:-:S15]  /*29ab0*/  HMMA.16816.F32 R4, R12, R16, R24 ;  /* 0x000000100c04723c */ /* 0x008fde0000001818 */
[----:B------:R-:W-:-:S04]  /*29ac0*/  NOP ;  /* 0x0000000000007918 */ /* 0x000fc80000000000 */
[----:B------:R0:W-:Y:S04]  /*29ad0*/  STL.64 [R1+0xf0], R4 ;  /* 0x0000f00401007387 */ /* 0x0001e80000100a00 */
[----:B------:R1:W-:Y:S04]  /*29ae0*/  STL.64 [R1+0xf8], R6 ;  /* 0x0000f80601007387 */ /* 0x0003e80000100a00 */
[----:B------:R-:W2:Y:S04]  /*29af0*/  LDL.LU R24, [R1] ;  /* 0x0000000001187983 */ /* 0x000ea80000300800 */
[----:B------:R-:W2:Y:S04]  /*29b00*/  LDL.LU R25, [R1+0x4] ;  /* 0x0000040001197983 */ /* 0x000ea80000300800 */
[----:B------:R-:W3:Y:S04]  /*29b10*/  LDL.LU R26, [R1+0x8] ;  /* 0x00000800011a7983 */ /* 0x000ee80000300800 */
[----:B------:R-:W3:Y:S04]  /*29b20*/  LDL.LU R27, [R1+0xc] ;  /* 0x00000c00011b7983 */ /* 0x000ee80000300800 */
[----:B0-----:R-:W2:Y:S04]  /*29b30*/  LDL.LU R4, [R1+0x70] ;  /* 0x0000700001047983 */ /* 0x001ea80000300800 */
        /* <DEDUP_REMOVED lines=10> */
[----:B------:R-:W2:Y:S01]  /*29be0*/  LDL.LU R11, [R1+0x2c] ;  /* 0x00002c00010b7983 */ /* 0x000ea20000300800 */
[----:B------:R-:W-:-:S02]  /*29bf0*/  F2FP.F16.E4M3.UNPACK_B R12, R22 ;  /* 0x00000016ff0c723e */ /* 0x000fc400020006ff */
[----:B------:R-:W-:Y:S02]  /*29c00*/  F2FP.F16.E4M3.UNPACK_B R13, R23 ;  /* 0x00000017ff0d723e */ /* 0x000fe400020006ff */
[----:B------:R-:W-:Y:S02]  /*29c10*/  F2FP.F16.E4M3.UNPACK_B R14, R28 ;  /* 0x0000001cff0e723e */ /* 0x000fe400020006ff */
[----:B------:R-:W-:Y:S01]  /*29c20*/  F2FP.F16.E4M3.UNPACK_B R15, R29 ;  /* 0x0000001dff0f723e */ /* 0x000fe200020006ff */
[----:B--2---:R-:W-:Y:S04]  /*29c30*/  STL.64 [R1+0x1c50], R10 ;  /* 0x001c500a01007387 */ /* 0x004fe80000100a00 */
[----:B------:R0:W-:Y:S04]  /*29c40*/  STL.64 [R1+0x1c48], R8 ;  /* 0x001c480801007387 */ /* 0x0001e80000100a00 */
[----:B0-----:R-:W2:Y:S04]  /*29c50*/  LDL.LU R8, [R1+0x60] ;  /* 0x0000600001087983 */ /* 0x001ea80000300800 */
[----:B------:R-:W2:Y:S04]  /*29c60*/  LDL.LU R9, [R1+0x64] ;  /* 0x0000640001097983 */ /* 0x000ea80000300800 */
[----:B------:R-:W2:Y:S04]  /*29c70*/  LDL.LU R10, [R1+0x68] ;  /* 0x00006800010a7983 */ /* 0x000ea80000300800 */
[----:B------:R-:W2:Y:S04]  /*29c80*/  LDL.LU R11, [R1+0x6c] ;  /* 0x00006c00010b7983 */ /* 0x000ea80000300800 */
[----:B---3--:R4:W-:Y:S04]  /*29c90*/  STL.64 [R1+0x1c30], R26 ;  /* 0x001c301a01007387 */ /* 0x0089e80000100a00 */
[----:B------:R0:W-:Y:S01]  /*29ca0*/  STL.64 [R1+0x1c28], R24 ;  /* 0x001c281801007387 */ /* 0x0001e20000100a00 */
[----:B----4-:R-:W-:-:S03]  /*29cb0*/  IMAD.MOV.U32 R26, RZ, RZ, R0 ;  /* 0x000000ffff1a7224 */ /* 0x010fc600078e0000 */
[----:B0-----:R-:W3:Y:S04]  /*29cc0*/  LDL.LU R24, [R1+0x10] ;  /* 0x0000100001187983 */ /* 0x001ee80000300800 */
[----:B------:R-:W3:Y:S04]  /*29cd0*/  LDL.LU R25, [R1+0x14] ;  /* 0x0000140001197983 */ /* 0x000ee80000300800 */
[----:B------:R-:W4:Y:S04]  /*29ce0*/  LDL.LU R0, [R1+0x1c88] ;  /* 0x001c880001007983 */ /* 0x000f280000300800 */
[----:B------:R-:W2:Y:S01]  /*29cf0*/  LDL.LU R27, [R1+0x1c] ;  /* 0x00001c00011b7983 */ /* 0x000ea20000300800 */
[----:B------:R-:W-:Y:S03]  /*29d00*/  HMMA.16816.F32 R16, R12, R20, R16 ;  /* 0x000000140c10723c */ /* 0x000fe60000001810 */
[----:B--2---:R-:W-:Y:S04]  /*29d10*/  STL.64 [R1+0x1c60], R26 ;  /* 0x001c601a01007387 */ /* 0x004fe80000100a00 */
[----:B---3--:R0:W-:Y:S04]  /*29d20*/  STL.64 [R1+0x1c58], R24 ;  /* 0x001c581801007387 */ /* 0x0081e80000100a00 */
[----:B0-----:R-:W2:Y:S04]  /*29d30*/  LDL.LU R24, [R1+0x40] ;  /* 0x0000400001187983 */ /* 0x001ea80000300800 */
[----:B------:R-:W2:Y:S04]  /*29d40*/  LDL.LU R25, [R1+0x44] ;  /* 0x0000440001197983 */ /* 0x000ea80000300800 */
[----:B------:R-:W2:Y:S04]  /*29d50*/  LDL.LU R26, [R1+0x48] ;  /* 0x00004800011a7983 */ /* 0x000ea80000300800 */
[----:B------:R-:W3:Y:S04]  /*29d60*/  LDL.LU R22, [R1+0x644] ;  /* 0x0006440001167983 */ /* 0x000ee80000300800 */
[----:B------:R-:W2:Y:S04]  /*29d70*/  LDL.LU R23, [R1+0x654] ;  /* 0x0006540001177983 */ /* 0x000ea80000300800 */
[----:B------:R-:W2:Y:S04]  /*29d80*/  LDL.LU R28, [R1+0x658] ;  /* 0x00065800011c7983 */ /* 0x000ea80000300800 */
[----:B------:R-:W2:Y:S04]  /*29d90*/  LDL.LU R29, [R1+0x64c] ;  /* 0x00064c00011d7983 */ /* 0x000ea80000300800 */
[----:B------:R-:W-:Y:S04]  /*29da0*/  STL.64 [R1+0xd0], R16 ;  /* 0x0000d01001007387 */ /* 0x000fe80000100a00 */
[----:B------:R0:W-:Y:S04]  /*29db0*/  STL.64 [R1+0xd8], R18 ;  /* 0x0000d81201007387 */ /* 0x0001e80000100a00 */
[----:B0-----:R-:W2:Y:S01]  /*29dc0*/  LDL.LU.64 R18, [R1+0x1c80] ;  /* 0x001c800001127983 */ /* 0x001ea20000300a00 */
[----:B----4-:R-:W-:-:S02]  /*29dd0*/  IMAD.MOV.U32 R27, RZ, RZ, R0 ;  /* 0x000000ffff1b7224 */ /* 0x010fc400078e0000 */
[----:B------:R-:W0:Y:S01]  /*29de0*/  S2R R0, SR_TID.X ;  /* 0x0000000000007919 */ /* 0x000e220000002100 */
[----:B------:R-:W4:Y:S01]  /*29df0*/  LDL.LU.64 R16, [R1+0x1c78] ;  /* 0x001c780001107983 */ /* 0x000f220000300a00 */
[C---:B------:R-:W-:Y:S08]  /*29e00*/  HMMA.16816.F32 R8, R12.reuse, R2, R8 ;  /* 0x000000020c08723c */ /* 0x040ff00000001808 */
[----:B--2---:R-:W-:-:S15]  /*29e10*/  HMMA.16816.F32 R4, R12, R18, R4 ;  /* 0x000000120c04723c */ /* 0x004fde0000001804 */
[----:B------:R-:W-:-:S04]  /*29e20*/  NOP ;  /* 0x0000000000007918 */ /* 0x000fc80000000000 */
[----:B------:R-:W-:Y:S04]  /*29e30*/  STL.64 [R1+0xb0], R4 ;  /* 0x0000b00401007387 */ /* 0x000fe80000100a00 */
[----:B------:R1:W-:Y:S02]  /*29e40*/  STL.64 [R1+0xb8], R6 ;  /* 0x0000b80601007387 */ /* 0x0003e40000100a00 */
[----:B-1----:R-:W1:Y:S01]  /*29e50*/  S2R R7, SR_TID.X ;  /* 0x0000000000077919 */ /* 0x002e620000002100 */
[----:B0-----:R-:W-:-:S05]  /*29e60*/  LOP3.LUT R6, R0, 0x7, RZ, 0xc0, !PT ;  /* 0x0000000700067812 */ /* 0x001fca00078ec0ff */
[----:B------:R-:W-:Y:S01]  /*29e70*/  IMAD R6, R6, 0x90, RZ ;  /* 0x0000009006067824 */ /* 0x000fe200078e02ff */
[----:B------:R-:W-:Y:S04]  /*29e80*/  STL.64 [R1+0x90], R8 ;  /* 0x0000900801007387 */ /* 0x000fe80000100a00 */
[----:B------:R0:W-:Y:S01]  /*29e90*/  STL [R1+0x98], R10 ;  /* 0x0000980a01007387 */ /* 0x0001e20000100800 */
[----:B------:R-:W-:-:S03]  /*29ea0*/  IMAD.MOV.U32 R0, RZ, RZ, R11 ;  /* 0x000000ffff007224 */ /* 0x000fc600078e000b */
[----:B------:R-:W2:Y:S04]  /*29eb0*/  LDL.LU R2, [R1+0x63c] ;  /* 0x00063c0001027983 */ /* 0x000ea80000300800 */
[----:B------:R-:W3:Y:S01]  /*29ec0*/  LDL.LU R3, [R1+0x648] ;  /* 0x0006480001037983 */ /* 0x000ee20000300800 */
[----:B-1----:R-:W-:-:S05]  /*29ed0*/  IMAD.SHL.U32 R5, R7, 0x2, RZ ;  /* 0x0000000207057824 */ /* 0x002fca00078e00ff */
[----:B------:R-:W-:Y:S02]  /*29ee0*/  LOP3.LUT R4, R6, 0x30, R5, 0x78, !PT ;  /* 0x0000003006047812 */ /* 0x000fe400078e7805 */
[C---:B------:R-:W-:Y:S02]  /*29ef0*/  LOP3.LUT R6, R7.reuse, 0x7, RZ, 0xc0, !PT ;  /* 0x0000000707067812 */ /* 0x040fe400078ec0ff */
[----:B------:R-:W-:Y:S01]  /*29f00*/  LOP3.LUT R4, R4, 0x40, RZ, 0x3c, !PT ;  /* 0x0000004004047812 */ /* 0x000fe200078e3cff */
[----:B0-----:R-:W-:Y:S02]  /*29f10*/  IMAD.SHL.U32 R10, R7, 0x2, RZ ;  /* 0x00000002070a7824 */ /* 0x001fe400078e00ff */
[----:B------:R-:W-:-:S03]  /*29f20*/  IMAD R11, R6, 0x90, RZ ;  /* 0x00000090060b7824 */ /* 0x000fc600078e02ff */
[----:B------:R-:W0:Y:S04]  /*29f30*/  LDSM.16.M88.4 R4, [R4+UR4] ;  /* 0x000000040404783b */ /* 0x000e280008000200 */
[----:B------:R-:W-:Y:S04]  /*29f40*/  STL [R1+0x1aa8], R0 ;  /* 0x001aa80001007387 */ /* 0x000fe80000100800 */
[----:B0-----:R-:W-:Y:S04]  /*29f50*/  STL.64 [R1+0x390], R4 ;  /* 0x0003900401007387 */ /* 0x001fe80000100a00 */
[----:B------:R0:W-:Y:S01]  /*29f60*/  STL.64 [R1+0x398], R6 ;  /* 0x0003980601007387 */ /* 0x0001e20000100a00 */
[----:B------:R-:W-:-:S02]  /*29f70*/  IMAD.MOV.U32 R20, RZ, RZ, R4 ;  /* 0x000000ffff147224 */ /* 0x000fc400078e0004 */
[----:B------:R-:W-:Y:S01]  /*29f80*/  IMAD.MOV.U32 R21, RZ, RZ, R5 ;  /* 0x000000ffff157224 */ /* 0x000fe200078e0005 */
[----:B0-----:R-:W2:Y:S04]  /*29f90*/  LDL.LU.64 R6, [R1+0x1c70] ;  /* 0x001c700001067983 */ /* 0x001ea80000300a00 */
[----:B------:R-:W2:Y:S02]  /*29fa0*/  LDL.LU.64 R4, [R1+0x1c68] ;  /* 0x001c680001047983 */ /* 0x000ea40000300a00 */
[----:B--2---:R-:W-:Y:S01]  /*29fb0*/  HMMA.16816.F32 R24, R12, R4, R24 ;  /* 0x000000040c18723c */ /* 0x004fe20000001818 */
[----:B------:R-:W-:-:S04]  /*29fc0*/  LOP3.LUT R4, R11, 0x30, R10, 0x78, !PT ;  /* 0x000000300b047812 */ /* 0x000fc800078e780a */
[----:B------:R-:W-:-:S05]  /*29fd0*/  LOP3.LUT R4, R4, 0x40, RZ, 0x3c, !PT ;  /* 0x0000004004047812 */ /* 0x000fca00078e3cff */
[----:B------:R-:W0:Y:S09]  /*29fe0*/  LDSM.16.M88.4 R8, [R4+UR4+0x400] ;  /* 0x000400040408783b */ /* 0x000e320008000200 */
[----:B------:R-:W-:Y:S04]  /*29ff0*/  STL.64 [R1+0x70], R24 ;  /* 0x0000701801007387 */ /* 0x000fe80000100a00 */
[----:B------:R1:W-:Y:S04]  /*2a000*/  STL.64 [R1+0x78], R26 ;  /* 0x0000781a01007387 */ /* 0x0003e80000100a00 */
[----:B-1----:R-:W2:Y:S04]  /*2a010*/  LDL.LU.64 R26, [R1+0x1c60] ;  /* 0x001c6000011a7983 */ /* 0x002ea80000300a00 */
[----:B------:R-:W2:Y:S04]  /*2a020*/  LDL.LU.64 R24, [R1+0x1c58] ;  /* 0x001c580001187983 */ /* 0x000ea80000300a00 */
[----:B------:R-:W2:Y:S04]  /*2a030*/  LDL.LU R5, [R1+0x650] ;  /* 0x0006500001057983 */ /* 0x000ea80000300800 */
[----:B0-----:R-:W-:Y:S04]  /*2a040*/  STL.64 [R1+0x380], R8 ;  /* 0x0003800801007387 */ /* 0x001fe80000100a00 */
[----:B------:R0:W-:Y:S01]  /*2a050*/  STL.64 [R1+0x388], R10 ;  /* 0x0003880a01007387 */ /* 0x0001e20000100a00 */
[----:B------:R-:W-:-:S02]  /*2a060*/  IMAD.MOV.U32 R18, RZ, RZ, R8 ;  /* 0x000000ffff127224 */ /* 0x000fc400078e0008 */
[----:B------:R-:W-:Y:S01]  /*2a070*/  IMAD.MOV.U32 R19, RZ, RZ, R9 ;  /* 0x000000ffff137224 */ /* 0x000fe200078e0009 */
[----:B0-----:R-:W2:Y:S04]  /*2a080*/  LDL.LU.64 R10, [R1+0x1c50] ;  /* 0x001c5000010a7983 */ /* 0x001ea80000300a00 */
[----:B------:R-:W2:Y:S02]  /*2a090*/  LDL.LU.64 R8, [R1+0x1c48] ;  /* 0x001c480001087983 */ /* 0x000ea40000300a00 */
[----:B--2---:R-:W-:-:S15]  /*2a0a0*/  HMMA.16816.F32 R8, R12, R6, R8 ;  /* 0x000000060c08723c */ /* 0x004fde0000001808 */
[----:B------:R-:W-:-:S04]  /*2a0b0*/  NOP ;  /* 0x0000000000007918 */ /* 0x000fc80000000000 */
[----:B------:R-:W-:Y:S04]  /*2a0c0*/  STL [R1+0x40], R8 ;  /* 0x0000400801007387 */ /* 0x000fe80000100800 */
[----:B------:R-:W-:Y:S01]  /*2a0d0*/  STL.64 [R1+0x48], R10 ;  /* 0x0000480a01007387 */ /* 0x000fe20000100a00 */
[----:B------:R-:W-:-:S03]  /*2a0e0*/  IMAD.MOV.U32 R0, RZ, RZ, R9 ;  /* 0x000000ffff007224 */ /* 0x000fc600078e0009 */
[----:B------:R-:W2:Y:S04]  /*2a0f0*/  LDL.LU R7, [R1+0x640] ;  /* 0x0006400001077983 */ /* 0x000ea80000300800 */
[----:B------:R-:W0:Y:S04]  /*2a100*/  LDSM.16.M88.4 R8, [R4+UR4+0x800] ;  /* 0x000800040408783b */ /* 0x000e280008000200 */
[----:B------:R-:W-:Y:S04]  /*2a110*/  STL [R1+0x1b18], R0 ;  /* 0x001b180001007387 */ /* 0x000fe80000100800 */
[----:B0-----:R-:W-:Y:S04]  /*2a120*/  STL.64 [R1+0x370], R8 ;  /* 0x0003700801007387 */ /* 0x001fe80000100a00 */
[----:B------:R0:W-:Y:S04]  /*2a130*/  STL.64 [R1+0x378], R10 ;  /* 0x0003780a01007387 */ /* 0x0001e80000100a00 */
[----:B0-----:R-:W2:Y:S04]  /*2a140*/  LDL.LU.64 R10, [R1+0x1c40] ;  /* 0x001c4000010a7983 */ /* 0x001ea80000300a00 */
[----:B------:R-:W2:Y:S02]  /*2a150*/  LDL.LU.64 R8, [R1+0x1c38] ;  /* 0x001c380001087983 */ /* 0x000ea40000300a00 */
[----:B--2---:R-:W-:-:S15]  /*2a160*/  HMMA.16816.F32 R24, R12, R8, R24 ;  /* 0x000000080c18723c */ /* 0x004fde0000001818 */
[----:B------:R-:W-:-:S04]  /*2a170*/  NOP ;  /* 0x0000000000007918 */ /* 0x000fc80000000000 */
[----:B------:R-:W-:Y:S04]  /*2a180*/  STL.64 [R1+0x20], R24 ;  /* 0x0000201801007387 */ /* 0x000fe80000100a00 */
[----:B------:R-:W-:Y:S04]  /*2a190*/  STL.64 [R1+0x28], R26 ;  /* 0x0000281a01007387 */ /* 0x000fe80000100a00 */
[----:B------:R-:W0:Y:S04]  /*2a1a0*/  LDSM.16.M88.4 R24, [R4+UR4+0xc00] ;  /* 0x000c00040418783b */ /* 0x000e280008000200 */
[----:B0-----:R-:W-:Y:S04]  /*2a1b0*/  STL.64 [R1+0x360], R24 ;  /* 0x0003601801007387 */ /* 0x001fe80000100a00 */
[----:B------:R0:W-:Y:S04]  /*2a1c0*/  STL.64 [R1+0x368], R26 ;  /* 0x0003681a01007387 */ /* 0x0001e80000100a00 */
[----:B0-----:R-:W2:Y:S04]  /*2a1d0*/  LDL.LU.64 R26, [R1+0x1c30] ;  /* 0x001c3000011a7983 */ /* 0x001ea80000300a00 */
[----:B------:R-:W2:Y:S01]  /*2a1e0*/  LDL.LU.64 R24, [R1+0x1c28] ;  /* 0x001c280001187983 */ /* 0x000ea20000300a00 */
[----:B---3--:R-:W-:-:S02]  /*2a1f0*/  IMAD R3, R22, 0x100, R3 ;  /* 0x0000010016037824 */ /* 0x008fc400078e0203 */
[----:B------:R-:W0:Y:S01]  /*2a200*/  S2R R22, SR_TID.X ;  /* 0x0000000000167919 */ /* 0x000e220000002100 */
[----:B--2---:R-:W-:Y:S01]  /*2a210*/  HMMA.16816.F32 R8, R12, R10, R24 ;  /* 0x0000000a0c08723c */ /* 0x004fe20000001818 */
[----:B------:R-:W4:Y:S04]  /*2a220*/  LDL.LU.64 R26, [R1+0x1c20] ;  /* 0x001c2000011a7983 */ /* 0x000f280000300a00 */
[----:B------:R-:W4:-:S14]  /*2a230*/  LDL.LU.64 R24, [R1+0x1c18] ;  /* 0x001c180001187983 */ /* 0x000f1c0000300a00 */
[----:B------:R-:W-:Y:S04]  /*2a240*/  STL.64 [R1], R8 ;  /* 0x0000000801007387 */ /* 0x000fe80000100a00 */
[----:B------:R-:W-:Y:S04]  /*2a250*/  STL.64 [R1+0x8], R10 ;  /* 0x0000080a01007387 */ /* 0x000fe80000100a00 */
[----:B------:R1:W2:Y:S02]  /*2a260*/  LDSM.16.M88.4 R8, [R4+UR4+0x1000] ;  /* 0x001000040408783b */ /* 0x0002a40008000200 */
[----:B-1----:R-:W-:-:S02]  /*2a270*/  IMAD R4, R29, 0x100, R5 ;  /* 0x000001001d047824 */ /* 0x002fc400078e0205 */
[----:B------:R-:W-:Y:S02]  /*2a280*/  IMAD R5, R23, 0x100, R28 ;  /* 0x0000010017057824 */ /* 0x000fe400078e021c */
[----:B------:R-:W1:Y:S01]  /*2a290*/  S2R R23, SR_TID.X ;  /* 0x0000000000177919 */ /* 0x000e620000002100 */
[----:B0-----:R-:W-:-:S05]  /*2a2a0*/  LOP3.LUT R22, R22, 0x7, RZ, 0xc0, !PT ;  /* 0x0000000716167812 */ /* 0x001fca00078ec0ff */
[----:B------:R-:W-:Y:S02]  /*2a2b0*/  IMAD R22, R22, 0x90, RZ ;  /* 0x0000009016167824 */ /* 0x000fe400078e02ff */
[----:B-1----:R-:W-:Y:S01]  /*2a2c0*/  IMAD.SHL.U32 R23, R23, 0x2, RZ ;  /* 0x0000000217177824 */ /* 0x002fe200078e00ff */
[----:B--2---:R-:W-:Y:S04]  /*2a2d0*/  STL.64 [R1+0x350], R8 ;  /* 0x0003500801007387 */ /* 0x004fe80000100a00 */
[----:B------:R-:W-:Y:S01]  /*2a2e0*/  STL.64 [R1+0x358], R10 ;  /* 0x0003580a01007387 */ /* 0x000fe20000100a00 */
[----:B------:R-:W-:Y:S02]  /*2a2f0*/  IMAD R2, R2, 0x100, R7 ;  /* 0x0000010002027824 */ /* 0x000fe400078e0207 */
[----:B------:R-:W-:-:S02]  /*2a300*/  IMAD.MOV.U32 R6, RZ, RZ, R8 ;  /* 0x000000ffff067224 */ /* 0x000fc400078e0008 */
[----:B------:R-:W-:Y:S01]  /*2a310*/  IMAD.MOV.U32 R7, RZ, RZ, R9 ;  /* 0x000000ffff077224 */ /* 0x000fe200078e0009 */
[----:B----4-:R-:W-:Y:S01]  /*2a320*/  HMMA.16816.F32 R24, R12, R16, R24 ;  /* 0x000000100c18723c */ /* 0x010fe20000001818 */
[----:B------:R-:W-:-:S04]  /*2a330*/  LOP3.LUT R17, R22, 0x30, R23, 0x78, !PT ;  /* 0x0000003016117812 */ /* 0x000fc800078e7817 */
[----:B------:R-:W-:-:S14]  /*2a340*/  LOP3.LUT R17, R17, 0x40, RZ, 0x3c, !PT ;  /* 0x0000004011117812 */ /* 0x000fdc00078e3cff */
[----:B------:R-:W-:Y:S04]  /*2a350*/  STL [R1+0x1a1c], R27 ;  /* 0x001a1c1b01007387 */ /* 0x000fe80000100800 */
[----:B------:R-:W-:Y:S04]  /*2a360*/  STL [R1+0x1c10], R26 ;  /* 0x001c101a01007387 */ /* 0x000fe80000100800 */
[----:B------:R-:W-:Y:S04]  /*2a370*/  STL.64 [R1+0x1c08], R24 ;  /* 0x001c081801007387 */ /* 0x000fe80000100a00 */
[----:B------:R-:W0:Y:S04]  /*2a380*/  LDSM.16.M88.4 R24, [R17+UR4+0x1400] ;  /* 0x001400041118783b */ /* 0x000e280008000200 */
[----:B0-----:R-:W-:Y:S01]  /*2a390*/  STL.64 [R1+0x320], R24 ;  /* 0x0003201801007387 */ /* 0x001fe20000100a00 */
[----:B------:R-:W-:-:S03]  /*2a3a0*/  IMAD.MOV.U32 R8, RZ, RZ, R24 ;  /* 0x000000ffff087224 */ /* 0x000fc600078e0018 */
[----:B------:R-:W-:Y:S01]  /*2a3b0*/  STL.64 [R1+0x328], R26 ;  /* 0x0003281a01007387 */ /* 0x000fe20000100a00 */
[----:B------:R-:W-:-:S03]  /*2a3c0*/  IMAD.MOV.U32 R9, RZ, RZ, R25 ;  /* 0x000000ffff097224 */ /* 0x000fc600078e0019 */
[----:B------:R-:W0:Y:S02]  /*2a3d0*/  LDSM.16.M88.4 R24, [R17+UR4+0x1800] ;  /* 0x001800041118783b */ /* 0x000e240008000200 */
[----:B0-----:R-:W-:Y:S02]  /*2a3e0*/  IMAD.MOV.U32 R10, RZ, RZ, R24 ;  /* 0x000000ffff0a7224 */ /* 0x001fe400078e0018 */
[----:B------:R-:W-:Y:S01]  /*2a3f0*/  IMAD.MOV.U32 R11, RZ, RZ, R25 ;  /* 0x000000ffff0b7224 */ /* 0x000fe200078e0019 */
[----:B------:R-:W-:Y:S04]  /*2a400*/  STL.64 [R1+0x340], R24 ;  /* 0x0003401801007387 */ /* 0x000fe80000100a00 */
[----:B------:R0:W-:Y:S04]  /*2a410*/  STL.64 [R1+0x348], R26 ;  /* 0x0003481a01007387 */ /* 0x0001e80000100a00 */
[----:B0-----:R-:W2:Y:S04]  /*2a420*/  LDL.LU R26, [R1+0x1c10] ;  /* 0x001c1000011a7983 */ /* 0x001ea80000300800 */
[----:B------:R-:W3:Y:S04]  /*2a430*/  LDL.LU.64 R24, [R1+0x1c08] ;  /* 0x001c080001187983 */ /* 0x000ee80000300a00 */
[----:B------:R-:W-:Y:S04]  /*2a440*/  STL.64 [R1+0x1bd0], R10 ;  /* 0x001bd00a01007387 */ /* 0x000fe80000100a00 */
[----:B------:R0:W-:Y:S04]  /*2a450*/  STL.64 [R1+0x1bc8], R8 ;  /* 0x001bc80801007387 */ /* 0x0001e80000100a00 */
[----:B0-----:R-:W4:Y:S04]  /*2a460*/  LDL.LU R8, [R1+0x30] ;  /* 0x0000300001087983 */ /* 0x001f280000300800 */
[----:B------:R-:W4:Y:S04]  /*2a470*/  LDL.LU R9, [R1+0x34] ;  /* 0x0000340001097983 */ /* 0x000f280000300800 */
[----:B------:R-:W4:Y:S04]  /*2a480*/  LDL.LU R10, [R1+0x38] ;  /* 0x00003800010a7983 */ /* 0x000f280000300800 */
[----:B------:R-:W4:Y:S01]  /*2a490*/  LDL.LU R11, [R1+0x3c] ;  /* 0x00003c00010b7983 */ /* 0x000f220000300800 */
[----:B------:R-:W-:-:S02]  /*2a4a0*/  F2FP.F16.E4M3.UNPACK_B R12, R2 ;  /* 0x00000002ff0c723e */ /* 0x000fc400020006ff */
[----:B------:R-:W-:Y:S02]  /*2a4b0*/  F2FP.F16.E4M3.UNPACK_B R13, R3 ;  /* 0x00000003ff0d723e */ /* 0x000fe400020006ff */
[----:B------:R-:W-:Y:S02]  /*2a4c0*/  F2FP.F16.E4M3.UNPACK_B R14, R4 ;  /* 0x00000004ff0e723e */ /* 0x000fe400020006ff */
[----:B------:R-:W-:Y:S02]  /*2a4d0*/  F2FP.F16.E4M3.UNPACK_B R15, R5 ;  /* 0x00000005ff0f723e */ /* 0x000fe400020006ff */
[----:B------:R-:W-:Y:S02]  /*2a4e0*/  F2FP.F16.E4M3.UNPACK_B R20, R20 ;  /* 0x00000014ff14723e */ /* 0x000fe400020006ff */
[----:B------:R-:W-:-:S07]  /*2a4f0*/  F2FP.F16.E4M3.UNPACK_B R21, R21 ;  /* 0x00000015ff15723e */ /* 0x000fce00020006ff */
[----:B----4-:R-:W-:-:S15]  /*2a500*/  HMMA.16816.F32 R8, R12, R20, R8 ;  /* 0x000000140c08723c */ /* 0x010fde0000001808 */
[----:B------:R-:W-:-:S04]  /*2a510*/  NOP ;  /* 0x0000000000007918 */ /* 0x000fc80000000000 */
[----:B------:R-:W-:Y:S04]  /*2a520*/  STL [R1+0x14], R9 ;  /* 0x0000140901007387 */ /* 0x000fe80000100800 */
[----:B------:R-:W-:Y:S04]  /*2a530*/  STL.64 [R1+0x18], R10 ;  /* 0x0000180a01007387 */ /* 0x000fe80000100a00 */
[----:B------:R-:W-:Y:S04]  /*2a540*/  STL.64 [R1+0x1c00], R14 ;  /* 0x001c000e01007387 */ /* 0x000fe80000100a00 */
[----:B------:R-:W-:Y:S04]  /*2a550*/  STL.64 [R1+0x1bf8], R12 ;  /* 0x001bf80c01007387 */ /* 0x000fe80000100a00 */
[----:B------:R-:W4:Y:S04]  /*2a560*/  LDL.LU R22, [R1+0x65c] ;  /* 0x00065c0001167983 */ /* 0x000f280000300800 */
[----:B------:R-:W4:Y:S01]  /*2a570*/  LDL.LU R23, [R1+0x664] ;  /* 0x0006640001177983 */ /* 0x000f220000300800 */
[----:B------:R-:W-:-:S03]  /*2a580*/  IMAD.MOV.U32 R27, RZ, RZ, R8 ;  /* 0x000000ffff1b7224 */ /* 0x000fc600078e0008 */
[----:B------:R-:W0:Y:S04]  /*2a590*/  LDSM.16.M88.4 R12, [R17+UR4+0x1c00] ;  /* 0x001c0004110c783b */ /* 0x000e280008000200 */
[----:B----4-:R-:W-:Y:S04]  /*2a5a0*/  STL.64 [R1+0x1ba0], R22 ;  /* 0x001ba01601007387 */ /* 0x010fe80000100a00 */
[----:B------:R1:W-:Y:S04]  /*2a5b0*/  STL.64 [R1+0x1b98], R20 ;  /* 0x001b981401007387 */ /* 0x0003e80000100a00 */
[----:B-1----:R-:W4:Y:S04]  /*2a5c0*/  LDL.LU R20, [R1+0x240] ;  /* 0x0002400001147983 */ /* 0x002f280000300800 */
[----:B------:R-:W4:Y:S04]  /*2a5d0*/  LDL.LU R21, [R1+0x244] ;  /* 0x0002440001157983 */ /* 0x000f280000300800 */
[----:B------:R-:W2:Y:S04]  /*2a5e0*/  LDL.LU R22, [R1+0x248] ;  /* 0x0002480001167983 */ /* 0x000ea80000300800 */
[----:B------:R-:W2:Y:S04]  /*2a5f0*/  LDL.LU R23, [R1+0x24c] ;  /* 0x00024c0001177983 */ /* 0x000ea80000300800 */
[----:B------:R-:W2:Y:S04]  /*2a600*/  LDL.LU R8, [R1+0xa0] ;  /* 0x0000a00001087983 */ /* 0x000ea80000300800 */
[----:B------:R-:W2:Y:S04]  /*2a610*/  LDL.LU R9, [R1+0xa4] ;  /* 0x0000a40001097983 */ /* 0x000ea80000300800 */
[----:B------:R-:W2:Y:S04]  /*2a620*/  LDL.LU R10, [R1+0xa8] ;  /* 0x0000a800010a7983 */ /* 0x000ea80000300800 */
[----:B------:R-:W2:Y:S04]  /*2a630*/  LDL.LU R11, [R1+0xac] ;  /* 0x0000ac00010b7983 */ /* 0x000ea80000300800 */
[----:B------:R-:W3:Y:S04]  /*2a640*/  LDL R3, [R1+0x374] ;  /* 0x0003740001037983 */ /* 0x000ee80000100800 */
[----:B------:R-:W3:Y:S04]  /*2a650*/  LDL R4, [R1+0x360] ;  /* 0x0003600001047983 */ /* 0x000ee80000100800 */
[----:B--2---:R-:W-:Y:S04]  /*2a660*/  STL.64 [R1+0x1be0], R10 ;  /* 0x001be00a01007387 */ /* 0x004fe80000100a00 */
[----:B------:R1:W-:Y:S04]  /*2a670*/  STL.64 [R1+0x1bd8], R8 ;  /* 0x001bd80801007387 */ /* 0x0003e80000100a00 */
[----:B-1----:R-:W2:Y:S04]  /*2a680*/  LDL.LU R8, [R1+0x80] ;  /* 0x0000800001087983 */ /* 0x002ea80000300800 */
[----:B------:R-:W2:Y:S04]  /*2a690*/  LDL.LU R9, [R1+0x84] ;  /* 0x0000840001097983 */ /* 0x000ea80000300800 */
[----:B------:R-:W2:Y:S04]  /*2a6a0*/  LDL.LU R10, [R1+0x88] ;  /* 0x00008800010a7983 */ /* 0x000ea80000300800 */
[----:B------:R-:W2:Y:S04]  /*2a6b0*/  LDL.LU R11, [R1+0x8c] ;  /* 0x00008c00010b7983 */ /* 0x000ea80000300800 */
[----:B------:R-:W3:Y:S04]  /*2a6c0*/  LDL R2, [R1+0x370] ;  /* 0x0003700001027983 */ /* 0x000ee80000100800 */
[----:B--2---:R-:W-:Y:S04]  /*2a6d0*/  STL.64 [R1+0x1bf0], R10 ;  /* 0x001bf00a01007387 */ /* 0x004fe80000100a00 */
[----:B------:R1:W-:Y:S04]  /*2a6e0*/  STL.64 [R1+0x1be8], R8 ;  /* 0x001be80801007387 */ /* 0x0003e80000100a00 */
[----:B-1----:R-:W2:Y:S04]  /*2a6f0*/  LDL.LU R8, [R1+0x50] ;  /* 0x0000500001087983 */ /* 0x002ea80000300800 */
[----:B------:R-:W2:Y:S04]  /*2a700*/  LDL.LU R9, [R1+0x54] ;  /* 0x0000540001097983 */ /* 0x000ea80000300800 */
[----:B------:R-:W2:Y:S04]  /*2a710*/  LDL.LU R10, [R1+0x58] ;  /* 0x00005800010a7983 */ /* 0x000ea80000300800 */
[----:B------:R-:W2:Y:S04]  /*2a720*/  LDL.LU R11, [R1+0x5c] ;  /* 0x00005c00010b7983 */ /* 0x000ea80000300800 */
[----:B------:R-:W2:Y:S04]  /*2a730*/  LDL R5, [R1+0x364] ;  /* 0x0003640001057983 */ /* 0x000ea80000100800 */
[----:B------:R-:W-:Y:S04]  /*2a740*/  STL.64 [R1+0x1bb0], R22 ;  /* 0x001bb01601007387 */ /* 0x000fe80000100a00 */
[----:B----4-:R1:W-:Y:S04]  /*2a750*/  STL.64 [R1+0x1ba8], R20 ;  /* 0x001ba81401007387 */ /* 0x0103e80000100a00 */
[----:B-1----:R-:W4:Y:S04]  /*2a760*/  LDL.LU R20, [R1+0x100] ;  /* 0x0001000001147983 */ /* 0x002f280000300800 */
[----:B------:R-:W4:Y:S04]  /*2a770*/  LDL.LU R21, [R1+0x104] ;  /* 0x0001040001157983 */ /* 0x000f280000300800 */
[----:B------:R-:W2:Y:S04]  /*2a780*/  LDL.LU R22, [R1+0x108] ;  /* 0x0001080001167983 */ /* 0x000ea80000300800 */
[----:B------:R-:W2:Y:S01]  /*2a790*/  LDL.LU R23, [R1+0x10c] ;  /* 0x00010c0001177983 */ /* 0x000ea20000300800 */
[----:B0-----:R-:W-:-:S02]  /*2a7a0*/  IMAD.MOV.U32 R16, RZ, RZ, R12 ;  /* 0x000000ffff107224 */ /* 0x001fc400078e000c */
[----:B------:R-:W-:Y:S01]  /*2a7b0*/  IMAD.MOV.U32 R17, RZ, RZ, R13 ;  /* 0x000000ffff117224 */ /* 0x000fe200078e000d */
[----:B--2---:R-:W-:Y:S04]  /*2a7c0*/  STL.64 [R1+0x1bc0], R22 ;  /* 0x001bc01601007387 */ /* 0x004fe80000100a00 */
[----:B----4-:R0:W-:Y:S04]  /*2a7d0*/  STL.64 [R1+0x1bb8], R20 ;  /* 0x001bb81401007387 */ /* 0x0101e80000100a00 */
[----:B0-----:R-:W2:Y:S04]  /*2a7e0*/  LDL.LU R20, [R1+0xc0] ;  /* 0x0000c00001147983 */ /* 0x001ea80000300800 */
[----:B------:R-:W2:Y:S04]  /*2a7f0*/  LDL.LU R21, [R1+0xc4] ;  /* 0x0000c40001157983 */ /* 0x000ea80000300800 */
[----:B------:R-:W2:Y:S04]  /*2a800*/  LDL.LU R22, [R1+0xc8] ;  /* 0x0000c80001167983 */ /* 0x000ea80000300800 */
[----:B------:R-:W2:Y:S04]  /*2a810*/  LDL.LU R23, [R1+0xcc] ;  /* 0x0000cc0001177983 */ /* 0x000ea80000300800 */
[----:B------:R-:W4:Y:S04]  /*2a820*/  LDL.LU R28, [R1+0x66c] ;  /* 0x00066c00011c7983 */ /* 0x000f280000300800 */
[----:B------:R-:W2:Y:S04]  /*2a830*/  LDL.LU R0, [R1+0x678] ;  /* 0x0006780001007983 */ /* 0x000ea80000300800 */
[----:B------:R-:W2:Y:S04]  /*2a840*/  LDL.LU R29, [R1+0x674] ;  /* 0x00067400011d7983 */ /* 0x000ea80000300800 */
[----:B------:R-:W-:Y:S04]  /*2a850*/  STL.64 [R1+0x1a28], R26 ;  /* 0x001a281a01007387 */ /* 0x000fe80000100a00 */
[----:B---3--:R0:W-:Y:S04]  /*2a860*/  STL.64 [R1+0x1a20], R24 ;  /* 0x001a201801007387 */ /* 0x0081e80000100a00 */
[----:B0-----:R-:W3:Y:S04]  /*2a870*/  LDL.LU R24, [R1+0x130] ;  /* 0x0001300001187983 */ /* 0x001ee80000300800 */
[----:B------:R-:W3:Y:S04]  /*2a880*/  LDL.LU R25, [R1+0x134] ;  /* 0x0001340001197983 */ /* 0x000ee80000300800 */
[----:B------:R-:W3:Y:S04]  /*2a890*/  LDL.LU R26, [R1+0x138] ;  /* 0x00013800011a7983 */ /* 0x000ee80000300800 */
[----:B------:R-:W3:Y:S04]  /*2a8a0*/  LDL.LU R27, [R1+0x13c] ;  /* 0x00013c00011b7983 */ /* 0x000ee80000300800 */
[----:B------:R-:W-:Y:S04]  /*2a8b0*/  STL.64 [R1+0x330], R12 ;  /* 0x0003300c01007387 */ /* 0x000fe80000100a00 */
[----:B------:R0:W-:Y:S04]  /*2a8c0*/  STL.64 [R1+0x338], R14 ;  /* 0x0003380e01007387 */ /* 0x0001e80000100a00 */
[----:B0-----:R-:W2:Y:S04]  /*2a8d0*/  LDL.LU.64 R14, [R1+0x1c00] ;  /* 0x001c0000010e7983 */ /* 0x001ea80000300a00 */
[----:B------:R-:W2:Y:S01]  /*2a8e0*/  LDL.LU.64 R12, [R1+0x1bf8] ;  /* 0x001bf800010c7983 */ /* 0x000ea20000300a00 */
[----:B------:R-:W-:-:S02]  /*2a8f0*/  F2FP.F16.E4M3.UNPACK_B R18, R18 ;  /* 0x00000012ff12723e */ /* 0x000fc400020006ff */
[----:B------:R-:W-:-:S07]  /*2a900*/  F2FP.F16.E4M3.UNPACK_B R19, R19 ;  /* 0x00000013ff13723e */ /* 0x000fce00020006ff */
[----:B--2---:R-:W-:-:S15]  /*2a910*/  HMMA.16816.F32 R8, R12, R18, R8 ;  /* 0x000000120c08723c */ /* 0x004fde0000001808 */
[----:B------:R-:W-:-:S04]  /*2a920*/  NOP ;  /* 0x0000000000007918 */ /* 0x000fc80000000000 */
        /* <DEDUP_REMOVED lines=27> */
[----:B------:R0:W-:Y:S04]  /*2aae0*/  STL.64 [R1+0x1b70], R6 ;  /* 0x001b700601007387 */ /* 0x0001e80000100a00 */
[----:B0-----:R-:W4:Y:S04]  /*2aaf0*/  LDL.LU R6, [R1+0x668] ;  /* 0x0006680001067983 */ /* 0x001f280000300800 */
[----:B------:R-:W4:Y:S04]  /*2ab00*/  LDL.LU R7, [R1+0x670] ;  /* 0x0006700001077983 */ /* 0x000f280000300800 */
[----:B------:R0:W-:Y:S04]  /*2ab10*/  STL.64 [R1+0x1b68], R4 ;  /* 0x001b680401007387 */ /* 0x0001e80000100a00 */
[----:B0-----:R-:W4:Y:S01]  /*2ab20*/  LDL.LU R5, [R1+0x660] ;  /* 0x0006600001057983 */ /* 0x001f220000300800 */
[----:B--2---:R-:W-:-:S02]  /*2ab30*/  F2FP.F16.E4M3.UNPACK_B R8, R8 ;  /* 0x00000008ff08723e */ /* 0x004fc400020006ff */
[----:B------:R-:W-:-:S07]  /*2ab40*/  F2FP.F16.E4M3.UNPACK_B R9, R9 ;  /* 0x00000009ff09723e */ /* 0x000fce00020006ff */
[----:B---3--:R-:W-:-:S15]  /*2ab50*/  HMMA.16816.F32 R20, R12, R8, R20 ;  /* 0x000000080c14723c */ /* 0x008fde0000001814 */
        /* <DEDUP_REMOVED lines=11> */
[----:B0-----:R-:W2:Y:S01]  /*2ac10*/  LDL.LU.64 R22, [R1+0x1ba0] ;  /* 0x001ba00001167983 */ /* 0x001ea20000300a00 */
[----:B------:R-:W-:Y:S02]  /*2ac20*/  F2FP.F16.E4M3.UNPACK_B R16, R16 ;  /* 0x00000010ff10723e */ /* 0x000fe400020006ff */
[----:B------:R-:W-:Y:S01]  /*2ac30*/  F2FP.F16.E4M3.UNPACK_B R17, R17 ;  /* 0x00000011ff11723e */ /* 0x000fe200020006ff */
[----:B----4-:R-:W-:Y:S01]  /*2ac40*/  IMAD R28, R28, 0x100, R7 ;  /* 0x000001001c1c7824 */ /* 0x010fe200078e0207 */
[----:B------:R-:W3:Y:S04]  /*2ac50*/  LDL.LU.64 R20, [R1+0x1b98] ;  /* 0x001b980001147983 */ /* 0x000ee80000300a00 */
[----:B------:R-:W-:Y:S04]  /*2ac60*/  STL.64 [R1+0x1b50], R10 ;  /* 0x001b500a01007387 */ /* 0x000fe80000100a00 */
[----:B------:R-:W-:Y:S04]  /*2ac70*/  STL.64 [R1+0x1b48], R8 ;  /* 0x001b480801007387 */ /* 0x000fe80000100a00 */
[----:B------:R-:W-:Y:S04]  /*2ac80*/  STL [R1+0x1b20], R16 ;  /* 0x001b201001007387 */ /* 0x000fe80000100800 */
[----:B------:R-:W-:Y:S01]  /*2ac90*/  STL [R1+0x1b1c], R17 ;  /* 0x001b1c1101007387 */ /* 0x000fe20000100800 */
[----:B--2---:R-:W-:-:S02]  /*2aca0*/  IMAD R22, R22, 0x100, R5 ;  /* 0x0000010016167824 */ /* 0x004fc400078e0205 */
[----:B------:R-:W-:Y:S02]  /*2acb0*/  IMAD R23, R23, 0x100, R6 ;  /* 0x0000010017177824 */ /* 0x000fe400078e0206 */
[----:B------:R-:W-:-:S15]  /*2acc0*/  HMMA.16816.F32 R4, R12, R16, R24 ;  /* 0x000000100c04723c */ /* 0x000fde0000001818 */
[----:B------:R-:W-:-:S04]  /*2acd0*/  NOP ;  /* 0x0000000000007918 */ /* 0x000fc80000000000 */
[----:B------:R-:W-:Y:S04]  /*2ace0*/  STL.64 [R1+0x110], R4 ;  /* 0x0001100401007387 */ /* 0x000fe80000100a00 */
[----:B------:R-:W-:Y:S04]  /*2acf0*/  STL.64 [R1+0x118], R6 ;  /* 0x0001180601007387 */ /* 0x000fe80000100a00 */
[----:B------:R-:W2:Y:S04]  /*2ad00*/  LDL.LU R26, [R1+0x6a0] ;  /* 0x0006a000011a7983 */ /* 0x000ea80000300800 */
[----:B------:R-:W2:Y:S04]  /*2ad10*/  LDL.LU R27, [R1+0x69c] ;  /* 0x00069c00011b7983 */ /* 0x000ea80000300800 */
[----:B--2---:R0:W-:Y:S04]  /*2ad20*/  STL.64 [R1+0x1ab0], R26 ;  /* 0x001ab01a01007387 */ /* 0x0041e80000100a00 */
[----:B------:R-:W2:Y:S04]  /*2ad30*/  LDL.LU R24, [R1+0x140] ;  /* 0x0001400001187983 */ /* 0x000ea80000300800 */
[----:B------:R-:W2:Y:S04]  /*2ad40*/  LDL.LU R25, [R1+0x144] ;  /* 0x0001440001197983 */ /* 0x000ea80000300800 */
[----:B0-----:R-:W4:Y:S04]  /*2ad50*/  LDL.LU R26, [R1+0x148] ;  /* 0x00014800011a7983 */ /* 0x001f280000300800 */
        /* <DEDUP_REMOVED lines=19> */
[----:B------:R-:W2:Y:S04]  /*2ae90*/  LDL.LU R16, [R1+0x688] ;  /* 0x0006880001107983 */ /* 0x000ea80000300800 */
[----:B--2---:R0:W-:Y:S04]  /*2aea0*/  STL [R1+0x1b24], R16 ;  /* 0x001b241001007387 */ /* 0x0041e80000100800 */
[----:B0-----:R-:W2:Y:S04]  /*2aeb0*/  LDL.LU R16, [R1+0x680] ;  /* 0x0006800001107983 */ /* 0x001ea80000300800 */
[----:B------:R-:W2:Y:S04]  /*2aec0*/  LDL.LU R17, [R1+0x690] ;  /* 0x0006900001117983 */ /* 0x000ea80000300800 */
[----:B------:R-:W-:Y:S01]  /*2aed0*/  STL.64 [R1+0x1b90], R18 ;  /* 0x001b901201007387 */ /* 0x000fe20000100a00 */
[----:B------:R-:W-:-:S03]  /*2aee0*/  IMAD R29, R29, 0x100, R0 ;  /* 0x000001001d1d7824 */ /* 0x000fc600078e0200 */
[----:B--2---:R-:W-:Y:S04]  /*2aef0*/  STL.64 [R1+0x1b88], R16 ;  /* 0x001b881001007387 */ /* 0x004fe80000100a00 */
[----:B------:R-:W2:Y:S04]  /*2af00*/  LDL.LU R0, [R1+0x698] ;  /* 0x0006980001007983 */ /* 0x000ea80000300800 */
[----:B----4-:R-:W-:Y:S04]  /*2af10*/  STL.64 [R1+0x1af0], R26 ;  /* 0x001af01a01007387 */ /* 0x010fe80000100a00 */
[----:B------:R0:W-:Y:S04]  /*2af20*/  STL.64 [R1+0x1ae8], R24 ;  /* 0x001ae81801007387 */ /* 0x0001e80000100a00 */
[----:B0-----:R-:W4:Y:S04]  /*2af30*/  LDL.LU R24, [R1+0x190] ;  /* 0x0001900001187983 */ /* 0x001f280000300800 */
[----:B------:R-:W4:Y:S04]  /*2af40*/  LDL.LU R25, [R1+0x194] ;  /* 0x0001940001197983 */ /* 0x000f280000300800 */
        /* <DEDUP_REMOVED lines=25> */
[----:B------:R-:W3:Y:S04]  /*2b0e0*/  LDL.LU R19, [R1+0x22c] ;  /* 0x00022c0001137983 */ /* 0x000ee80000300800 */
[----:B------:R-:W-:Y:S04]  /*2b0f0*/  STL.64 [R1+0x1b60], R10 ;  /* 0x001b600a01007387 */ /* 0x000fe80000100a00 */
[----:B------:R0:W-:Y:S04]  /*2b100*/  STL.64 [R1+0x1b58], R8 ;  /* 0x001b580801007387 */ /* 0x0001e80000100a00 */
[----:B0-----:R-:W2:Y:S04]  /*2b110*/  LDL.LU R8, [R1+0x1e0] ;  /* 0x0001e00001087983 */ /* 0x001ea80000300800 */
[----:B------:R-:W2:Y:S04]  /*2b120*/  LDL.LU R9, [R1+0x1e4] ;  /* 0x0001e40001097983 */ /* 0x000ea80000300800 */
[----:B------:R-:W2:Y:S04]  /*2b130*/  LDL.LU R10, [R1+0x1e8] ;  /* 0x0001e800010a7983 */ /* 0x000ea80000300800 */
[----:B------:R-:W2:Y:S04]  /*2b140*/  LDL.LU R11, [R1+0x1ec] ;  /* 0x0001ec00010b7983 */ /* 0x000ea80000300800 */
[----:B----4-:R-:W-:Y:S04]  /*2b150*/  STL.64 [R1+0x1b10], R26 ;  /* 0x001b101a01007387 */ /* 0x010fe80000100a00 */
[----:B------:R0:W-:Y:S04]  /*2b160*/  STL.64 [R1+0x1b08], R24 ;  /* 0x001b081801007387 */ /* 0x0001e80000100a00 */
[----:B0-----:R-:W4:Y:S04]  /*2b170*/  LDL.LU R24, [R1+0x180] ;  /* 0x0001800001187983 */ /* 0x001f280000300800 */
[----:B------:R-:W4:Y:S04]  /*2b180*/  LDL.LU R25, [R1+0x184] ;  /* 0x0001840001197983 */ /* 0x000f280000300800 */
[----:B------:R-:W2:Y:S04]  /*2b190*/  LDL.LU R26, [R1+0x188] ;  /* 0x00018800011a7983 */ /* 0x000ea80000300800 */
[----:B------:R-:W2:Y:S01]  /*2b1a0*/  LDL.LU R27, [R1+0x18c] ;  /* 0x00018c00011b7983 */ /* 0x000ea20000300800 */
[----:B------:R-:W-:-:S02]  /*2b1b0*/  F2FP.F16.E4M3.UNPACK_B R12, R22 ;  /* 0x00000016ff0c723e */ /* 0x000fc400020006ff */
[----:B------:R-:W-:Y:S02]  /*2b1c0*/  F2FP.F16.E4M3.UNPACK_B R13, R23 ;  /* 0x00000017ff0d723e */ /* 0x000fe400020006ff */
[----:B------:R-:W-:Y:S02]  /*2b1d0*/  F2FP.F16.E4M3.UNPACK_B R14, R28 ;  /* 0x0000001cff0e723e */ /* 0x000fe400020006ff */
[----:B------:R-:W-:Y:S01]  /*2b1e0*/  F2FP.F16.E4M3.UNPACK_B R15, R29 ;  /* 0x0000001dff0f723e */ /* 0x000fe200020006ff */
[----:B--2---:R-:W-:Y:S04]  /*2b1f0*/  STL.64 [R1+0x1b30], R26 ;  /* 0x001b301a01007387 */ /* 0x004fe80000100a00 */
[----:B----4-:R0:W-:Y:S04]  /*2b200*/  STL.64 [R1+0x1b28], R24 ;  /* 0x001b281801007387 */ /* 0x0101e80000100a00 */
[----:B0-----:R-:W2:Y:S04]  /*2b210*/  LDL.LU R24, [R1+0x1b0] ;  /* 0x0001b00001187983 */ /* 0x001ea80000300800 */
[----:B------:R-:W2:Y:S04]  /*2b220*/  LDL.LU R25, [R1+0x1b4] ;  /* 0x0001b40001197983 */ /* 0x000ea80000300800 */
[----:B------:R-:W4:Y:S04]  /*2b230*/  LDL.LU R26, [R1+0x1b8] ;  /* 0x0001b800011a7983 */ /* 0x000f280000300800 */
[----:B------:R-:W4:Y:S01]  /*2b240*/  LDL.LU R27, [R1+0x1bc] ;  /* 0x0001bc00011b7983 */ /* 0x000f220000300800 */
[C---:B---3--:R-:W-:Y:S03]  /*2b250*/  HMMA.16816.F32 R16, R12.reuse, R20, R16 ;  /* 0x000000140c10723c */ /* 0x048fe60000001810 */
[----:B----4-:R-:W-:Y:S04]  /*2b260*/  STL.64 [R1+0x1b40], R26 ;  /* 0x001b401a01007387 */ /* 0x010fe80000100a00 */
[----:B--2---:R0:W-:Y:S04]  /*2b270*/  STL.64 [R1+0x1b38], R24 ;  /* 0x001b381801007387 */ /* 0x0041e80000100a00 */
[----:B0-----:R-:W2:Y:S04]  /*2b280*/  LDL.LU R24, [R1+0x1c0] ;  /* 0x0001c00001187983 */ /* 0x001ea80000300800 */
[----:B------:R-:W2:Y:S04]  /*2b290*/  LDL.LU R25, [R1+0x1c4] ;  /* 0x0001c40001197983 */ /* 0x000ea80000300800 */
[----:B------:R-:W2:Y:S04]  /*2b2a0*/  LDL.LU R26, [R1+0x1c8] ;  /* 0x0001c800011a7983 */ /* 0x000ea80000300800 */
[----:B------:R-:W2:Y:S04]  /*2b2b0*/  LDL.LU R27, [R1+0x1cc] ;  /* 0x0001cc00011b7983 */ /* 0x000ea80000300800 */
        /* <DEDUP_REMOVED lines=38> */
[----:B---3--:R-:W-:Y:S01]  /*2b520*/  IMAD R22, R22, 0x100, R16 ;  /* 0x0000010016167824 */ /* 0x008fe200078e0210 */
[----:B--2---:R-:W-:-:S15]  /*2b530*/  HMMA.16816.F32 R24, R12, R10, R24 ;  /* 0x0000000a0c18723c */ /* 0x004fde0000001818 */
[----:B------:R-:W-:-:S04]  /*2b540*/  NOP ;  /* 0x0000000000007918 */ /* 0x000fc80000000000 */
[----:B------:R-:W-:Y:S04]  /*2b550*/  STL.64 [R1+0x1b0], R24 ;  /* 0x0001b01801007387 */ /* 0x000fe80000100a00 */
[----:B------:R0:W-:Y:S04]  /*2b560*/  STL.64 [R1+0x1b8], R26 ;  /* 0x0001b81a01007387 */ /* 0x0001e80000100a00 */
[----:B0-----:R-:W2:Y:S04]  /*2b570*/  LDL.LU.64 R26, [R1+0x1b30] ;  /* 0x001b3000011a7983 */ /* 0x001ea80000300a00 */
[----:B------:R-:W2:Y:S04]  /*2b580*/  LDL.LU.64 R24, [R1+0x1b28] ;  /* 0x001b280001187983 */ /* 0x000ea80000300a00 */
[----:B------:R-:W4:Y:S01]  /*2b590*/  LDL.LU R16, [R1+0x1b24] ;  /* 0x001b240001107983 */ /* 0x000f220000300800 */
[----:B------:R-:W-:-:S02]  /*2b5a0*/  IMAD R28, R28, 0x100, R17 ;  /* 0x000001001c1c7824 */ /* 0x000fc400078e0211 */
[----:B----4-:R-:W-:Y:S02]  /*2b5b0*/  IMAD R23, R23, 0x100, R16 ;  /* 0x0000010017177824 */ /* 0x010fe400078e0210 */
[----:B------:R-:W2:Y:S04]  /*2b5c0*/  LDL.LU R16, [R1+0x1b20] ;  /* 0x001b200001107983 */ /* 0x000ea80000300800 */
[----:B------:R-:W2:Y:S01]  /*2b5d0*/  LDL.LU R17, [R1+0x1b1c] ;  /* 0x001b1c0001117983 */ /* 0x000ea20000300800 */
[----:B------:R-:W-:-:S03]  /*2b5e0*/  IMAD R29, R29, 0x100, R0 ;  /* 0x000001001d1d7824 */ /* 0x000fc600078e0200 */
[----:B------:R-:W3:Y:S01]  /*2b5f0*/  LDL.LU R0, [R1+0x1b18] ;  /* 0x001b180001007983 */ /* 0x000ee20000300800 */
[----:B--2---:R-:W-:Y:S03]  /*2b600*/  HMMA.16816.F32 R12, R12, R16, R24 ;  /* 0x000000100c0c723c */ /* 0x004fe60000001818 */
[----:B------:R-:W2:Y:S04]  /*2b610*/  LDL.LU.64 R26, [R1+0x1b10] ;  /* 0x001b1000011a7983 */ /* 0x000ea80000300a00 */
[----:B------:R-:W2:Y:S04]  /*2b620*/  LDL.LU.64 R24, [R1+0x1b08] ;  /* 0x001b080001187983 */ /* 0x000ea80000300a00 */
        /* <DEDUP_REMOVED lines=40> */
[----:B0-----:R-:W4:Y:S04]  /*2b8b0*/  LDL.LU R4, [R1+0x120] ;  /* 0x0001200001047983 */ /* 0x001f280000300800 */
[----:B------:R-:W4:Y:S04]  /*2b8c0*/  LDL.LU R5, [R1+0x124] ;  /* 0x0001240001057983 */ /* 0x000f280000300800 */
[----:B------:R-:W4:Y:S04]  /*2b8d0*/  LDL.LU R6, [R1+0x128] ;  /* 0x0001280001067983 */ /* 0x000f280000300800 */
[----:B------:R-:W4:Y:S01]  /*2b8e0*/  LDL.LU R7, [R1+0x12c] ;  /* 0x00012c0001077983 */ /* 0x000f220000300800 */
[----:B--2---:R-:W-:-:S15]  /*2b8f0*/  HMMA.16816.F32 R24, R12, R8, R24 ;  /* 0x000000080c18723c */ /* 0x004fde0000001818 */
[----:B------:R-:W-:-:S04]  /*2b900*/  NOP ;  /* 0x0000000000007918 */ /* 0x000fc80000000000 */
[----:B------:R-:W-:Y:S04]  /*2b910*/  STL.64 [R1+0x150], R24 ;  /* 0x0001501801007387 */ /* 0x000fe80000100a00 */
[----:B------:R0:W-:Y:S04]  /*2b920*/  STL.64 [R1+0x158], R26 ;  /* 0x0001581a01007387 */ /* 0x0001e80000100a00 */
[----:B0-----:R-:W2:Y:S01]  /*2b930*/  LDL.LU.64 R26, [R1+0x1ab0] ;  /* 0x001ab000011a7983 */ /* 0x001ea20000300a00 */
[----:B----4-:R-:W-:Y:S03]  /*2b940*/  HMMA.16816.F32 R4, R12, R10, R4 ;  /* 0x0000000a0c04723c */ /* 0x010fe60000001804 */
[----:B------:R-:W-:Y:S04]  /*2b950*/  STL.64 [R1+0x1a48], R10 ;  /* 0x001a480a01007387 */ /* 0x000fe80000100a00 */
[----:B------:R3:W-:-:S12]  /*2b960*/  STL.64 [R1+0x1a40], R8 ;  /* 0x001a400801007387 */ /* 0x0007d80000100a00 */
[----:B------:R0:W-:Y:S04]  /*2b970*/  STL.64 [R1+0x140], R4 ;  /* 0x0001400401007387 */ /* 0x0001e80000100a00 */
[----:B------:R1:W-:Y:S04]  /*2b980*/  STL.64 [R1+0x148], R6 ;  /* 0x0001480601007387 */ /* 0x0003e80000100a00 */
[----:B------:R-:W4:Y:S04]  /*2b990*/  LDL.LU R24, [R1] ;  /* 0x0000000001187983 */ /* 0x000f280000300800 */
[----:B------:R-:W4:Y:S01]  /*2b9a0*/  LDL.LU R25, [R1+0x4] ;  /* 0x0000040001197983 */ /* 0x000f220000300800 */
[----:B---3--:R-:W-:-:S02]  /*2b9b0*/  IMAD.MOV.U32 R9, RZ, RZ, R0 ;  /* 0x000000ffff097224 */ /* 0x008fc400078e0000 */
[----:B--2---:R-:W-:Y:S02]  /*2b9c0*/  IMAD R22, R27, 0x100, R26 ;  /* 0x000001001b167824 */ /* 0x004fe400078e021a */
[----:B------:R-:W2:Y:S04]  /*2b9d0*/  LDL.LU R26, [R1+0x8] ;  /* 0x00000800011a7983 */ /* 0x000ea80000300800 */
[----:B------:R-:W2:Y:S04]  /*2b9e0*/  LDL.LU R27, [R1+0xc] ;  /* 0x00000c00011b7983 */ /* 0x000ea80000300800 */
[----:B------:R-:W3:Y:S04]  /*2b9f0*/  LDL.LU R8, [R1+0x40] ;  /* 0x0000400001087983 */ /* 0x000ee80000300800 */
[----:B------:R-:W2:Y:S04]  /*2ba00*/  LDL.LU R0, [R1+0x1aa8] ;  /* 0x001aa80001007983 */ /* 0x000ea80000300800 */
[----:B------:R-:W3:Y:S04]  /*2ba10*/  LDL.LU R10, [R1+0x48] ;  /* 0x00004800010a7983 */ /* 0x000ee80000300800 */
[----:B------:R-:W3:Y:S04]  /*2ba20*/  LDL.LU R11, [R1+0x4c] ;  /* 0x00004c00010b7983 */ /* 0x000ee80000300800 */
[----:B0-----:R-:W3:Y:S04]  /*2ba30*/  LDL.LU R4, [R1+0x90] ;  /* 0x0000900001047983 */ /* 0x001ee80000300800 */
[----:B------:R-:W3:Y:S04]  /*2ba40*/  LDL.LU R5, [R1+0x94] ;  /* 0x0000940001057983 */ /* 0x000ee80000300800 */
[----:B-1----:R-:W3:Y:S04]  /*2ba50*/  LDL.LU R6, [R1+0x98] ;  /* 0x0000980001067983 */ /* 0x002ee80000300800 */
[----:B------:R-:W4:Y:S04]  /*2ba60*/  LDL.LU R16, [R1+0x6a8] ;  /* 0x0006a80001107983 */ /* 0x000f280000300800 */
[----:B------:R-:W4:Y:S04]  /*2ba70*/  LDL.LU R23, [R1+0x6a4] ;  /* 0x0006a40001177983 */ /* 0x000f280000300800 */
[----:B------:R-:W4:Y:S04]  /*2ba80*/  LDL.LU R17, [R1+0x6b0] ;  /* 0x0006b00001117983 */ /* 0x000f280000300800 */
[----:B------:R-:W4:Y:S04]  /*2ba90*/  LDL.LU R28, [R1+0x6ac] ;  /* 0x0006ac00011c7983 */ /* 0x000f280000300800 */
[----:B------:R-:W4:Y:S01]  /*2baa0*/  LDL.LU R29, [R1+0x6b8] ;  /* 0x0006b800011d7983 */ /* 0x000f220000300800 */
[----:B--2---:R-:W-:-:S03]  /*2bab0*/  IMAD.MOV.U32 R7, RZ, RZ, R0 ;  /* 0x000000ffff077224 */ /* 0x004fc600078e0000 */
        /* <DEDUP_REMOVED lines=13> */
[----:B----4-:R-:W-:-:S02]  /*2bb90*/  IMAD R23, R23, 0x100, R16 ;  /* 0x0000010017177824 */ /* 0x010fc400078e0210 */
[----:B------:R-:W-:Y:S01]  /*2bba0*/  IMAD R28, R28, 0x100, R17 ;  /* 0x000001001c1c7824 */ /* 0x000fe200078e0211 */
        /* <DEDUP_REMOVED lines=10> */
[----:B------:R-:W3:Y:S04]  /*2bc50*/  LDL.LU R10, [R1+0x78] ;  /* 0x00007800010a7983 */ /* 0x000ee80000300800 */
[----:B------:R-:W3:Y:S04]  /*2bc60*/  LDL.LU R11, [R1+0x7c] ;  /* 0x00007c00010b7983 */ /* 0x000ee80000300800 */
[----:B------:R-:W-:Y:S04]  /*2bc70*/  STL.64 [R1+0x1a38], R26 ;  /* 0x001a381a01007387 */ /* 0x000fe80000100a00 */
[----:B------:R0:W-:Y:S04]  /*2bc80*/  STL.64 [R1+0x1a30], R24 ;  /* 0x001a301801007387 */ /* 0x0001e80000100a00 */
[----:B0-----:R-:W4:Y:S04]  /*2bc90*/  LDL.LU R24, [R1+0x20] ;  /* 0x0000200001187983 */ /* 0x001f280000300800 */
[----:B------:R-:W4:Y:S04]  /*2bca0*/  LDL.LU R25, [R1+0x24] ;  /* 0x0000240001197983 */ /* 0x000f280000300800 */
[----:B------:R-:W4:Y:S04]  /*2bcb0*/  LDL.LU R26, [R1+0x28] ;  /* 0x00002800011a7983 */ /* 0x000f280000300800 */
[----:B------:R-:W4:Y:S04]  /*2bcc0*/  LDL.LU R27, [R1+0x2c] ;  /* 0x00002c00011b7983 */ /* 0x000f280000300800 */
[----:B------:R-:W2:Y:S04]  /*2bcd0*/  LDL.LU R16, [R1+0x1aa4] ;  /* 0x001aa40001107983 */ /* 0x000ea80000300800 */
[----:B------:R-:W2:Y:S01]  /*2bce0*/  LDL.LU R17, [R1+0x1aa0] ;  /* 0x001aa00001117983 */ /* 0x000ea20000300800 */
[----:B------:R-:W-:Y:S01]  /*2bcf0*/  IMAD R29, R0, 0x100, R29 ;  /* 0x00000100001d7824 */ /* 0x000fe200078e021d */
[----:B--2---:R-:W-:Y:S02]  /*2bd00*/  HMMA.16816.F32 R12, R12, R16, R4 ;  /* 0x000000100c0c723c */ /* 0x004fe40000001804 */
[----:B------:R-:W2:Y:S04]  /*2bd10*/  LDL.LU.64 R6, [R1+0x1a98] ;  /* 0x001a980001067983 */ /* 0x000ea80000300a00 */
[----:B------:R-:W2:-:S13]  /*2bd20*/  LDL.LU.64 R4, [R1+0x1a90] ;  /* 0x001a900001047983 */ /* 0x000e9a0000300a00 */
        /* <DEDUP_REMOVED lines=32> */
[----:B------:R-:W3:Y:S04]  /*2bf30*/  LDL.LU.64 R4, [R1+0x1a60] ;  /* 0x001a600001047983 */ /* 0x000ee80000300a00 */
[----:B------:R-:W2:Y:S04]  /*2bf40*/  LDL.LU R2, [R1+0x6c0] ;  /* 0x0006c00001027983 */ /* 0x000ea80000300800 */
[----:B------:R-:W2:Y:S04]  /*2bf50*/  LDL.LU R3, [R1+0x6c8] ;  /* 0x0006c80001037983 */ /* 0x000ea80000300800 */
[----:B------:R-:W-:Y:S01]  /*2bf60*/  STL [R1+0x18dc], R0 ;  /* 0x0018dc0001007387 */ /* 0x000fe20000100800 */
[----:B---3--:R-:W-:-:S15]  /*2bf70*/  HMMA.16816.F32 R8, R12, R4, R8 ;  /* 0x000000040c08723c */ /* 0x008fde0000001808 */
        /* <DEDUP_REMOVED lines=9> */
[----:B------:R-:W-:Y:S04]  /*2c010*/  STL [R1+0xa0], R8 ;  /* 0x0000a00801007387 */ /* 0x000fe80000100800 */
[----:B------:R0:W-:Y:S01]  /*2c020*/  STL.64 [R1+0xa8], R10 ;  /* 0x0000a80a01007387 */ /* 0x0001e20000100a00 */
[----:B------:R-:W-:-:S03]  /*2c030*/  IMAD.MOV.U32 R0, RZ, RZ, R9 ;  /* 0x000000ffff007224 */ /* 0x000fc600078e0009 */
[----:B0-----:R-:W2:Y:S04]  /*2c040*/  LDL.LU.64 R10, [R1+0x1a48] ;  /* 0x001a4800010a7983 */ /* 0x001ea80000300a00 */
[----:B------:R-:W4:Y:S04]  /*2c050*/  LDL.LU.64 R8, [R1+0x1a40] ;  /* 0x001a400001087983 */ /* 0x000f280000300a00 */
[----:B------:R-:W-:Y:S01]  /*2c060*/  STL [R1+0x1940], R0 ;  /* 0x0019400001007387 */ /* 0x000fe20000100800 */
[----:B----4-:R-:W-:-:S15]  /*2c070*/  HMMA.16816.F32 R24, R12, R8, R24 ;  /* 0x000000080c18723c */ /* 0x010fde0000001818 */
[----:B------:R-:W-:-:S04]  /*2c080*/  NOP ;  /* 0x0000000000007918 */ /* 0x000fc80000000000 */
[----:B------:R-:W-:Y:S04]  /*2c090*/  STL.64 [R1+0x50], R24 ;  /* 0x0000501801007387 */ /* 0x000fe80000100a00 */
[----:B------:R0:W-:Y:S04]  /*2c0a0*/  STL.64 [R1+0x58], R26 ;  /* 0x0000581a01007387 */ /* 0x0001e80000100a00 */
[----:B0-----:R-:W2:Y:S04]  /*2c0b0*/  LDL.LU.64 R26, [R1+0x1a38] ;  /* 0x001a3800011a7983 */ /* 0x001ea80000300a00 */
[----:B------:R-:W2:Y:S02]  /*2c0c0*/  LDL.LU.64 R24, [R1+0x1a30] ;  /* 0x001a300001187983 */ /* 0x000ea40000300a00 */
[----:B--2---:R-:W-:Y:S02]  /*2c0d0*/  HMMA.16816.F32 R8, R12, R10, R24 ;  /* 0x0000000a0c08723c */ /* 0x004fe40000001818 */
[----:B------:R-:W2:Y:S04]  /*2c0e0*/  LDL.LU.64 R26, [R1+0x1a28] ;  /* 0x001a2800011a7983 */ /* 0x000ea80000300a00 */
[----:B------:R-:W4:-:S13]  /*2c0f0*/  LDL.LU.64 R24, [R1+0x1a20] ;  /* 0x001a200001187983 */ /* 0x000f1a0000300a00 */
[----:B------:R2:W-:Y:S04]  /*2c100*/  STL.64 [R1], R8 ;  /* 0x0000000801007387 */ /* 0x0005e80000100a00 */
[----:B------:R0:W-:Y:S01]  /*2c110*/  STL.64 [R1+0x8], R10 ;  /* 0x0000080a01007387 */ /* 0x0001e20000100a00 */
[----:B--2---:R-:W-:-:S03]  /*2c120*/  IMAD.MOV.U32 R8, RZ, RZ, R27 ;  /* 0x000000ffff087224 */ /* 0x004fc600078e001b */
[----:B------:R-:W4:Y:S04]  /*2c130*/  LDL.LU R27, [R1+0x1a1c] ;  /* 0x001a1c00011b7983 */ /* 0x000f280000300800 */
[----:B------:R-:W2:Y:S04]  /*2c140*/  LDL.LU R9, [R1+0x14] ;  /* 0x0000140001097983 */ /* 0x000ea80000300800 */
[----:B0-----:R-:W2:Y:S04]  /*2c150*/  LDL.LU R10, [R1+0x18] ;  /* 0x00001800010a7983 */ /* 0x001ea80000300800 */
[----:B------:R-:W2:Y:S01]  /*2c160*/  LDL.LU R11, [R1+0x1c] ;  /* 0x00001c00010b7983 */ /* 0x000ea20000300800 */
[----:B---3--:R-:W-:-:S02]  /*2c170*/  IMAD R2, R2, 0x100, R4 ;  /* 0x0000010002027824 */ /* 0x008fc400078e0204 */
[----:B------:R-:W-:Y:S02]  /*2c180*/  IMAD R3, R3, 0x100, R5 ;  /* 0x0000010003037824 */ /* 0x000fe400078e0205 */
[----:B------:R-:W-:Y:S02]  /*2c190*/  IMAD R4, R19, 0x100, R18 ;  /* 0x0000010013047824 */ /* 0x000fe400078e0212 */
[----:B------:R-:W-:Y:S01]  /*2c1a0*/  IMAD R5, R21, 0x100, R20 ;  /* 0x0000010015057824 */ /* 0x000fe200078e0214 */
[----:B------:R-:W-:Y:S02]  /*2c1b0*/  F2FP.F16.E4M3.UNPACK_B R20, R29.H1 ;  /* 0x0000001dff14723e */ /* 0x000fe400030006ff */
[----:B------:R-:W-:Y:S02]  /*2c1c0*/  F2FP.F16.E4M3.UNPACK_B R21, R28.H1 ;  /* 0x0000001cff15723e */ /* 0x000fe400030006ff */
[----:B------:R-:W-:Y:S02]  /*2c1d0*/  F2FP.F16.E4M3.UNPACK_B R19, R22.H1 ;  /* 0x00000016ff13723e */ /* 0x000fe400030006ff */
[----:B------:R-:W-:Y:S01]  /*2c1e0*/  F2FP.F16.E4M3.UNPACK_B R18, R23.H1 ;  /* 0x00000017ff12723e */ /* 0x000fe200030006ff */
[----:B----4-:R-:W-:Y:S01]  /*2c1f0*/  HMMA.16816.F32 R24, R12, R16, R24 ;  /* 0x000000100c18723c */ /* 0x010fe20000001818 */
[----:B------:R-:W-:-:S02]  /*2c200*/  F2FP.F16.E4M3.UNPACK_B R12, R2 ;  /* 0x00000002ff0c723e */ /* 0x000fc400020006ff */
[----:B------:R-:W-:Y:S02]  /*2c210*/  F2FP.F16.E4M3.UNPACK_B R13, R3 ;  /* 0x00000003ff0d723e */ /* 0x000fe400020006ff */
[----:B------:R-:W-:Y:S02]  /*2c220*/  F2FP.F16.E4M3.UNPACK_B R14, R4 ;  /* 0x00000004ff0e723e */ /* 0x000fe400020006ff */
[----:B------:R-:W-:-:S07]  /*2c230*/  F2FP.F16.E4M3.UNPACK_B R15, R5 ;  /* 0x00000005ff0f723e */ /* 0x000fce00020006ff */
[C---:B--2---:R-:W-:Y:S05]  /*2c240*/  HMMA.16816.F32 R4, R12.reuse, R20, R8 ;  /* 0x000000140c04723c */ /* 0x044fea0000001808 */
[----:B------:R-:W-:Y:S04]  /*2c250*/  STL [R1+0x184c], R27 ;  /* 0x00184c1b01007387 */ /* 0x000fe80000100800 */
[----:B------:R-:W-:Y:S04]  /*2c260*/  STL [R1+0x1a18], R26 ;  /* 0x001a181a01007387 */ /* 0x000fe80000100800 */
[----:B------:R-:W-:Y:S04]  /*2c270*/  STL.64 [R1+0x1a10], R24 ;  /* 0x001a101801007387 */ /* 0x000fe80000100a00 */
[----:B------:R-:W2:Y:S04]  /*2c280*/  LDL.LU R17, [R1+0x334] ;  /* 0x0003340001117983 */ /* 0x000ea80000300800 */
[----:B------:R-:W-:Y:S04]  /*2c290*/  STL.64 [R1+0x10], R4 ;  /* 0x0000100401007387 */ /* 0x000fe80000100a00 */
[----:B------:R-:W-:Y:S04]  /*2c2a0*/  STL.64 [R1+0x18], R6 ;  /* 0x0000180601007387 */ /* 0x000fe80000100a00 */
[----:B------:R-:W3:Y:S04]  /*2c2b0*/  LDL.LU R22, [R1+0x6e4] ;  /* 0x0006e40001167983 */ /* 0x000ee80000300800 */
[----:B------:R-:W3:Y:S04]  /*2c2c0*/  LDL.LU R23, [R1+0x6ec] ;  /* 0x0006ec0001177983 */ /* 0x000ee80000300800 */
[----:B---3--:R-:W-:Y:S04]  /*2c2d0*/  STL.64 [R1+0x19c8], R22 ;  /* 0x0019c81601007387 */ /* 0x008fe80000100a00 */
        /* <DEDUP_REMOVED lines=30> */
[----:B----4-:R-:W-:Y:S04]  /*2c4c0*/  STL.64 [R1+0x19f8], R22 ;  /* 0x0019f81601007387 */ /* 0x010fe80000100a00 */
[----:B---3--:R0:W-:Y:S04]  /*2c4d0*/  STL.64 [R1+0x19f0], R20 ;  /* 0x0019f01401007387 */ /* 0x0081e80000100a00 */
[----:B0-----:R-:W3:Y:S04]  /*2c4e0*/  LDL.LU R20, [R1+0x80] ;  /* 0x0000800001147983 */ /* 0x001ee80000300800 */
[----:B------:R-:W3:Y:S04]  /*2c4f0*/  LDL.LU R21, [R1+0x84] ;  /* 0x0000840001157983 */ /* 0x000ee80000300800 */
[----:B------:R-:W4:Y:S04]  /*2c500*/  LDL.LU R22, [R1+0x88] ;  /* 0x0000880001167983 */ /* 0x000f280000300800 */
[----:B------:R-:W4:Y:S01]  /*2c510*/  LDL.LU R23, [R1+0x8c] ;  /* 0x00008c0001177983 */ /* 0x000f220000300800 */
[----:B--2---:R-:W-:Y:S01]  /*2c520*/  HMMA.16816.F32 R24, R12, R18, R24 ;  /* 0x000000120c18723c */ /* 0x004fe20000001818 */
[----:B------:R-:W-:-:S02]  /*2c530*/  F2FP.F16.E4M3.UNPACK_B R2, R2.H1 ;  /* 0x00000002ff02723e */ /* 0x000fc400030006ff */
[----:B----4-:R-:W-:Y:S04]  /*2c540*/  STL.64 [R1+0x1a08], R22 ;  /* 0x001a081601007387 */ /* 0x010fe80000100a00 */
[----:B---3--:R0:W-:Y:S04]  /*2c550*/  STL.64 [R1+0x1a00], R20 ;  /* 0x001a001401007387 */ /* 0x0081e80000100a00 */
[----:B0-----:R-:W2:Y:S04]  /*2c560*/  LDL.LU R20, [R1+0x60] ;  /* 0x0000600001147983 */ /* 0x001ea80000300800 */
[----:B------:R-:W2:Y:S04]  /*2c570*/  LDL.LU R21, [R1+0x64] ;  /* 0x0000640001157983 */ /* 0x000ea80000300800 */
[----:B------:R-:W2:Y:S04]  /*2c580*/  LDL.LU R22, [R1+0x68] ;  /* 0x0000680001167983 */ /* 0x000ea80000300800 */
[----:B------:R-:W2:Y:S04]  /*2c590*/  LDL.LU R23, [R1+0x6c] ;  /* 0x00006c0001177983 */ /* 0x000ea80000300800 */
[----:B------:R-:W3:Y:S04]  /*2c5a0*/  LDL.LU R11, [R1+0x344] ;  /* 0x00034400010b7983 */ /* 0x000ee80000300800 */
[----:B------:R-:W4:Y:S04]  /*2c5b0*/  LDL.LU R16, [R1+0x330] ;  /* 0x0003300001107983 */ /* 0x000f280000300800 */
[----:B------:R-:W3:Y:S04]  /*2c5c0*/  LDL.LU R28, [R1+0x6f4] ;  /* 0x0006f400011c7983 */ /* 0x000ee80000300800 */
[----:B------:R-:W3:Y:S04]  /*2c5d0*/  LDL.LU R0, [R1+0x700] ;  /* 0x0007000001007983 */ /* 0x000ee80000300800 */
[----:B------:R-:W3:Y:S04]  /*2c5e0*/  LDL.LU R29, [R1+0x6fc] ;  /* 0x0006fc00011d7983 */ /* 0x000ee80000300800 */
[----:B------:R-:W-:Y:S04]  /*2c5f0*/  STL [R1+0x24], R25 ;  /* 0x0000241901007387 */ /* 0x000fe80000100800 */
[----:B------:R0:W-:Y:S02]  /*2c600*/  STL.64 [R1+0x28], R26 ;  /* 0x0000281a01007387 */ /* 0x0001e40000100a00 */
[----:B0-----:R-:W-:-:S02]  /*2c610*/  IMAD.MOV.U32 R27, RZ, RZ, R24 ;  /* 0x000000ffff1b7224 */ /* 0x001fc400078e0018 */
[----:B------:R-:W3:Y:S04]  /*2c620*/  LDL.LU R26, [R1+0x1a18] ;  /* 0x001a1800011a7983 */ /* 0x000ee80000300800 */
[----:B------:R-:W4:Y:S01]  /*2c630*/  LDL.LU.64 R24, [R1+0x1a10] ;  /* 0x001a100001187983 */ /* 0x000f220000300a00 */
[----:B------:R-:W-:-:S07]  /*2c640*/  F2FP.F16.E4M3.UNPACK_B R3, R3.H1 ;  /* 0x00000003ff03723e */ /* 0x000fce00030006ff */
[----:B--2---:R-:W-:Y:S01]  /*2c650*/  HMMA.16816.F32 R20, R12, R2, R20 ;  /* 0x000000020c14723c */ /* 0x004fe20000001814 */
[----:B---3--:R-:W-:Y:S04]  /*2c660*/  STL.64 [R1+0x1858], R26 ;  /* 0x0018581a01007387 */ /* 0x008fe80000100a00 */
[----:B----4-:R0:W-:Y:S04]  /*2c670*/  STL.64 [R1+0x1850], R24 ;  /* 0x0018501801007387 */ /* 0x0101e80000100a00 */
[----:B0-----:R-:W2:Y:S04]  /*2c680*/  LDL.LU R24, [R1+0x110] ;  /* 0x0001100001187983 */ /* 0x001ea80000300800 */
[----:B------:R-:W2:Y:S04]  /*2c690*/  LDL.LU R25, [R1+0x114] ;  /* 0x0001140001197983 */ /* 0x000ea80000300800 */
[----:B------:R-:W2:Y:S04]  /*2c6a0*/  LDL.LU R26, [R1+0x118] ;  /* 0x00011800011a7983 */ /* 0x000ea80000300800 */
[----:B------:R-:W2:Y:S04]  /*2c6b0*/  LDL.LU R27, [R1+0x11c] ;  /* 0x00011c00011b7983 */ /* 0x000ea80000300800 */
[----:B------:R-:W-:Y:S04]  /*2c6c0*/  STL.64 [R1+0x30], R20 ;  /* 0x0000301401007387 */ /* 0x000fe80000100a00 */
[----:B------:R0:W-:Y:S04]  /*2c6d0*/  STL.64 [R1+0x38], R22 ;  /* 0x0000381601007387 */ /* 0x0001e80000100a00 */
[----:B0-----:R-:W3:Y:S04]  /*2c6e0*/  LDL.LU.64 R22, [R1+0x1a08] ;  /* 0x001a080001167983 */ /* 0x001ee80000300a00 */
[----:B------:R-:W3:Y:S01]  /*2c6f0*/  LDL.LU.64 R20, [R1+0x1a00] ;  /* 0x001a000001147983 */ /* 0x000ee20000300a00 */
[----:B------:R-:W-:-:S02]  /*2c700*/  F2FP.F16.E4M3.UNPACK_B R4, R4.H1 ;  /* 0x00000004ff04723e */ /* 0x000fc400030006ff */
[----:B------:R-:W-:-:S07]  /*2c710*/  F2FP.F16.E4M3.UNPACK_B R5, R5.H1 ;  /* 0x00000005ff05723e */ /* 0x000fce00030006ff */
[----:B---3--:R-:W-:-:S15]  /*2c720*/  HMMA.16816.F32 R20, R12, R4, R20 ;  /* 0x000000040c14723c */ /* 0x008fde0000001814 */
[----:B------:R-:W-:-:S04]  /*2c730*/  NOP ;  /* 0x0000000000007918 */ /* 0x000fc80000000000 */
        /* <DEDUP_REMOVED lines=13> */
[----:B------:R-:W-:Y:S01]  /*2c810*/  F2FP.F16.E4M3.UNPACK_B R9, R9.H1 ;  /* 0x00000009ff09723e */ /* 0x000fe200030006ff */
[----:B------:R0:W-:Y:S04]  /*2c820*/  STL.64 [R1+0x1998], R6 ;  /* 0x0019980601007387 */ /* 0x0001e80000100a00 */
[----:B0-----:R-:W4:Y:S04]  /*2c830*/  LDL.LU R6, [R1+0x6f0] ;  /* 0x0006f00001067983 */ /* 0x001f280000300800 */
[----:B------:R-:W2:Y:S04]  /*2c840*/  LDL.LU R7, [R1+0x6f8] ;  /* 0x0006f80001077983 */ /* 0x000ea80000300800 */
[----:B------:R0:W-:Y:S04]  /*2c850*/  STL.64 [R1+0x1990], R4 ;  /* 0x0019900401007387 */ /* 0x0001e80000100a00 */
[----:B0-----:R-:W2:Y:S01]  /*2c860*/  LDL.LU R5, [R1+0x6e8] ;  /* 0x0006e80001057983 */ /* 0x001ea20000300800 */
        /* <DEDUP_REMOVED lines=12> */
[----:B0-----:R-:W3:Y:S01]  /*2c930*/  LDL.LU.64 R22, [R1+0x19c8] ;  /* 0x0019c80001167983 */ /* 0x001ee20000300a00 */
[----:B------:R-:W-:Y:S02]  /*2c940*/  F2FP.F16.E4M3.UNPACK_B R16, R16.H1 ;  /* 0x00000010ff10723e */ /* 0x000fe400030006ff */
[----:B------:R-:W-:Y:S01]  /*2c950*/  F2FP.F16.E4M3.UNPACK_B R17, R17.H1 ;  /* 0x00000011ff11723e */ /* 0x000fe200030006ff */
[----:B--2---:R-:W-:Y:S01]  /*2c960*/  IMAD R28, R28, 0x100, R7 ;  /* 0x000001001c1c7824 */ /* 0x004fe200078e0207 */
[----:B------:R-:W2:Y:S04]  /*2c970*/  LDL.LU.64 R20, [R1+0x19c0] ;  /* 0x0019c00001147983 */ /* 0x000ea80000300a00 */
[----:B------:R-:W-:Y:S04]  /*2c980*/  STL.64 [R1+0x1978], R10 ;  /* 0x0019780a01007387 */ /* 0x000fe80000100a00 */
[----:B------:R-:W-:Y:S04]  /*2c990*/  STL.64 [R1+0x1970], R8 ;  /* 0x0019700801007387 */ /* 0x000fe80000100a00 */
[----:B------:R-:W-:Y:S04]  /*2c9a0*/  STL [R1+0x1948], R16 ;  /* 0x0019481001007387 */ /* 0x000fe80000100800 */
[----:B------:R-:W-:Y:S01]  /*2c9b0*/  STL [R1+0x1944], R17 ;  /* 0x0019441101007387 */ /* 0x000fe20000100800 */
[----:B---3--:R-:W-:-:S02]  /*2c9c0*/  IMAD R22, R22, 0x100, R5 ;  /* 0x0000010016167824 */ /* 0x008fc400078e0205 */
[----:B----4-:R-:W-:Y:S02]  /*2c9d0*/  IMAD R23, R23, 0x100, R6 ;  /* 0x0000010017177824 */ /* 0x010fe400078e0206 */
[----:B------:R-:W-:-:S15]  /*2c9e0*/  HMMA.16816.F32 R4, R12, R16, R24 ;  /* 0x000000100c04723c */ /* 0x000fde0000001818 */
[----:B------:R-:W-:-:S04]  /*2c9f0*/  NOP ;  /* 0x0000000000007918 */ /* 0x000fc80000000000 */
[----:B------:R-:W-:Y:S04]  /*2ca00*/  STL.64 [R1+0x80], R4 ;  /* 0x0000800401007387 */ /* 0x000fe80000100a00 */
[----:B------:R-:W-:Y:S04]  /*2ca10*/  STL.64 [R1+0x88], R6 ;  /* 0x0000880601007387 */ /* 0x000fe80000100a00 */
[----:B------:R-:W3:Y:S04]  /*2ca20*/  LDL.LU R24, [R1+0x140] ;  /* 0x0001400001187983 */ /* 0x000ee80000300800 */
        /* <DEDUP_REMOVED lines=59> */
[----:B------:R-:W-:Y:S04]  /*2cde0*/  STL.64 [R1+0x1988], R10 ;  /* 0x0019880a01007387 */ /* 0x000fe80000100a00 */
[----:B------:R0:W-:Y:S04]  /*2cdf0*/  STL.64 [R1+0x1980], R8 ;  /* 0x0019800801007387 */ /* 0x0001e80000100a00 */
[----:B0-----:R-:W2:Y:S04]  /*2ce00*/  LDL.LU R8, [R1+0x1e0] ;  /* 0x0001e00001087983 */ /* 0x001ea80000300800 */
        /* <DEDUP_REMOVED lines=9> */
[----:B------:R-:W-:-:S02]  /*2cea0*/  F2FP.F16.E4M3.UNPACK_B R12, R22 ;  /* 0x00000016ff0c723e */ /* 0x000fc400020006ff */
[----:B------:R-:W-:Y:S02]  /*2ceb0*/  F2FP.F16.E4M3.UNPACK_B R13, R23 ;  /* 0x00000017ff0d723e */ /* 0x000fe400020006ff */
[----:B------:R-:W-:Y:S02]  /*2cec0*/  F2FP.F16.E4M3.UNPACK_B R14, R28 ;  /* 0x0000001cff0e723e */ /* 0x000fe400020006ff */
[----:B------:R-:W-:Y:S01]  /*2ced0*/  F2FP.F16.E4M3.UNPACK_B R15, R29 ;  /* 0x0000001dff0f723e */ /* 0x000fe200020006ff */
        /* <DEDUP_REMOVED lines=111> */
[----:B------:R-:W4:Y:S02]  /*2d5d0*/  LDL.LU R7, [R1+0x15c] ;  /* 0x00015c0001077983 */ /* 0x000f240000300800 */
[----:B----4-:R-:W-:-:S15]  /*2d5e0*/  HMMA.16816.F32 R4, R12, R8, R4 ;  /* 0x000000080c04723c */ /* 0x010fde0000001804 */
[----:B------:R-:W-:-:S04]  /*2d5f0*/  NOP ;  /* 0x0000000000007918 */ /* 0x000fc80000000000 */
[----:B------:R-:W-:Y:S04]  /*2d600*/  STL.64 [R1+0x270], R4 ;  /* 0x0002700401007387 */ /* 0x000fe80000100a00 */
[----:B------:R2:W-:Y:S02]  /*2d610*/  STL.64 [R1+0x278], R6 ;  /* 0x0002780601007387 */ /* 0x0005e40000100a00 */
[----:B--2---:R-:W-:Y:S02]  /*2d620*/  HMMA.16816.F32 R4, R12, R10, R24 ;  /* 0x0000000a0c04723c */ /* 0x004fe40000001818 */
[----:B------:R-:W-:Y:S04]  /*2d630*/  STL.64 [R1+0x1878], R10 ;  /* 0x0018780a01007387 */ /* 0x000fe80000100a00 */
[----:B------:R0:W-:-:S13]  /*2d640*/  STL.64 [R1+0x1870], R8 ;  /* 0x0018700801007387 */ /* 0x0001da0000100a00 */
[----:B------:R1:W-:Y:S04]  /*2d650*/  STL.64 [R1+0x260], R4 ;  /* 0x0002600401007387 */ /* 0x0003e80000100a00 */
[----:B------:R2:W-:Y:S04]  /*2d660*/  STL.64 [R1+0x268], R6 ;  /* 0x0002680601007387 */ /* 0x0005e80000100a00 */
[----:B------:R-:W4:Y:S04]  /*2d670*/  LDL.LU R24, [R1] ;  /* 0x0000000001187983 */ /* 0x000f280000300800 */
[----:B------:R-:W4:Y:S04]  /*2d680*/  LDL.LU R25, [R1+0x4] ;  /* 0x0000040001197983 */ /* 0x000f280000300800 */
[----:B------:R-:W4:Y:S04]  /*2d690*/  LDL.LU R26, [R1+0x8] ;  /* 0x00000800011a7983 */ /* 0x000f280000300800 */
[----:B------:R-:W4:Y:S04]  /*2d6a0*/  LDL.LU R27, [R1+0xc] ;  /* 0x00000c00011b7983 */ /* 0x000f280000300800 */
[----:B0-----:R-:W4:Y:S01]  /*2d6b0*/  LDL.LU R8, [R1+0xa0] ;  /* 0x0000a00001087983 */ /* 0x001f220000300800 */
[----:B---3--:R-:W-:-:S03]  /*2d6c0*/  IMAD.MOV.U32 R9, RZ, RZ, R0 ;  /* 0x000000ffff097224 */ /* 0x008fc600078e0000 */
[----:B------:R-:W3:Y:S04]  /*2d6d0*/  LDL.LU R0, [R1+0x18dc] ;  /* 0x0018dc0001007983 */ /* 0x000ee80000300800 */
[----:B------:R-:W4:Y:S04]  /*2d6e0*/  LDL.LU R10, [R1+0xa8] ;  /* 0x0000a800010a7983 */ /* 0x000f280000300800 */
[----:B------:R-:W4:Y:S04]  /*2d6f0*/  LDL.LU R11, [R1+0xac] ;  /* 0x0000ac00010b7983 */ /* 0x000f280000300800 */
[----:B-1----:R-:W4:Y:S04]  /*2d700*/  LDL.LU R4, [R1+0xd0] ;  /* 0x0000d00001047983 */ /* 0x002f280000300800 */
[----:B------:R-:W4:Y:S04]  /*2d710*/  LDL.LU R5, [R1+0xd4] ;  /* 0x0000d40001057983 */ /* 0x000f280000300800 */
[----:B--2---:R-:W2:Y:S04]  /*2d720*/  LDL.LU R6, [R1+0xd8] ;  /* 0x0000d80001067983 */ /* 0x004ea80000300800 */
[----:B------:R-:W4:Y:S04]  /*2d730*/  LDL.LU R16, [R1+0x728] ;  /* 0x0007280001107983 */ /* 0x000f280000300800 */
[----:B------:R-:W4:Y:S04]  /*2d740*/  LDL.LU R22, [R1+0x724] ;  /* 0x0007240001167983 */ /* 0x000f280000300800 */
[----:B------:R-:W4:Y:S04]  /*2d750*/  LDL.LU R17, [R1+0x730] ;  /* 0x0007300001117983 */ /* 0x000f280000300800 */
[----:B------:R-:W4:Y:S01]  /*2d760*/  LDL.LU R23, [R1+0x72c] ;  /* 0x00072c0001177983 */ /* 0x000f220000300800 */
[----:B---3--:R-:W-:-:S03]  /*2d770*/  IMAD.MOV.U32 R7, RZ, RZ, R0 ;  /* 0x000000ffff077224 */ /* 0x008fc600078e0000 */
[----:B------:R-:W3:Y:S04]  /*2d780*/  LDL.LU R0, [R1+0x738] ;  /* 0x0007380001007983 */ /* 0x000ee80000300800 */
[----:B------:R-:W3:Y:S04]  /*2d790*/  LDL.LU R28, [R1+0x734] ;  /* 0x00073400011c7983 */ /* 0x000ee80000300800 */
[----:B------:R-:W3:Y:S04]  /*2d7a0*/  LDL.LU R29, [R1+0x740] ;  /* 0x00074000011d7983 */ /* 0x000ee80000300800 */
        /* <DEDUP_REMOVED lines=11> */
[----:B------:R-:W4:Y:S01]  /*2d860*/  LDL.LU R7, [R1+0x10c] ;  /* 0x00010c0001077983 */ /* 0x000f220000300800 */
[----:B------:R-:W-:-:S02]  /*2d870*/  IMAD R22, R22, 0x100, R16 ;  /* 0x0000010016167824 */ /* 0x000fc400078e0210 */
[----:B------:R-:W-:Y:S01]  /*2d880*/  IMAD R23, R23, 0x100, R17 ;  /* 0x0000010017177824 */ /* 0x000fe200078e0211 */
[----:B----4-:R-:W-:Y:S04]  /*2d890*/  STL.64 [R1+0x18c8], R6 ;  /* 0x0018c80601007387 */ /* 0x010fe80000100a00 */
[----:B--2---:R0:W-:Y:S04]  /*2d8a0*/  STL.64 [R1+0x18c0], R4 ;  /* 0x0018c00401007387 */ /* 0x0041e80000100a00 */
        /* <DEDUP_REMOVED lines=9> */
[----:B------:R-:W4:Y:S04]  /*2d940*/  LDL.LU R11, [R1+0xbc] ;  /* 0x0000bc00010b7983 */ /* 0x000f280000300800 */
[----:B------:R-:W-:Y:S04]  /*2d950*/  STL.64 [R1+0x1868], R26 ;  /* 0x0018681a01007387 */ /* 0x000fe80000100a00 */
[----:B------:R0:W-:Y:S04]  /*2d960*/  STL.64 [R1+0x1860], R24 ;  /* 0x0018601801007387 */ /* 0x0001e80000100a00 */
[----:B0-----:R-:W2:Y:S04]  /*2d970*/  LDL.LU R24, [R1+0x50] ;  /* 0x0000500001187983 */ /* 0x001ea80000300800 */
[----:B------:R-:W2:Y:S04]  /*2d980*/  LDL.LU R25, [R1+0x54] ;  /* 0x0000540001197983 */ /* 0x000ea80000300800 */
[----:B------:R-:W2:Y:S04]  /*2d990*/  LDL.LU R26, [R1+0x58] ;  /* 0x00005800011a7983 */ /* 0x000ea80000300800 */
[----:B------:R-:W2:Y:S04]  /*2d9a0*/  LDL.LU R27, [R1+0x5c] ;  /* 0x00005c00011b7983 */ /* 0x000ea80000300800 */
[----:B------:R-:W2:Y:S04]  /*2d9b0*/  LDL.LU R16, [R1+0x18d8] ;  /* 0x0018d80001107983 */ /* 0x000ea80000300800 */
[----:B------:R-:W2:Y:S01]  /*2d9c0*/  LDL.LU R17, [R1+0x18d4] ;  /* 0x0018d40001117983 */ /* 0x000ea20000300800 */
[----:B---3--:R-:W-:-:S03]  /*2d9d0*/  IMAD R28, R28, 0x100, R0 ;  /* 0x000001001c1c7824 */ /* 0x008fc600078e0200 */
[----:B------:R-:W3:Y:S01]  /*2d9e0*/  LDL.LU R0, [R1+0x18d0] ;  /* 0x0018d00001007983 */ /* 0x000ee20000300800 */
[----:B--2---:R-:W-:Y:S03]  /*2d9f0*/  HMMA.16816.F32 R12, R12, R16, R4 ;  /* 0x000000100c0c723c */ /* 0x004fe60000001804 */
[----:B------:R-:W2:Y:S04]  /*2da00*/  LDL.LU.64 R6, [R1+0x18c8] ;  /* 0x0018c80001067983 */ /* 0x000ea80000300a00 */
[----:B------:R-:W2:Y:S01]  /*2da10*/  LDL.LU.64 R4, [R1+0x18c0] ;  /* 0x0018c00001047983 */ /* 0x000ea20000300a00 */
[----:B---3--:R-:W-:-:S11]  /*2da20*/  IMAD R29, R0, 0x100, R29 ;  /* 0x00000100001d7824 */ /* 0x008fd600078e021d */
[----:B------:R0:W-:Y:S04]  /*2da30*/  STL.64 [R1+0x250], R12 ;  /* 0x0002500c01007387 */ /* 0x0001e80000100a00 */
[----:B------:R1:W-:Y:S01]  /*2da40*/  STL.64 [R1+0x258], R14 ;  /* 0x0002580e01007387 */ /* 0x0003e20000100a00 */
[----:B0-----:R-:W-:Y:S02]  /*2da50*/  F2FP.F16.E4M3.UNPACK_B R12, R22 ;  /* 0x00000016ff0c723e */ /* 0x001fe400020006ff */
[----:B------:R-:W-:Y:S02]  /*2da60*/  F2FP.F16.E4M3.UNPACK_B R13, R23 ;  /* 0x00000017ff0d723e */ /* 0x000fe400020006ff */
[----:B-1----:R-:W-:Y:S02]  /*2da70*/  F2FP.F16.E4M3.UNPACK_B R14, R28 ;  /* 0x0000001cff0e723e */ /* 0x002fe400020006ff */
[----:B------:R-:W-:Y:S01]  /*2da80*/  F2FP.F16.E4M3.UNPACK_B R15, R29 ;  /* 0x0000001dff0f723e */ /* 0x000fe200020006ff */
[----:B------:R-:W3:Y:S04]  /*2da90*/  LDL R22, [R1+0x378] ;  /* 0x0003780001167983 */ /* 0x000ee80000100800 */
[----:B------:R-:W3:Y:S02]  /*2daa0*/  LDL R23, [R1+0x38c] ;  /* 0x00038c0001177983 */ /* 0x000ee40000100800 */
[----:B--2---:R-:W-:-:S15]  /*2dab0*/  HMMA.16816.F32 R4, R12, R20, R4 ;  /* 0x000000140c04723c */ /* 0x004fde0000001804 */
[----:B------:R-:W-:-:S04]  /*2dac0*/  NOP ;  /* 0x0000000000007918 */ /* 0x000fc80000000000 */
[----:B------:R-:W-:Y:S04]  /*2dad0*/  STL.64 [R1+0x240], R4 ;  /* 0x0002400401007387 */ /* 0x000fe80000100a00 */
[----:B------:R0:W-:Y:S04]  /*2dae0*/  STL.64 [R1+0x248], R6 ;  /* 0x0002480601007387 */ /* 0x0001e80000100a00 */
[----:B0-----:R-:W2:Y:S04]  /*2daf0*/  LDL.LU.64 R6, [R1+0x18b8] ;  /* 0x0018b80001067983 */ /* 0x001ea80000300a00 */
[----:B------:R-:W2:Y:S04]  /*2db00*/  LDL.LU.64 R4, [R1+0x18b0] ;  /* 0x0018b00001047983 */ /* 0x000ea80000300a00 */
[----:B------:R-:W3:Y:S04]  /*2db10*/  LDL.LU R20, [R1+0x75c] ;  /* 0x00075c0001147983 */ /* 0x000ee80000300800 */
[----:B------:R-:W3:Y:S04]  /*2db20*/  LDL R21, [R1+0x398] ;  /* 0x0003980001157983 */ /* 0x000ee80000100800 */
[----:B------:R-:W3:Y:S04]  /*2db30*/  LDL R29, [R1+0x39c] ;  /* 0x00039c00011d7983 */ /* 0x000ee80000100800 */
[----:B------:R-:W3:Y:S01]  /*2db40*/  LDL R28, [R1+0x388] ;  /* 0x00038800011c7983 */ /* 0x000ee20000100800 */
        /* <DEDUP_REMOVED lines=9> */
[----:B------:R0:W-:Y:S04]  /*2dbe0*/  STL [R1+0x1710], R0 ;  /* 0x0017100001007387 */ /* 0x0001e80000100800 */
[----:B0-----:R-:W3:Y:S01]  /*2dbf0*/  LDL.LU R0, [R1+0x758] ;  /* 0x0007580001007983 */ /* 0x001ee20000300800 */
[----:B--2---:R-:W-:-:S15]  /*2dc00*/  HMMA.16816.F32 R4, R12, R2, R4 ;  /* 0x000000020c04723c */ /* 0x004fde0000001804 */
[----:B------:R-:W-:-:S04]  /*2dc10*/  NOP ;  /* 0x0000000000007918 */ /* 0x000fc80000000000 */
[----:B------:R-:W-:Y:S04]  /*2dc20*/  STL.64 [R1+0x220], R4 ;  /* 0x0002200401007387 */ /* 0x000fe80000100a00 */
[----:B------:R0:W-:Y:S04]  /*2dc30*/  STL.64 [R1+0x228], R6 ;  /* 0x0002280601007387 */ /* 0x0001e80000100a00 */
[----:B0-----:R-:W2:Y:S04]  /*2dc40*/  LDL.LU.64 R6, [R1+0x1898] ;  /* 0x0018980001067983 */ /* 0x001ea80000300a00 */
[----:B------:R-:W4:Y:S04]  /*2dc50*/  LDL.LU.64 R4, [R1+0x1890] ;  /* 0x0018900001047983 */ /* 0x000f280000300a00 */
[----:B------:R-:W2:Y:S04]  /*2dc60*/  LDL.LU R2, [R1+0x744] ;  /* 0x0007440001027983 */ /* 0x000ea80000300800 */
[----:B------:R-:W2:Y:S01]  /*2dc70*/  LDL.LU R3, [R1+0x74c] ;  /* 0x00074c0001037983 */ /* 0x000ea20000300800 */
[----:B----4-:R-:W-:-:S15]  /*2dc80*/  HMMA.16816.F32 R8, R12, R4, R8 ;  /* 0x000000040c08723c */ /* 0x010fde0000001808 */
[----:B------:R-:W-:-:S04]  /*2dc90*/  NOP ;  /* 0x0000000000007918 */ /* 0x000fc80000000000 */
[----:B------:R-:W-:Y:S04]  /*2dca0*/  STL.64 [R1+0x210], R8 ;  /* 0x0002100801007387 */ /* 0x000fe80000100a00 */
[----:B------:R0:W-:Y:S04]  /*2dcb0*/  STL.64 [R1+0x218], R10 ;  /* 0x0002180a01007387 */ /* 0x0001e80000100a00 */
[----:B0-----:R-:W2:Y:S04]  /*2dcc0*/  LDL.LU.64 R10, [R1+0x1888] ;  /* 0x00188800010a7983 */ /* 0x001ea80000300a00 */
[----:B------:R-:W2:Y:S04]  /*2dcd0*/  LDL.LU.64 R8, [R1+0x1880] ;  /* 0x0018800001087983 */ /* 0x000ea80000300a00 */
[----:B------:R-:W4:Y:S04]  /*2dce0*/  LDL.LU R4, [R1+0x748] ;  /* 0x0007480001047983 */ /* 0x000f280000300800 */
        /* <DEDUP_REMOVED lines=16> */
[----:B------:R2:W-:Y:S04]  /*2ddf0*/  STL.64 [R1], R8 ;  /* 0x0000000801007387 */ /* 0x0005e80000100a00 */
[----:B------:R0:W-:Y:S01]  /*2de00*/  STL.64 [R1+0x8], R10 ;  /* 0x0000080a01007387 */ /* 0x0001e20000100a00 */
[----:B--2---:R-:W-:-:S03]  /*2de10*/  IMAD.MOV.U32 R8, RZ, RZ, R27 ;  /* 0x000000ffff087224 */ /* 0x004fc600078e001b */
[----:B------:R-:W3:Y:S04]  /*2de20*/  LDL.LU R27, [R1+0x184c] ;  /* 0x00184c00011b7983 */ /* 0x000ee80000300800 */
[----:B------:R-:W2:Y:S04]  /*2de30*/  LDL.LU R9, [R1+0x24] ;  /* 0x0000240001097983 */ /* 0x000ea80000300800 */
[----:B0-----:R-:W2:Y:S04]  /*2de40*/  LDL.LU R10, [R1+0x28] ;  /* 0x00002800010a7983 */ /* 0x001ea80000300800 */
[----:B------:R-:W2:Y:S01]  /*2de50*/  LDL.LU R11, [R1+0x2c] ;  /* 0x00002c00010b7983 */ /* 0x000ea20000300800 */
[----:B---3--:R-:W-:-:S15]  /*2de60*/  HMMA.16816.F32 R24, R12, R16, R24 ;  /* 0x000000100c18723c */ /* 0x008fde0000001818 */
[----:B------:R-:W-:-:S04]  /*2de70*/  NOP ;  /* 0x0000000000007918 */ /* 0x000fc80000000000 */
[----:B------:R-:W-:Y:S04]  /*2de80*/  STL [R1+0x1698], R27 ;  /* 0x0016981b01007387 */ /* 0x000fe80000100800 */
[----:B------:R-:W-:Y:S04]  /*2de90*/  STL [R1+0x1848], R26 ;  /* 0x0018481a01007387 */ /* 0x000fe80000100800 */
[----:B------:R0:W-:Y:S04]  /*2dea0*/  STL.64 [R1+0x1840], R24 ;  /* 0x0018401801007387 */ /* 0x0001e80000100a00 */
[----:B0-----:R-:W3:Y:S04]  /*2deb0*/  LDL.LU R24, [R1+0x10] ;  /* 0x0000100001187983 */ /* 0x001ee80000300800 */
[----:B------:R-:W3:Y:S04]  /*2dec0*/  LDL.LU R25, [R1+0x14] ;  /* 0x0000140001197983 */ /* 0x000ee80000300800 */
[----:B------:R-:W3:Y:S04]  /*2ded0*/  LDL.LU R26, [R1+0x18] ;  /* 0x00001800011a7983 */ /* 0x000ee80000300800 */
[----:B------:R-:W3:Y:S01]  /*2dee0*/  LDL.LU R27, [R1+0x1c] ;  /* 0x00001c00011b7983 */ /* 0x000ee20000300800 */
[----:B----4-:R-:W-:-:S02]  /*2def0*/  IMAD R2, R2, 0x100, R4 ;  /* 0x0000010002027824 */ /* 0x010fc400078e0204 */
[----:B------:R-:W-:Y:S02]  /*2df00*/  IMAD R3, R3, 0x100, R5 ;  /* 0x0000010003037824 */ /* 0x000fe400078e0205 */
[----:B------:R-:W-:Y:S02]  /*2df10*/  IMAD R4, R18, 0x100, R0 ;  /* 0x0000010012047824 */ /* 0x000fe400078e0200 */
[----:B------:R-:W-:Y:S01]  /*2df20*/  IMAD R5, R20, 0x100, R19 ;  /* 0x0000010014057824 */ /* 0x000fe200078e0213 */
[----:B------:R-:W-:Y:S02]  /*2df30*/  F2FP.F16.E4M3.UNPACK_B R20, R21 ;  /* 0x00000015ff14723e */ /* 0x000fe400020006ff */
[----:B------:R-:W-:Y:S02]  /*2df40*/  F2FP.F16.E4M3.UNPACK_B R12, R2 ;  /* 0x00000002ff0c723e */ /* 0x000fe400020006ff */
[----:B------:R-:W-:Y:S02]  /*2df50*/  F2FP.F16.E4M3.UNPACK_B R13, R3 ;  /* 0x00000003ff0d723e */ /* 0x000fe400020006ff */
[----:B------:R-:W-:-:S02]  /*2df60*/  F2FP.F16.E4M3.UNPACK_B R14, R4 ;  /* 0x00000004ff0e723e */ /* 0x000fc400020006ff */
[----:B------:R-:W-:Y:S02]  /*2df70*/  F2FP.F16.E4M3.UNPACK_B R15, R5 ;  /* 0x00000005ff0f723e */ /* 0x000fe400020006ff */
[----:B------:R-:W-:Y:S02]  /*2df80*/  F2FP.F16.E4M3.UNPACK_B R21, R29 ;  /* 0x0000001dff15723e */ /* 0x000fe400020006ff */
[----:B------:R-:W-:Y:S02]  /*2df90*/  F2FP.F16.E4M3.UNPACK_B R18, R28 ;  /* 0x0000001cff12723e */ /* 0x000fe400020006ff */
[----:B------:R-:W-:-:S03]  /*2dfa0*/  F2FP.F16.E4M3.UNPACK_B R19, R23 ;  /* 0x00000017ff13723e */ /* 0x000fc600020006ff */
[----:B---3--:R-:W-:-:S15]  /*2dfb0*/  HMMA.16816.F32 R4, R12, R20, R24 ;  /* 0x000000140c04723c */ /* 0x008fde0000001818 */
[----:B------:R-:W-:-:S04]  /*2dfc0*/  NOP ;  /* 0x0000000000007918 */ /* 0x000fc80000000000 */
[----:B------:R-:W-:Y:S04]  /*2dfd0*/  STL.64 [R1+0x1d0], R4 ;  /* 0x0001d00401007387 */ /* 0x000fe80000100a00 */
[----:B------:R2:W-:Y:S04]  /*2dfe0*/  STL.64 [R1+0x1d8], R6 ;  /* 0x0001d80601007387 */ /* 0x0005e80000100a00 */
[----:B------:R-:W3:Y:S01]  /*2dff0*/  LDL R16, [R1+0x338] ;  /* 0x0003380001107983 */ /* 0x000ee20000100800 */
[----:B--2---:R-:W-:Y:S03]  /*2e000*/  HMMA.16816.F32 R4, R12, R18, R8 ;  /* 0x000000120c04723c */ /* 0x004fe60000001808 */
[----:B------:R-:W2:-:S15]  /*2e010*/  LDL R11, [R1+0x34c] ;  /* 0x00034c00010b7983 */ /* 0x000e9e0000100800 */
[----:B------:R-:W-:Y:S01]  /*2e020*/  NOP ;  /* 0x0000000000007918 */ /* 0x000fe20000000000 */
[----:B------:R-:W-:Y:S04]  /*2e030*/  STL.64 [R1+0x1c0], R4 ;  /* 0x0001c00401007387 */ /* 0x000fe80000100a00 */
[----:B------:R-:W-:Y:S04]  /*2e040*/  STL.64 [R1+0x1c8], R6 ;  /* 0x0001c80601007387 */ /* 0x000fe80000100a00 */
[----:B------:R-:W3:Y:S04]  /*2e050*/  LDL R17, [R1+0x33c] ;  /* 0x00033c0001117983 */ /* 0x000ee80000100800 */
[----:B------:R-:W-:Y:S04]  /*2e060*/  STL.64 [R1+0x1818], R18 ;  /* 0x0018181201007387 */ /* 0x000fe80000100a00 */
        /* <DEDUP_REMOVED lines=9> */
[----:B------:R-:W2:Y:S04]  /*2e100*/  LDL R3, [R1+0x37c] ;  /* 0x00037c0001037983 */ /* 0x000ea80000100800 */
[----:B------:R-:W2:Y:S04]  /*2e110*/  LDL R4, [R1+0x368] ;  /* 0x0003680001047983 */ /* 0x000ea80000100800 */
[----:B------:R-:W2:Y:S04]  /*2e120*/  LDL R7, [R1+0x35c] ;  /* 0x00035c0001077983 */ /* 0x000ea80000100800 */
[----:B------:R-:W2:Y:S04]  /*2e130*/  LDL R8, [R1+0x328] ;  /* 0x0003280001087983 */ /* 0x000ea80000100800 */
[----:B----4-:R-:W-:Y:S04]  /*2e140*/  STL.64 [R1+0x1828], R18 ;  /* 0x0018281201007387 */ /* 0x010fe80000100a00 */
[----:B---3--:R0:W-:Y:S04]  /*2e150*/  STL.64 [R1+0x1820], R16 ;  /* 0x0018201001007387 */ /* 0x0081e80000100a00 */
[----:B0-----:R-:W3:Y:S04]  /*2e160*/  LDL.LU R16, [R1+0x60] ;  /* 0x0000600001107983 */ /* 0x001ee80000300800 */
[----:B------:R-:W3:Y:S04]  /*2e170*/  LDL.LU R17, [R1+0x64] ;  /* 0x0000640001117983 */ /* 0x000ee80000300800 */
[----:B------:R-:W4:Y:S04]  /*2e180*/  LDL.LU R18, [R1+0x68] ;  /* 0x0000680001127983 */ /* 0x000f280000300800 */
[----:B------:R-:W4:Y:S04]  /*2e190*/  LDL.LU R19, [R1+0x6c] ;  /* 0x00006c0001137983 */ /* 0x000f280000300800 */
[----:B------:R-:W3:Y:S04]  /*2e1a0*/  LDL R5, [R1+0x36c] ;  /* 0x00036c0001057983 */ /* 0x000ee80000100800 */
[----:B------:R-:W3:Y:S01]  /*2e1b0*/  LDL R6, [R1+0x358] ;  /* 0x0003580001067983 */ /* 0x000ee20000100800 */
[----:B------:R-:W-:-:S02]  /*2e1c0*/  F2FP.F16.E4M3.UNPACK_B R2, R22 ;  /* 0x00000016ff02723e */ /* 0x000fc400020006ff */
[----:B--2---:R-:W-:Y:S01]  /*2e1d0*/  F2FP.F16.E4M3.UNPACK_B R3, R3 ;  /* 0x00000003ff03723e */ /* 0x004fe200020006ff */
[----:B----4-:R-:W-:Y:S04]  /*2e1e0*/  STL.64 [R1+0x1838], R18 ;  /* 0x0018381201007387 */ /* 0x010fe80000100a00 */
[----:B---3--:R0:W-:Y:S04]  /*2e1f0*/  STL.64 [R1+0x1830], R16 ;  /* 0x0018301001007387 */ /* 0x0081e80000100a00 */
[----:B0-----:R-:W2:Y:S04]  /*2e200*/  LDL.LU R16, [R1+0x40] ;  /* 0x0000400001107983 */ /* 0x001ea80000300800 */
[----:B------:R-:W2:Y:S04]  /*2e210*/  LDL.LU R17, [R1+0x44] ;  /* 0x0000440001117983 */ /* 0x000ea80000300800 */
[----:B------:R-:W2:Y:S04]  /*2e220*/  LDL.LU R18, [R1+0x48] ;  /* 0x0000480001127983 */ /* 0x000ea80000300800 */
[----:B------:R-:W2:Y:S04]  /*2e230*/  LDL.LU R19, [R1+0x4c] ;  /* 0x00004c0001137983 */ /* 0x000ea80000300800 */
[----:B------:R-:W3:Y:S04]  /*2e240*/  LDL R9, [R1+0x32c] ;  /* 0x00032c0001097983 */ /* 0x000ee80000100800 */
[----:B------:R-:W4:Y:S04]  /*2e250*/  LDL R10, [R1+0x348] ;  /* 0x00034800010a7983 */ /* 0x000f280000100800 */
[----:B------:R-:W2:Y:S04]  /*2e260*/  LDL.LU R22, [R1+0x136c] ;  /* 0x00136c0001167983 */ /* 0x000ea80000300800 */
[----:B------:R-:W2:Y:S01]  /*2e270*/  LDL.LU R23, [R1+0x1374] ;  /* 0x0013740001177983 */ /* 0x000ea20000300800 */
[----:B------:R-:W-:Y:S01]  /*2e280*/  HMMA.16816.F32 R24, R12, R2, R24 ;  /* 0x000000020c18723c */ /* 0x000fe20000001818 */
[----:B------:R-:W-:-:S02]  /*2e290*/  F2FP.F16.E4M3.UNPACK_B R4, R4 ;  /* 0x00000004ff04723e */ /* 0x000fc400020006ff */
[----:B------:R-:W-:Y:S01]  /*2e2a0*/  F2FP.F16.E4M3.UNPACK_B R5, R5 ;  /* 0x00000005ff05723e */ /* 0x000fe200020006ff */
        /* <DEDUP_REMOVED lines=9> */
[----:B------:R-:W-:Y:S04]  /*2e340*/  STL [R1+0x1b4], R25 ;  /* 0x0001b41901007387 */ /* 0x000fe80000100800 */
[----:B------:R0:W-:Y:S02]  /*2e350*/  STL.64 [R1+0x1b8], R26 ;  /* 0x0001b81a01007387 */ /* 0x0001e40000100a00 */
[----:B0-----:R-:W-:-:S02]  /*2e360*/  IMAD.MOV.U32 R27, RZ, RZ, R24 ;  /* 0x000000ffff1b7224 */ /* 0x001fc400078e0018 */
[----:B------:R-:W2:Y:S04]  /*2e370*/  LDL.LU R26, [R1+0x1848] ;  /* 0x00184800011a7983 */ /* 0x000ea80000300800 */
[----:B------:R-:W3:Y:S01]  /*2e380*/  LDL.LU.64 R24, [R1+0x1840] ;  /* 0x0018400001187983 */ /* 0x000ee20000300a00 */
[----:B------:R-:W-:Y:S03]  /*2e390*/  HMMA.16816.F32 R16, R12, R4, R16 ;  /* 0x000000040c10723c */ /* 0x000fe60000001810 */
[----:B--2---:R-:W-:Y:S04]  /*2e3a0*/  STL.64 [R1+0x16a8], R26 ;  /* 0x0016a81a01007387 */ /* 0x004fe80000100a00 */
[----:B---3--:R0:W-:Y:S04]  /*2e3b0*/  STL.64 [R1+0x16a0], R24 ;  /* 0x0016a01801007387 */ /* 0x0081e80000100a00 */
        /* <DEDUP_REMOVED lines=8> */
[----:B------:R-:W-:-:S02]  /*2e440*/  F2FP.F16.E4M3.UNPACK_B R6, R6 ;  /* 0x00000006ff06723e */ /* 0x000fc400020006ff */
[----:B------:R-:W-:-:S07]  /*2e450*/  F2FP.F16.E4M3.UNPACK_B R7, R7 ;  /* 0x00000007ff07723e */ /* 0x000fce00020006ff */
[----:B---3--:R-:W-:-:S15]  /*2e460*/  HMMA.16816.F32 R16, R12, R6, R16 ;  /* 0x000000060c10723c */ /* 0x008fde0000001810 */
[----:B------:R-:W-:-:S04]  /*2e470*/  NOP ;  /* 0x0000000000007918 */ /* 0x000fc80000000000 */
[----:B------:R-:W-:Y:S04]  /*2e480*/  STL.64 [R1+0x190], R16 ;  /* 0x0001901001007387 */ /* 0x000fe80000100a00 */
[----:B------:R0:W-:Y:S04]  /*2e490*/  STL.64 [R1+0x198], R18 ;  /* 0x0001981201007387 */ /* 0x0001e80000100a00 */
[----:B0-----:R-:W3:Y:S04]  /*2e4a0*/  LDL.LU.64 R18, [R1+0x1828] ;  /* 0x0018280001127983 */ /* 0x001ee80000300a00 */
[----:B------:R-:W3:Y:S01]  /*2e4b0*/  LDL.LU.64 R16, [R1+0x1820] ;  /* 0x0018200001107983 */ /* 0x000ee20000300a00 */
[----:B------:R-:W-:-:S02]  /*2e4c0*/  F2FP.F16.E4M3.UNPACK_B R8, R8 ;  /* 0x00000008ff08723e */ /* 0x000fc400020006ff */
[----:B------:R-:W-:Y:S02]  /*2e4d0*/  F2FP.F16.E4M3.UNPACK_B R9, R9 ;  /* 0x00000009ff09723e */ /* 0x000fe400020006ff */
[----:B----4-:R-:W-:Y:S02]  /*2e4e0*/  F2FP.F16.E4M3.UNPACK_B R10, R10 ;  /* 0x0000000aff0a723e */ /* 0x010fe400020006ff */
[----:B------:R-:W-:-:S07]  /*2e4f0*/  F2FP.F16.E4M3.UNPACK_B R11, R11 ;  /* 0x0000000bff0b723e */ /* 0x000fce00020006ff */
[C---:B------:R-:W-:Y:S01]  /*2e500*/  HMMA.16816.F32 R20, R12.reuse, R10, R20 ;  /* 0x0000000a0c14723c */ /* 0x040fe20000001814 */
        /* <DEDUP_REMOVED lines=10> */
[----:B------:R-:W3:Y:S04]  /*2e5b0*/  LDL.LU.64 R16, [R1+0x1810] ;  /* 0x0018100001107983 */ /* 0x000ee80000300a00 */
[----:B------:R-:W-:Y:S04]  /*2e5c0*/  STL.64 [R1+0x1f0], R20 ;  /* 0x0001f01401007387 */ /* 0x000fe80000100a00 */
[----:B------:R0:W-:Y:S04]  /*2e5d0*/  STL.64 [R1+0x1f8], R22 ;  /* 0x0001f81601007387 */ /* 0x0001e80000100a00 */
[----:B0-----:R-:W4:Y:S01]  /*2e5e0*/  LDL.LU.64 R22, [R1+0x1808] ;  /* 0x0018080001167983 */ /* 0x001f220000300a00 */
[----:B--2---:R-:W-:-:S03]  /*2e5f0*/  IMAD R28, R28, 0x100, R7 ;  /* 0x000001001c1c7824 */ /* 0x004fc600078e0207 */
[----:B------:R-:W2:Y:S04]  /*2e600*/  LDL.LU.64 R20, [R1+0x1800] ;  /* 0x0018000001147983 */ /* 0x000ea80000300a00 */
[----:B------:R-:W-:Y:S04]  /*2e610*/  STL.64 [R1+0x17b8], R10 ;  /* 0x0017b80a01007387 */ /* 0x000fe80000100a00 */
[----:B------:R-:W-:Y:S01]  /*2e620*/  STL.64 [R1+0x17b0], R8 ;  /* 0x0017b00801007387 */ /* 0x000fe20000100a00 */
[----:B---3--:R-:W-:Y:S02]  /*2e630*/  F2FP.F16.E4M3.UNPACK_B R16, R16 ;  /* 0x00000010ff10723e */ /* 0x008fe400020006ff */
[----:B------:R-:W-:Y:S01]  /*2e640*/  F2FP.F16.E4M3.UNPACK_B R17, R17 ;  /* 0x00000011ff11723e */ /* 0x000fe200020006ff */
[----:B----4-:R-:W-:-:S02]  /*2e650*/  IMAD R22, R22, 0x100, R5 ;  /* 0x0000010016167824 */ /* 0x010fc400078e0205 */
[----:B------:R-:W-:-:S04]  /*2e660*/  IMAD R23, R23, 0x100, R6 ;  /* 0x0000010017177824 */ /* 0x000fc800078e0206 */
[----:B------:R-:W-:Y:S01]  /*2e670*/  HMMA.16816.F32 R4, R12, R16, R24 ;  /* 0x000000100c04723c */ /* 0x000fe20000001818 */
[----:B------:R-:W-:Y:S04]  /*2e680*/  STL [R1+0x1784], R16 ;  /* 0x0017841001007387 */ /* 0x000fe80000100800 */
[----:B------:R-:W-:-:S14]  /*2e690*/  STL [R1+0x1780], R17 ;  /* 0x0017801101007387 */ /* 0x000fdc0000100800 */
[----:B------:R-:W-:Y:S04]  /*2e6a0*/  STL.64 [R1+0x100], R4 ;  /* 0x0001000401007387 */ /* 0x000fe80000100a00 */
[----:B------:R-:W-:Y:S04]  /*2e6b0*/  STL.64 [R1+0x108], R6 ;  /* 0x0001080601007387 */ /* 0x000fe80000100a00 */
[----:B------:R-:W3:Y:S04]  /*2e6c0*/  LDL.LU R24, [R1+0x13ac] ;  /* 0x0013ac0001187983 */ /* 0x000ee80000300800 */
[----:B------:R-:W3:Y:S04]  /*2e6d0*/  LDL.LU R25, [R1+0x13b8] ;  /* 0x0013b80001197983 */ /* 0x000ee80000300800 */
        /* <DEDUP_REMOVED lines=26> */
[----:B--2---:R0:W-:Y:S04]  /*2e880*/  STL [R1+0x178c], R16 ;  /* 0x00178c1001007387 */ /* 0x0041e80000100800 */
[----:B0-----:R-:W2:Y:S04]  /*2e890*/  LDL.LU R16, [R1+0x1390] ;  /* 0x0013900001107983 */ /* 0x001ea80000300800 */
[----:B------:R-:W2:Y:S04]  /*2e8a0*/  LDL.LU R17, [R1+0x13a8] ;  /* 0x0013a80001117983 */ /* 0x000ea80000300800 */
[----:B------:R-:W-:Y:S04]  /*2e8b0*/  STL.64 [R1+0x17f8], R18 ;  /* 0x0017f81201007387 */ /* 0x000fe80000100a00 */
[----:B--2---:R-:W-:Y:S04]  /*2e8c0*/  STL.64 [R1+0x17f0], R16 ;  /* 0x0017f01001007387 */ /* 0x004fe80000100a00 */
        /* <DEDUP_REMOVED lines=31> */
[----:B----4-:R0:W-:Y:S04]  /*2eac0*/  STL.64 [R1+0x17c0], R8 ;  /* 0x0017c00801007387 */ /* 0x0101e80000100a00 */
[----:B0-----:R-:W4:Y:S04]  /*2ead0*/  LDL.LU R8, [R1+0x2d0] ;  /* 0x0002d00001087983 */ /* 0x001f280000300800 */
[----:B------:R-:W4:Y:S04]  /*2eae0*/  LDL.LU R9, [R1+0x2d4] ;  /* 0x0002d40001097983 */ /* 0x000f280000300800 */
[----:B------:R-:W4:Y:S04]  /*2eaf0*/  LDL.LU R10, [R1+0x2d8] ;  /* 0x0002d800010a7983 */ /* 0x000f280000300800 */
[----:B------:R-:W4:Y:S04]  /*2eb00*/  LDL.LU R11, [R1+0x2dc] ;  /* 0x0002dc00010b7983 */ /* 0x000f280000300800 */
[----:B---3--:R-:W-:Y:S04]  /*2eb10*/  STL.64 [R1+0x1778], R26 ;  /* 0x0017781a01007387 */ /* 0x008fe80000100a00 */
[----:B------:R0:W-:Y:S04]  /*2eb20*/  STL.64 [R1+0x1770], R24 ;  /* 0x0017701801007387 */ /* 0x0001e80000100a00 */
[----:B0-----:R-:W3:Y:S04]  /*2eb30*/  LDL.LU R24, [R1+0x70] ;  /* 0x0000700001187983 */ /* 0x001ee80000300800 */
[----:B------:R-:W3:Y:S04]  /*2eb40*/  LDL.LU R25, [R1+0x74] ;  /* 0x0000740001197983 */ /* 0x000ee80000300800 */
[----:B------:R-:W2:Y:S04]  /*2eb50*/  LDL.LU R26, [R1+0x78] ;  /* 0x00007800011a7983 */ /* 0x000ea80000300800 */
[----:B------:R-:W2:Y:S01]  /*2eb60*/  LDL.LU R27, [R1+0x7c] ;  /* 0x00007c00011b7983 */ /* 0x000ea20000300800 */
[----:B------:R-:W-:Y:S01]  /*2eb70*/  IMAD R29, R29, 0x100, R0 ;  /* 0x000001001d1d7824 */ /* 0x000fe200078e0200 */
[----:B------:R-:W-:-:S02]  /*2eb80*/  F2FP.F16.E4M3.UNPACK_B R12, R22 ;  /* 0x00000016ff0c723e */ /* 0x000fc400020006ff */
[----:B------:R-:W-:Y:S02]  /*2eb90*/  F2FP.F16.E4M3.UNPACK_B R13, R23 ;  /* 0x00000017ff0d723e */ /* 0x000fe400020006ff */
[----:B------:R-:W-:Y:S02]  /*2eba0*/  F2FP.F16.E4M3.UNPACK_B R14, R28 ;  /* 0x0000001cff0e723e */ /* 0x000fe400020006ff */
[----:B------:R-:W-:Y:S01]  /*2ebb0*/  F2FP.F16.E4M3.UNPACK_B R15, R29 ;  /* 0x0000001dff0f723e */ /* 0x000fe200020006ff */
        /* <DEDUP_REMOVED lines=11> */
[----:B------:R-:W2:Y:S04]  /*2ec70*/  LDL.LU R26, [R1+0x2b8] ;  /* 0x0002b800011a7983 */ /* 0x000ea80000300800 */
[----:B------:R-:W2:Y:S04]  /*2ec80*/  LDL.LU R27, [R1+0x2bc] ;  /* 0x0002bc00011b7983 */ /* 0x000ea80000300800 */
[----:B------:R-:W3:Y:S04]  /*2ec90*/  LDL.LU R0, [R1+0x13b4] ;  /* 0x0013b40001007983 */ /* 0x000ee80000300800 */
[----:B------:R-:W2:Y:S04]  /*2eca0*/  LDL.LU R22, [R1+0x138c] ;  /* 0x00138c0001167983 */ /* 0x000ea80000300800 */
[----:B------:R-:W2:Y:S04]  /*2ecb0*/  LDL.LU R23, [R1+0x1394] ;  /* 0x0013940001177983 */ /* 0x000ea80000300800 */
        /* <DEDUP_REMOVED lines=17> */
[----:B------:R-:W4:Y:S02]  /*2edd0*/  LDL.LU.64 R4, [R1+0x17d0] ;  /* 0x0017d00001047983 */ /* 0x000f240000300a00 */
[----:B----4-:R-:W-:-:S15]  /*2ede0*/  HMMA.16816.F32 R8, R12, R4, R8 ;  /* 0x000000040c08723c */ /* 0x010fde0000001808 */
        /* <DEDUP_REMOVED lines=24> */
[----:B------:R-:W3:Y:S02]  /*2ef70*/  LDL.LU R16, [R1+0x178c] ;  /* 0x00178c0001107983 */ /* 0x000ee40000300800 */
[----:B---3--:R-:W-:-:S02]  /*2ef80*/  IMAD R23, R23, 0x100, R16 ;  /* 0x0000010017177824 */ /* 0x008fc400078e0210 */
[----:B------:R-:W3:Y:S01]  /*2ef90*/  LDL.LU R16, [R1+0x1788] ;  /* 0x0017880001107983 */ /* 0x000ee20000300800 */
[----:B------:R-:W-:Y:S02]  /*2efa0*/  IMAD R29, R29, 0x100, R17 ;  /* 0x000001001d1d7824 */ /* 0x000fe400078e0211 */
[----:B---3--:R-:W-:Y:S02]  /*2efb0*/  IMAD R28, R28, 0x100, R16 ;  /* 0x000001001c1c7824 */ /* 0x008fe400078e0210 */
[----:B------:R-:W2:Y:S04]  /*2efc0*/  LDL.LU R16, [R1+0x1784] ;  /* 0x0017840001107983 */ /* 0x000ea80000300800 */
[----:B------:R-:W2:Y:S02]  /*2efd0*/  LDL.LU R17, [R1+0x1780] ;  /* 0x0017800001117983 */ /* 0x000ea40000300800 */
        /* <DEDUP_REMOVED lines=9> */
[----:B------:R-:W3:Y:S06]  /*2f070*/  LDL.LU R22, [R1+0x13b0] ;  /* 0x0013b00001167983 */ /* 0x000eec0000300800 */
        /* <DEDUP_REMOVED lines=38> */
[----:B------:R0:W-:Y:S04]  /*2f2e0*/  STL.64 [R1+0xa0], R24 ;  /* 0x0000a01801007387 */ /* 0x0001e80000100a00 */
[----:B------:R1:W-:Y:S04]  /*2f2f0*/  STL.64 [R1+0xa8], R26 ;  /* 0x0000a81a01007387 */ /* 0x0003e80000100a00 */
[----:B0-----:R-:W3:Y:S01]  /*2f300*/  LDL.LU.64 R24, [R1+0x1718] ;  /* 0x0017180001187983 */ /* 0x001ee20000300a00 */
[----:B----4-:R-:W-:Y:S03]  /*2f310*/  HMMA.16816.F32 R4, R12, R10, R4 ;  /* 0x0000000a0c04723c */ /* 0x010fe60000001804 */
[----:B-1----:R-:W2:Y:S04]  /*2f320*/  LDL.LU R26, [R1+0x13c0] ;  /* 0x0013c000011a7983 */ /* 0x002ea80000300800 */
[----:B------:R-:W2:-:S12]  /*2f330*/  LDL.LU R27, [R1+0x13bc] ;  /* 0x0013bc00011b7983 */ /* 0x000e980000300800 */
[----:B------:R-:W-:Y:S04]  /*2f340*/  STL.64 [R1+0x90], R4 ;  /* 0x0000900401007387 */ /* 0x000fe80000100a00 */
[----:B------:R-:W-:Y:S04]  /*2f350*/  STL.64 [R1+0x98], R6 ;  /* 0x0000980601007387 */ /* 0x000fe80000100a00 */
[----:B------:R-:W-:Y:S04]  /*2f360*/  STL.64 [R1+0x16c8], R10 ;  /* 0x0016c80a01007387 */ /* 0x000fe80000100a00 */
[----:B------:R-:W-:Y:S01]  /*2f370*/  STL.64 [R1+0x16c0], R8 ;  /* 0x0016c00801007387 */ /* 0x000fe20000100a00 */
[----:B---3--:R-:W-:-:S02]  /*2f380*/  IMAD R22, R24, 0x100, R22 ;  /* 0x0000010018167824 */ /* 0x008fc400078e0216 */
[----:B------:R-:W-:-:S05]  /*2f390*/  IMAD R23, R0, 0x100, R25 ;  /* 0x0000010000177824 */ /* 0x000fca00078e0219 */
[----:B------:R-:W-:Y:S04]  /*2f3a0*/  STL.64 [R1+0x1708], R22 ;  /* 0x0017081601007387 */ /* 0x000fe80000100a00 */
[----:B------:R0:W-:Y:S04]  /*2f3b0*/  STL.64 [R1+0x1700], R20 ;  /* 0x0017001401007387 */ /* 0x0001e80000100a00 */
[----:B0-----:R-:W3:Y:S04]  /*2f3c0*/  LDL.LU R20, [R1+0x250] ;  /* 0x0002500001147983 */ /* 0x001ee80000300800 */
[----:B------:R-:W3:Y:S04]  /*2f3d0*/  LDL.LU R21, [R1+0x254] ;  /* 0x0002540001157983 */ /* 0x000ee80000300800 */
        /* <DEDUP_REMOVED lines=18> */
[----:B------:R-:W-:-:S03]  /*2f500*/  IMAD R28, R27, 0x100, R26 ;  /* 0x000001001b1c7824 */ /* 0x000fc600078e021a */
[----:B--2---:R-:W-:Y:S04]  /*2f510*/  STL.64 [R1+0x16d8], R10 ;  /* 0x0016d80a01007387 */ /* 0x004fe80000100a00 */
[----:B------:R0:W-:Y:S04]  /*2f520*/  STL.64 [R1+0x16d0], R8 ;  /* 0x0016d00801007387 */ /* 0x0001e80000100a00 */
[----:B0-----:R-:W2:Y:S04]  /*2f530*/  LDL.LU R8, [R1+0x210] ;  /* 0x0002100001087983 */ /* 0x001ea80000300800 */
[----:B------:R-:W2:Y:S04]  /*2f540*/  LDL.LU R9, [R1+0x214] ;  /* 0x0002140001097983 */ /* 0x000ea80000300800 */
[----:B------:R-:W2:Y:S04]  /*2f550*/  LDL.LU R10, [R1+0x218] ;  /* 0x00021800010a7983 */ /* 0x000ea80000300800 */
[----:B------:R-:W2:Y:S04]  /*2f560*/  LDL.LU R11, [R1+0x21c] ;  /* 0x00021c00010b7983 */ /* 0x000ea80000300800 */
[----:B------:R-:W2:Y:S04]  /*2f570*/  LDL.LU R24, [R1] ;  /* 0x0000000001187983 */ /* 0x000ea80000300800 */
[----:B------:R-:W2:Y:S04]  /*2f580*/  LDL.LU R25, [R1+0x4] ;  /* 0x0000040001197983 */ /* 0x000ea80000300800 */
[----:B------:R-:W2:Y:S04]  /*2f590*/  LDL.LU R26, [R1+0x8] ;  /* 0x00000800011a7983 */ /* 0x000ea80000300800 */
[----:B------:R-:W2:Y:S01]  /*2f5a0*/  LDL.LU R27, [R1+0xc] ;  /* 0x00000c00011b7983 */ /* 0x000ea20000300800 */
[----:B----4-:R-:W-:Y:S01]  /*2f5b0*/  IMAD R29, R29, 0x100, R0 ;  /* 0x000001001d1d7824 */ /* 0x010fe200078e0200 */
[----:B---3--:R-:W-:Y:S02]  /*2f5c0*/  HMMA.16816.F32 R12, R12, R16, R20 ;  /* 0x000000100c0c723c */ /* 0x008fe40000001814 */
[----:B--2---:R-:W-:Y:S04]  /*2f5d0*/  STL.64 [R1+0x16b8], R26 ;  /* 0x0016b81a01007387 */ /* 0x004fe80000100a00 */
[----:B------:R0:W-:Y:S04]  /*2f5e0*/  STL.64 [R1+0x16b0], R24 ;  /* 0x0016b01801007387 */ /* 0x0001e80000100a00 */
[----:B0-----:R-:W2:Y:S04]  /*2f5f0*/  LDL.LU R24, [R1+0x1e0] ;  /* 0x0001e00001187983 */ /* 0x001ea80000300800 */
[----:B------:R-:W2:Y:S04]  /*2f600*/  LDL.LU R25, [R1+0x1e4] ;  /* 0x0001e40001197983 */ /* 0x000ea80000300800 */
[----:B------:R-:W2:Y:S04]  /*2f610*/  LDL.LU R26, [R1+0x1e8] ;  /* 0x0001e800011a7983 */ /* 0x000ea80000300800 */
[----:B------:R-:W2:Y:S04]  /*2f620*/  LDL.LU R27, [R1+0x1ec] ;  /* 0x0001ec00011b7983 */ /* 0x000ea80000300800 */
[----:B------:R-:W3:Y:S04]  /*2f630*/  LDL.LU R0, [R1+0x1710] ;  /* 0x0017100001007983 */ /* 0x000ee80000300800 */
[----:B------:R-:W4:Y:S04]  /*2f640*/  LDL.LU.64 R22, [R1+0x1708] ;  /* 0x0017080001167983 */ /* 0x000f280000300a00 */
[----:B------:R-:W2:Y:S04]  /*2f650*/  LDL.LU.64 R20, [R1+0x1700] ;  /* 0x0017000001147983 */ /* 0x000ea80000300a00 */
[----:B------:R-:W-:Y:S04]  /*2f660*/  STL.64 [R1+0x70], R12 ;  /* 0x0000700c01007387 */ /* 0x000fe80000100a00 */
[----:B------:R0:W-:Y:S02]  /*2f670*/  STL.64 [R1+0x78], R14 ;  /* 0x0000780e01007387 */ /* 0x0001e40000100a00 */
[----:B0-----:R-:W-:-:S02]  /*2f680*/  F2FP.F16.E4M3.UNPACK_B R14, R28 ;  /* 0x0000001cff0e723e */ /* 0x001fc400020006ff */
[----:B------:R-:W-:Y:S02]  /*2f690*/  F2FP.F16.E4M3.UNPACK_B R15, R29 ;  /* 0x0000001dff0f723e */ /* 0x000fe400020006ff */
[----:B----4-:R-:W-:Y:S02]  /*2f6a0*/  F2FP.F16.E4M3.UNPACK_B R12, R22 ;  /* 0x00000016ff0c723e */ /* 0x010fe400020006ff */
[----:B------:R-:W-:-:S07]  /*2f6b0*/  F2FP.F16.E4M3.UNPACK_B R13, R23 ;  /* 0x00000017ff0d723e */ /* 0x000fce00020006ff */
[----:B--2---:R-:W-:Y:S01]  /*2f6c0*/  HMMA.16816.F32 R20, R12, R20, R4 ;  /* 0x000000140c14723c */ /* 0x004fe20000001804 */
[----:B------:R-:W2:Y:S04]  /*2f6d0*/  LDL.LU.64 R6, [R1+0x16f8] ;  /* 0x0016f80001067983 */ /* 0x000ea80000300a00 */
[----:B------:R-:W2:-:S14]  /*2f6e0*/  LDL.LU.64 R4, [R1+0x16f0] ;  /* 0x0016f00001047983 */ /* 0x000e9c0000300a00 */
[----:B------:R0:W-:Y:S04]  /*2f6f0*/  STL.64 [R1+0x60], R20 ;  /* 0x0000601401007387 */ /* 0x0001e80000100a00 */
[----:B------:R1:W-:Y:S04]  /*2f700*/  STL.64 [R1+0x68], R22 ;  /* 0x0000681601007387 */ /* 0x0003e80000100a00 */
[----:B0-----:R-:W4:Y:S04]  /*2f710*/  LDL.LU R20, [R1+0x230] ;  /* 0x0002300001147983 */ /* 0x001f280000300800 */
[----:B------:R-:W4:Y:S04]  /*2f720*/  LDL.LU R21, [R1+0x234] ;  /* 0x0002340001157983 */ /* 0x000f280000300800 */
[----:B-1----:R-:W4:Y:S01]  /*2f730*/  LDL.LU R22, [R1+0x238] ;  /* 0x0002380001167983 */ /* 0x002f220000300800 */
[----:B---3--:R-:W-:Y:S01]  /*2f740*/  IMAD.MOV.U32 R23, RZ, RZ, R0 ;  /* 0x000000ffff177224 */ /* 0x008fe200078e0000 */
[C---:B--2---:R-:W-:Y:S08]  /*2f750*/  HMMA.16816.F32 R4, R12.reuse, R2, R4 ;  /* 0x000000020c04723c */ /* 0x044ff00000001804 */
[----:B----4-:R-:W-:Y:S01]  /*2f760*/  HMMA.16816.F32 R20, R12, R18, R20 ;  /* 0x000000120c14723c */ /* 0x010fe20000001814 */
[----:B------:R-:W2:Y:S10]  /*2f770*/  LDL.LU R18, [R1+0x13e4] ;  /* 0x0013e40001127983 */ /* 0x000eb40000300800 */
[----:B------:R-:W-:-:S08]  /*2f780*/  IMAD.MOV.U32 R0, RZ, RZ, R7 ;  /* 0x000000ffff007224 */ /* 0x000fd000078e0007 */
[----:B------:R0:W-:Y:S04]  /*2f790*/  STL.64 [R1+0x50], R20 ;  /* 0x0000501401007387 */ /* 0x0001e80000100a00 */
[----:B------:R-:W-:Y:S04]  /*2f7a0*/  STL.64 [R1+0x58], R22 ;  /* 0x0000581601007387 */ /* 0x000fe80000100a00 */
[----:B0-----:R-:W3:Y:S04]  /*2f7b0*/  LDL.LU R20, [R1+0x398] ;  /* 0x0003980001147983 */ /* 0x001ee80000300800 */
[----:B------:R-:W4:Y:S04]  /*2f7c0*/  LDL.LU R21, [R1+0x39c] ;  /* 0x00039c0001157983 */ /* 0x000f280000300800 */
[----:B------:R-:W-:Y:S04]  /*2f7d0*/  STL.64 [R1+0x40], R4 ;  /* 0x0000400401007387 */ /* 0x000fe80000100a00 */
[----:B------:R0:W-:Y:S04]  /*2f7e0*/  STL [R1+0x48], R6 ;  /* 0x0000480601007387 */ /* 0x0001e80000100800 */
[----:B0-----:R-:W2:Y:S04]  /*2f7f0*/  LDL.LU.64 R6, [R1+0x16e8] ;  /* 0x0016e80001067983 */ /* 0x001ea80000300a00 */
[----:B------:R-:W2:Y:S04]  /*2f800*/  LDL.LU.64 R4, [R1+0x16e0] ;  /* 0x0016e00001047983 */ /* 0x000ea80000300a00 */
        /* <DEDUP_REMOVED lines=31> */
[----:B0-----:R-:W3:Y:S01]  /*2fa00*/  LDL.LU R0, [R1+0x13d0] ;  /* 0x0013d00001007983 */ /* 0x001ee20000300800 */
[----:B--2---:R-:W-:Y:S03]  /*2fa10*/  HMMA.16816.F32 R8, R12, R10, R24 ;  /* 0x0000000a0c08723c */ /* 0x004fe60000001818 */
[----:B------:R-:W2:Y:S04]  /*2fa20*/  LDL.LU.64 R26, [R1+0x16a8] ;  /* 0x0016a800011a7983 */ /* 0x000ea80000300a00 */
[----:B------:R-:W3:Y:S04]  /*2fa30*/  LDL.LU.64 R24, [R1+0x16a0] ;  /* 0x0016a00001187983 */ /* 0x000ee80000300a00 */
[----:B------:R-:W3:Y:S08]  /*2fa40*/  LDL.LU R22, [R1+0x368] ;  /* 0x0003680001167983 */ /* 0x000ef00000300800 */
[----:B------:R2:W-:Y:S04]  /*2fa50*/  STL.64 [R1], R8 ;  /* 0x0000000801007387 */ /* 0x0005e80000100a00 */
[----:B------:R0:W-:Y:S01]  /*2fa60*/  STL.64 [R1+0x8], R10 ;  /* 0x0000080a01007387 */ /* 0x0001e20000100a00 */
[----:B--2---:R-:W-:-:S03]  /*2fa70*/  IMAD.MOV.U32 R8, RZ, RZ, R27 ;  /* 0x000000ffff087224 */ /* 0x004fc600078e001b */
[----:B------:R-:W2:Y:S04]  /*2fa80*/  LDL.LU R27, [R1+0x1698] ;  /* 0x00169800011b7983 */ /* 0x000ea80000300800 */
[----:B------:R-:W4:Y:S04]  /*2fa90*/  LDL.LU R9, [R1+0x1b4] ;  /* 0x0001b40001097983 */ /* 0x000f280000300800 */
[----:B0-----:R-:W4:Y:S04]  /*2faa0*/  LDL.LU R10, [R1+0x1b8] ;  /* 0x0001b800010a7983 */ /* 0x001f280000300800 */
[----:B------:R-:W4:Y:S01]  /*2fab0*/  LDL.LU R11, [R1+0x1bc] ;  /* 0x0001bc00010b7983 */ /* 0x000f220000300800 */
[----:B---3--:R-:W-:-:S02]  /*2fac0*/  IMAD R4, R4, 0x100, R7 ;  /* 0x0000010004047824 */ /* 0x008fc400078e0207 */
[----:B------:R-:W-:Y:S02]  /*2fad0*/  IMAD R5, R18, 0x100, R5 ;  /* 0x0000010012057824 */ /* 0x000fe400078e0205 */
[----:B------:R-:W-:Y:S01]  /*2fae0*/  IMAD R3, R3, 0x100, R6 ;  /* 0x0000010003037824 */ /* 0x000fe200078e0206 */
[----:B--2---:R-:W-:Y:S01]  /*2faf0*/  HMMA.16816.F32 R24, R12, R16, R24 ;  /* 0x000000100c18723c */ /* 0x004fe20000001818 */
[----:B------:R-:W-:Y:S02]  /*2fb00*/  F2FP.F16.E4M3.UNPACK_B R14, R4 ;  /* 0x00000004ff0e723e */ /* 0x000fe400020006ff */
[----:B------:R-:W-:-:S15]  /*2fb10*/  F2FP.F16.E4M3.UNPACK_B R15, R5 ;  /* 0x00000005ff0f723e */ /* 0x000fde00020006ff */
[----:B------:R-:W-:Y:S01]  /*2fb20*/  NOP ;  /* 0x0000000000007918 */ /* 0x000fe20000000000 */
        /* <DEDUP_REMOVED lines=10> */
[----:B------:R-:W-:Y:S01]  /*2fbd0*/  IMAD R2, R2, 0x100, R0 ;  /* 0x0000010002027824 */ /* 0x000fe200078e0200 */
[----:B------:R-:W-:-:S02]  /*2fbe0*/  F2FP.F16.E4M3.UNPACK_B R20, R20.H1 ;  /* 0x00000014ff14723e */ /* 0x000fc400030006ff */
[----:B----4-:R-:W-:Y:S02]  /*2fbf0*/  F2FP.F16.E4M3.UNPACK_B R21, R21.H1 ;  /* 0x00000015ff15723e */ /* 0x010fe400030006ff */
[----:B------:R-:W-:Y:S02]  /*2fc00*/  F2FP.F16.E4M3.UNPACK_B R13, R3 ;  /* 0x00000003ff0d723e */ /* 0x000fe400020006ff */
[----:B------:R-:W-:Y:S02]  /*2fc10*/  F2FP.F16.E4M3.UNPACK_B R12, R2 ;  /* 0x00000002ff0c723e */ /* 0x000fe400020006ff */
[----:B------:R-:W-:Y:S02]  /*2fc20*/  F2FP.F16.E4M3.UNPACK_B R18, R19.H1 ;  /* 0x00000013ff12723e */ /* 0x000fe400030006ff */
[----:B------:R-:W-:Y:S01]  /*2fc30*/  F2FP.F16.E4M3.UNPACK_B R19, R29.H1 ;  /* 0x0000001dff13723e */ /* 0x000fe200030006ff */
[----:B------:R-:W-:Y:S04]  /*2fc40*/  STL [R1+0x164c], R20 ;  /* 0x00164c1401007387 */ /* 0x000fe80000100800 */
[----:B------:R-:W-:Y:S01]  /*2fc50*/  STL [R1+0x1648], R21 ;  /* 0x0016481501007387 */ /* 0x000fe20000100800 */
[----:B---3--:R-:W-:-:S15]  /*2fc60*/  HMMA.16816.F32 R4, R12, R20, R4 ;  /* 0x000000140c04723c */ /* 0x008fde0000001804 */
[----:B------:R-:W-:-:S04]  /*2fc70*/  NOP ;  /* 0x0000000000007918 */ /* 0x000fc80000000000 */
[----:B------:R-:W-:Y:S04]  /*2fc80*/  STL.64 [R1+0x3a0], R4 ;  /* 0x0003a00401007387 */ /* 0x000fe80000100a00 */
[----:B------:R2:W-:Y:S02]  /*2fc90*/  STL.64 [R1+0x3a8], R6 ;  /* 0x0003a80601007387 */ /* 0x0005e40000100a00 */
[----:B--2---:R-:W-:Y:S02]  /*2fca0*/  HMMA.16816.F32 R4, R12, R18, R24 ;  /* 0x000000120c04723c */ /* 0x004fe40000001818 */
[----:B------:R-:W-:-:S15]  /*2fcb0*/  STL [R1+0x1650], R19 ;  /* 0x0016501301007387 */ /* 0x000fde0000100800 */
[----:B------:R-:W-:Y:S02]  /*2fcc0*/  NOP ;  /* 0x0000000000007918 */ /* 0x000fe40000000000 */
[----:B------:R0:W-:Y:S04]  /*2fcd0*/  STL.64 [R1+0x400], R4 ;  /* 0x0004000401007387 */ /* 0x0001e80000100a00 */
[----:B------:R-:W-:Y:S04]  /*2fce0*/  STL.64 [R1+0x408], R6 ;  /* 0x0004080601007387 */ /* 0x000fe80000100a00 */
[----:B------:R-:W2:Y:S04]  /*2fcf0*/  LDL.LU R24, [R1+0x150] ;  /* 0x0001500001187983 */ /* 0x000ea80000300800 */
[----:B------:R-:W2:Y:S04]  /*2fd00*/  LDL.LU R25, [R1+0x154] ;  /* 0x0001540001197983 */ /* 0x000ea80000300800 */
[----:B------:R-:W3:Y:S04]  /*2fd10*/  LDL.LU R26, [R1+0x158] ;  /* 0x00015800011a7983 */ /* 0x000ee80000300800 */
[----:B------:R-:W3:Y:S01]  /*2fd20*/  LDL.LU R27, [R1+0x15c] ;  /* 0x00015c00011b7983 */ /* 0x000ee20000300800 */
[----:B------:R-:W-:-:S02]  /*2fd30*/  F2FP.F16.E4M3.UNPACK_B R2, R28.H1 ;  /* 0x0000001cff02723e */ /* 0x000fc400030006ff */
[----:B------:R-:W-:Y:S02]  /*2fd40*/  F2FP.F16.E4M3.UNPACK_B R3, R23.H1 ;  /* 0x00000017ff03723e */ /* 0x000fe400030006ff */
[----:B0-----:R-:W-:-:S05]  /*2fd50*/  F2FP.F16.E4M3.UNPACK_B R4, R22.H1 ;  /* 0x00000016ff04723e */ /* 0x001fca00030006ff */
[----:B------:R-:W-:Y:S01]  /*2fd60*/  HMMA.16816.F32 R20, R12, R2, R8 ;  /* 0x000000020c14723c */ /* 0x000fe20000001808 */
[----:B---3--:R-:W-:Y:S04]  /*2fd70*/  STL.64 [R1+0x1630], R26 ;  /* 0x0016301a01007387 */ /* 0x008fe80000100a00 */
[----:B--2---:R-:W-:Y:S04]  /*2fd80*/  STL.64 [R1+0x1628], R24 ;  /* 0x0016281801007387 */ /* 0x004fe80000100a00 */
[----:B------:R-:W2:Y:S04]  /*2fd90*/  LDL.LU R11, [R1+0x34c] ;  /* 0x00034c00010b7983 */ /* 0x000ea80000300800 */
[----:B------:R-:W3:Y:S06]  /*2fda0*/  LDL.LU R16, [R1+0x338] ;  /* 0x0003380001107983 */ /* 0x000eec0000300800 */
[----:B------:R-:W-:Y:S04]  /*2fdb0*/  STL.64 [R1+0x3f0], R20 ;  /* 0x0003f01401007387 */ /* 0x000fe80000100a00 */
[----:B------:R-:W-:Y:S04]  /*2fdc0*/  STL.64 [R1+0x3f8], R22 ;  /* 0x0003f81601007387 */ /* 0x000fe80000100a00 */
[----:B------:R-:W3:Y:S04]  /*2fdd0*/  LDL.LU R17, [R1+0x33c] ;  /* 0x00033c0001117983 */ /* 0x000ee80000300800 */
        /* <DEDUP_REMOVED lines=21> */
[----:B------:R-:W3:Y:S04]  /*2ff30*/  LDL.LU R18, [R1+0x1a8] ;  /* 0x0001a80001127983 */ /* 0x000ee80000300800 */
[----:B------:R-:W3:Y:S04]  /*2ff40*/  LDL.LU R19, [R1+0x1ac] ;  /* 0x0001ac0001137983 */ /* 0x000ee80000300800 */
[----:B------:R-:W4:Y:S04]  /*2ff50*/  LDL.LU R9, [R1+0x32c] ;  /* 0x00032c0001097983 */ /* 0x000f280000300800 */
[----:B------:R-:W3:Y:S04]  /*2ff60*/  LDL.LU R10, [R1+0x348] ;  /* 0x00034800010a7983 */ /* 0x000ee80000300800 */
[----:B------:R-:W3:Y:S04]  /*2ff70*/  LDL.LU R22, [R1+0x13ec] ;  /* 0x0013ec0001167983 */ /* 0x000ee80000300800 */
[----:B------:R-:W3:Y:S04]  /*2ff80*/  LDL.LU R20, [R1+0x13f8] ;  /* 0x0013f80001147983 */ /* 0x000ee80000300800 */
[----:B------:R-:W3:Y:S04]  /*2ff90*/  LDL.LU R23, [R1+0x13f4] ;  /* 0x0013f40001177983 */ /* 0x000ee80000300800 */
[----:B------:R-:W4:Y:S01]  /*2ffa0*/  LDL.LU R21, [R1+0x1400] ;  /* 0x0014000001157983 */ /* 0x000f220000300800 */
[----:B--2---:R-:W-:-:S03]  /*2ffb0*/  F2FP.F16.E4M3.UNPACK_B R5, R5.H1 ;  /* 0x00000005ff05723e */ /* 0x004fc600030006ff */
[----:B---3--:R-:W-:Y:S04]  /*2ffc0*/  STL.64 [R1+0x1660], R22 ;  /* 0x0016601601007387 */ /* 0x008fe80000100a00 */
[----:B----4-:R0:W-:Y:S04]  /*2ffd0*/  STL.64 [R1+0x1658], R20 ;  /* 0x0016581401007387 */ /* 0x0101e80000100a00 */
        /* <DEDUP_REMOVED lines=22> */
[----:B------:R-:W-:-:S02]  /*30140*/  F2FP.F16.E4M3.UNPACK_B R6, R6.H1 ;  /* 0x00000006ff06723e */ /* 0x000fc400030006ff */
[----:B------:R-:W-:-:S07]  /*30150*/  F2FP.F16.E4M3.UNPACK_B R7, R7.H1 ;  /* 0x00000007ff07723e */ /* 0x000fce00030006ff */
[----:B--2---:R-:W-:-:S15]  /*30160*/  HMMA.16816.F32 R16, R12, R6, R16 ;  /* 0x000000060c10723c */ /* 0x004fde0000001810 */
[----:B------:R-:W-:-:S04]  /*30170*/  NOP ;  /* 0x0000000000007918 */ /* 0x000fc80000000000 */
[----:B------:R-:W-:Y:S04]  /*30180*/  STL.64 [R1+0x3d0], R16 ;  /* 0x0003d01001007387 */ /* 0x000fe80000100a00 */
[----:B------:R0:W-:Y:S04]  /*30190*/  STL.64 [R1+0x3d8], R18 ;  /* 0x0003d81201007387 */ /* 0x0001e80000100a00 */
[----:B0-----:R-:W2:Y:S04]  /*301a0*/  LDL.LU.64 R18, [R1+0x1680] ;  /* 0x0016800001127983 */ /* 0x001ea80000300a00 */
[----:B------:R-:W2:Y:S01]  /*301b0*/  LDL.LU.64 R16, [R1+0x1678] ;  /* 0x0016780001107983 */ /* 0x000ea20000300a00 */
[----:B------:R-:W-:-:S02]  /*301c0*/  F2FP.F16.E4M3.UNPACK_B R8, R8.H1 ;  /* 0x00000008ff08723e */ /* 0x000fc400030006ff */
[----:B------:R-:W-:Y:S02]  /*301d0*/  F2FP.F16.E4M3.UNPACK_B R9, R9.H1 ;  /* 0x00000009ff09723e */ /* 0x000fe400030006ff */
[----:B------:R-:W-:Y:S02]  /*301e0*/  F2FP.F16.E4M3.UNPACK_B R10, R10.H1 ;  /* 0x0000000aff0a723e */ /* 0x000fe400030006ff */
[----:B------:R-:W-:-:S07]  /*301f0*/  F2FP.F16.E4M3.UNPACK_B R11, R11.H1 ;  /* 0x0000000bff0b723e */ /* 0x000fce00030006ff */
        /* <DEDUP_REMOVED lines=17> */
[----:B--2---:R-:W-:-:S02]  /*30310*/  F2FP.F16.E4M3.UNPACK_B R16, R16.H1 ;  /* 0x00000010ff10723e */ /* 0x004fc400030006ff */
[----:B------:R-:W-:-:S07]  /*30320*/  F2FP.F16.E4M3.UNPACK_B R17, R17.H1 ;  /* 0x00000011ff11723e */ /* 0x000fce00030006ff */
        /* <DEDUP_REMOVED lines=22> */
[----:B0-----:R-:W3:Y:S04]  /*30490*/  LDL.LU.64 R26, [R1+0x1630] ;  /* 0x00163000011a7983 */ /* 0x001ee80000300a00 */
[----:B------:R-:W3:Y:S01]  /*304a0*/  LDL.LU.64 R24, [R1+0x1628] ;  /* 0x0016280001187983 */ /* 0x000ee20000300a00 */
[----:B--2---:R-:W-:Y:S03]  /*304b0*/  HMMA.16816.F32 R8, R12, R18, R8 ;  /* 0x000000120c08723c */ /* 0x004fe60000001808 */
[----:B------:R-:W-:-:S15]  /*304c0*/  STL [R1+0x15e4], R21 ;  /* 0x0015e41501007387 */ /* 0x000fde0000100800 */
[----:B------:R-:W-:Y:S01]  /*304d0*/  NOP ;  /* 0x0000000000007918 */ /* 0x000fe20000000000 */
[----:B------:R-:W-:Y:S04]  /*304e0*/  STL.64 [R1+0x380], R8 ;  /* 0x0003800801007387 */ /* 0x000fe80000100a00 */
[----:B------:R3:W-:Y:S02]  /*304f0*/  STL.64 [R1+0x388], R10 ;  /* 0x0003880a01007387 */ /* 0x0007e40000100a00 */
[----:B---3--:R-:W-:Y:S02]  /*30500*/  HMMA.16816.F32 R8, R12, R2, R24 ;  /* 0x000000020c08723c */ /* 0x008fe40000001818 */
[----:B------:R-:W2:Y:S04]  /*30510*/  LDL.LU R24, [R1+0x1440] ;  /* 0x0014400001187983 */ /* 0x000ea80000300800 */
[----:B------:R-:W2:-:S13]  /*30520*/  LDL.LU R25, [R1+0x143c] ;  /* 0x00143c0001197983 */ /* 0x000e9a0000300800 */
[----:B------:R-:W-:Y:S04]  /*30530*/  STL.64 [R1+0x370], R8 ;  /* 0x0003700801007387 */ /* 0x000fe80000100a00 */
[----:B------:R-:W-:Y:S04]  /*30540*/  STL.64 [R1+0x378], R10 ;  /* 0x0003780a01007387 */ /* 0x000fe80000100a00 */
        /* <DEDUP_REMOVED lines=41> */
[----:B------:R-:W4:Y:S04]  /*307e0*/  LDL.LU R22, [R1+0x128] ;  /* 0x0001280001167983 */ /* 0x000f280000300800 */
[----:B------:R-:W4:Y:S04]  /*307f0*/  LDL.LU R23, [R1+0x12c] ;  /* 0x00012c0001177983 */ /* 0x000f280000300800 */
        /* <DEDUP_REMOVED lines=38> */
[----:B------:R-:W4:Y:S02]  /*30a60*/  LDL.LU.64 R8, [R1+0x1608] ;  /* 0x0016080001087983 */ /* 0x000f240000300a00 */
[----:B----4-:R-:W-:-:S15]  /*30a70*/  HMMA.16816.F32 R20, R12, R8, R20 ;  /* 0x000000080c14723c */ /* 0x010fde0000001814 */
        /* <DEDUP_REMOVED lines=69> */
[----:B------:R-:W-:Y:S01]  /*30ed0*/  IMAD R23, R23, 0x100, R28 ;  /* 0x0000010017177824 */ /* 0x000fe200078e021c */
[C---:B---3--:R-:W-:Y:S08]  /*30ee0*/  HMMA.16816.F32 R24, R12.reuse, R8, R24 ;  /* 0x000000080c18723c */ /* 0x048ff00000001818 */
[----:B----4-:R-:W-:Y:S11]  /*30ef0*/  HMMA.16816.F32 R4, R12, R10, R4 ;  /* 0x0000000a0c04723c */ /* 0x010ff60000001804 */
[----:B------:R0:W-:Y:S04]  /*30f00*/  STL.64 [R1+0x250], R24 ;  /* 0x0002501801007387 */ /* 0x0001e80000100a00 */
[----:B------:R1:W-:Y:S04]  /*30f10*/  STL.64 [R1+0x258], R26 ;  /* 0x0002581a01007387 */ /* 0x0003e80000100a00 */
[----:B0-----:R-:W2:Y:S04]  /*30f20*/  LDL.LU.64 R24, [R1+0x1570] ;  /* 0x0015700001187983 */ /* 0x001ea80000300a00 */
[----:B-1----:R-:W3:Y:S04]  /*30f30*/  LDL.LU R26, [R1+0x1448] ;  /* 0x00144800011a7983 */ /* 0x002ee80000300800 */
[----:B------:R-:W3:Y:S04]  /*30f40*/  LDL.LU R27, [R1+0x1444] ;  /* 0x00144400011b7983 */ /* 0x000ee80000300800 */
[----:B------:R-:W-:Y:S04]  /*30f50*/  STL.64 [R1+0x240], R4 ;  /* 0x0002400401007387 */ /* 0x000fe80000100a00 */
[----:B------:R-:W-:Y:S04]  /*30f60*/  STL.64 [R1+0x248], R6 ;  /* 0x0002480601007387 */ /* 0x000fe80000100a00 */
[----:B------:R-:W-:Y:S04]  /*30f70*/  STL.64 [R1+0x1520], R10 ;  /* 0x0015200a01007387 */ /* 0x000fe80000100a00 */
[----:B------:R-:W-:Y:S04]  /*30f80*/  STL.64 [R1+0x1518], R8 ;  /* 0x0015180801007387 */ /* 0x000fe80000100a00 */
[----:B------:R-:W-:Y:S04]  /*30f90*/  STL.64 [R1+0x1560], R22 ;  /* 0x0015601601007387 */ /* 0x000fe80000100a00 */
        /* <DEDUP_REMOVED lines=19> */
[----:B------:R-:W-:-:S02]  /*310d0*/  IMAD R28, R25, 0x100, R24 ;  /* 0x00000100191c7824 */ /* 0x000fc400078e0218 */
[----:B---3--:R-:W-:Y:S01]  /*310e0*/  IMAD R29, R27, 0x100, R26 ;  /* 0x000001001b1d7824 */ /* 0x008fe200078e021a */
[----:B--2---:R-:W-:Y:S04]  /*310f0*/  STL.64 [R1+0x1530], R10 ;  /* 0x0015300a01007387 */ /* 0x004fe80000100a00 */
[----:B------:R0:W-:Y:S04]  /*31100*/  STL.64 [R1+0x1528], R8 ;  /* 0x0015280801007387 */ /* 0x0001e80000100a00 */
[----:B0-----:R-:W2:Y:S04]  /*31110*/  LDL.LU R8, [R1+0x30] ;  /* 0x0000300001087983 */ /* 0x001ea80000300800 */
[----:B------:R-:W2:Y:S04]  /*31120*/  LDL.LU R9, [R1+0x34] ;  /* 0x0000340001097983 */ /* 0x000ea80000300800 */
[----:B------:R-:W2:Y:S04]  /*31130*/  LDL.LU R10, [R1+0x38] ;  /* 0x00003800010a7983 */ /* 0x000ea80000300800 */
[----:B------:R-:W2:Y:S04]  /*31140*/  LDL.LU R11, [R1+0x3c] ;  /* 0x00003c00010b7983 */ /* 0x000ea80000300800 */
[----:B------:R-:W3:Y:S04]  /*31150*/  LDL.LU R24, [R1] ;  /* 0x0000000001187983 */ /* 0x000ee80000300800 */
[----:B------:R-:W3:Y:S04]  /*31160*/  LDL.LU R25, [R1+0x4] ;  /* 0x0000040001197983 */ /* 0x000ee80000300800 */
[----:B------:R-:W2:Y:S04]  /*31170*/  LDL.LU R26, [R1+0x8] ;  /* 0x00000800011a7983 */ /* 0x000ea80000300800 */
[----:B------:R-:W2:Y:S01]  /*31180*/  LDL.LU R27, [R1+0xc] ;  /* 0x00000c00011b7983 */ /* 0x000ea20000300800 */
[----:B----4-:R-:W-:Y:S03]  /*31190*/  HMMA.16816.F32 R12, R12, R16, R20 ;  /* 0x000000100c0c723c */ /* 0x010fe60000001814 */
[----:B--2---:R-:W-:Y:S04]  /*311a0*/  STL.64 [R1+0x1510], R26 ;  /* 0x0015101a01007387 */ /* 0x004fe80000100a00 */
[----:B---3--:R0:W-:Y:S04]  /*311b0*/  STL.64 [R1+0x1508], R24 ;  /* 0x0015081801007387 */ /* 0x0081e80000100a00 */
[----:B0-----:R-:W2:Y:S04]  /*311c0*/  LDL.LU R24, [R1+0x10] ;  /* 0x0000100001187983 */ /* 0x001ea80000300800 */
[----:B------:R-:W2:Y:S04]  /*311d0*/  LDL.LU R25, [R1+0x14] ;  /* 0x0000140001197983 */ /* 0x000ea80000300800 */
[----:B------:R-:W2:Y:S01]  /*311e0*/  LDL.LU R26, [R1+0x18] ;  /* 0x00001800011a7983 */ /* 0x000ea20000300800 */
[----:B------:R-:W-:-:S03]  /*311f0*/  IMAD.MOV.U32 R27, RZ, RZ, R0 ;  /* 0x000000ffff1b7224 */ /* 0x000fc600078e0000 */
        /* <DEDUP_REMOVED lines=17> */
[----:B--2---:R-:W-:-:S15]  /*31310*/  HMMA.16816.F32 R4, R12, R18, R4 ;  /* 0x000000120c04723c */ /* 0x004fde0000001804 */
[----:B------:R-:W-:-:S04]  /*31320*/  NOP ;  /* 0x0000000000007918 */ /* 0x000fc80000000000 */
[----:B------:R-:W-:Y:S04]  /*31330*/  STL.64 [R1+0x1f0], R4 ;  /* 0x0001f00401007387 */ /* 0x000fe80000100a00 */
[----:B------:R0:W-:Y:S04]  /*31340*/  STL.64 [R1+0x1f8], R6 ;  /* 0x0001f80601007387 */ /* 0x0001e80000100a00 */
[----:B0-----:R-:W2:Y:S04]  /*31350*/  LDL.LU.64 R6, [R1+0x1540] ;  /* 0x0015400001067983 */ /* 0x001ea80000300a00 */
[----:B------:R-:W2:Y:S01]  /*31360*/  LDL.LU.64 R4, [R1+0x1538] ;  /* 0x0015380001047983 */ /* 0x000ea20000300a00 */
[----:B---3--:R-:W-:-:S07]  /*31370*/  IMAD.MOV.U32 R23, RZ, RZ, R0 ;  /* 0x000000ffff177224 */ /* 0x008fce00078e0000 */
[----:B----4-:R-:W-:-:S15]  /*31380*/  HMMA.16816.F32 R20, R12, R2, R20 ;  /* 0x000000020c14723c */ /* 0x010fde0000001814 */
[----:B------:R-:W-:-:S04]  /*31390*/  NOP ;  /* 0x0000000000007918 */ /* 0x000fc80000000000 */
[----:B------:R-:W-:Y:S04]  /*313a0*/  STL.64 [R1+0x1e0], R20 ;  /* 0x0001e01401007387 */ /* 0x000fe80000100a00 */
        /* <DEDUP_REMOVED lines=8> */
[----:B------:R-:W4:Y:S01]  /*31430*/  LDL.LU R4, [R1+0xf60] ;  /* 0x000f600001047983 */ /* 0x000f220000300800 */
[C---:B--2---:R-:W-:Y:S03]  /*31440*/  HMMA.16816.F32 R8, R12.reuse, R6, R8 ;  /* 0x000000060c08723c */ /* 0x044fe60000001808 */
[----:B----4-:R0:W-:Y:S04]  /*31450*/  STL [R1+0x14f0], R4 ;  /* 0x0014f00401007387 */ /* 0x0101e80000100800 */
[----:B0-----:R-:W2:Y:S04]  /*31460*/  LDL.LU R4, [R1+0x6bc] ;  /* 0x0006bc0001047983 */ /* 0x001ea80000300800 */
[----:B------:R-:W4:Y:S04]  /*31470*/  LDL.LU R5, [R1+0xf34] ;  /* 0x000f340001057983 */ /* 0x000f280000300800 */
[----:B------:R-:W2:Y:S04]  /*31480*/  LDL.LU R2, [R1+0xf58] ;  /* 0x000f580001027983 */ /* 0x000ea80000300800 */
        /* <DEDUP_REMOVED lines=31> */
[----:B------:R-:W-:-:S05]  /*31680*/  VIADD R4, R4, 0x1 ;  /* 0x0000000104047836 */ /* 0x000fca0000000000 */
[----:B------:R-:W-:Y:S01]  /*31690*/  ISETP.NE.U32.AND P0, PT, R4, UR72, PT ;  /* 0x0000004804007c0c */ /* 0x000fe2000bf05070 */
[----:B--2---:R-:W-:Y:S01]  /*316a0*/  HMMA.16816.F32 R12, R12, R16, R24 ;  /* 0x000000100c0c723c */ /* 0x004fe20000001818 */
[----:B------:R-:W2:Y:S04]  /*316b0*/  LDL.LU R17, [R1+0x49c] ;  /* 0x00049c0001117983 */ /* 0x000ea80000300800 */
[----:B------:R-:W4:-:S14]  /*316c0*/  LDL.LU R24, [R1+0x4b0] ;  /* 0x0004b00001187983 */ /* 0x000f1c0000300800 */
[----:B------:R-:W-:Y:S04]  /*316d0*/  STL.64 [R1+0x230], R12 ;  /* 0x0002300c01007387 */ /* 0x000fe80000100a00 */
[----:B------:R-:W-:Y:S04]  /*316e0*/  STL.64 [R1+0x238], R14 ;  /* 0x0002380e01007387 */ /* 0x000fe80000100a00 */
[----:B------:R0:W-:Y:S04]  /*316f0*/  STL [R1+0x6bc], R4 ;  /* 0x0006bc0401007387 */ /* 0x0001e80000100800 */
[----:B------:R-:W4:Y:S04]  /*31700*/  LDL.LU R25, [R1+0xf6c] ;  /* 0x000f6c0001197983 */ /* 0x000f280000300800 */
[----:B------:R-:W4:Y:S04]  /*31710*/  LDL.LU R26, [R1+0xf64] ;  /* 0x000f6400011a7983 */ /* 0x000f280000300800 */
[----:B------:R-:W4:Y:S04]  /*31720*/  LDL.LU R27, [R1+0xf54] ;  /* 0x000f5400011b7983 */ /* 0x000f280000300800 */
[----:B0-----:R-:W4:Y:S01]  /*31730*/  LDL.LU R4, [R1+0x14f0] ;  /* 0x0014f00001047983 */ /* 0x001f220000300800 */
[----:B---3--:R-:W-:-:S04]  /*31740*/  IADD3 R22, P2, PT, R22, UR9, RZ ;  /* 0x0000000916167c10 */ /* 0x008fc8000ff5e0ff */
[----:B------:R-:W-:Y:S02]  /*31750*/  IADD3.X R2, PT, PT, R2, UR14, RZ, P2, !PT ;  /* 0x0000000e02027c10 */ /* 0x000fe400097fe4ff */
[----:B------:R-:W-:Y:S02]  /*31760*/  IADD3 R3, P2, PT, R3, UR9, RZ ;  /* 0x0000000903037c10 */ /* 0x000fe4000ff5e0ff */
[----:B--2---:R-:W-:Y:S02]  /*31770*/  IADD3 R17, P4, PT, R17, UR9, RZ ;  /* 0x0000000911117c10 */ /* 0x004fe4000ff9e0ff */
[----:B----4-:R-:W-:-:S03]  /*31780*/  IADD3 R24, P5, PT, R24, UR9, RZ ;  /* 0x0000000918187c10 */ /* 0x010fc6000ffbe0ff */
[----:B------:R-:W-:Y:S04]  /*31790*/  STL [R1+0x49c], R17 ;  /* 0x00049c1101007387 */ /* 0x000fe80000100800 */
[----:B------:R-:W-:Y:S04]  /*317a0*/  STL [R1+0x4b0], R24 ;  /* 0x0004b01801007387 */ /* 0x000fe80000100800 */
[----:B------:R0:W-:Y:S01]  /*317b0*/  STL [R1+0xf5c], R22 ;  /* 0x000f5c1601007387 */ /* 0x0001e20000100800 */
[----:B------:R-:W-:Y:S02]  /*317c0*/  IADD3.X R10, PT, PT, R10, UR14, RZ, P4, !PT ;  /* 0x0000000e0a0a7c10 */ /* 0x000fe4000a7fe4ff */
[----:B------:R-:W-:-:S02]  /*317d0*/  IADD3 R11, P4, PT, R11, UR9, RZ ;  /* 0x000000090b0b7c10 */ /* 0x000fc4000ff9e0ff */
[----:B------:R-:W-:Y:S02]  /*317e0*/  IADD3.X R8, PT, PT, R8, UR14, RZ, P5, !PT ;  /* 0x0000000e08087c10 */ /* 0x000fe4000affe4ff */
[----:B------:R-:W-:Y:S02]  /*317f0*/  IADD3 R25, P6, PT, R25, UR9, RZ ;  /* 0x0000000919197c10 */ /* 0x000fe4000ffde0ff */
[----:B------:R-:W-:Y:S02]  /*31800*/  IADD3 R26, P1, PT, R26, UR9, RZ ;  /* 0x000000091a1a7c10 */ /* 0x000fe4000ff3e0ff */
[----:B------:R-:W-:Y:S01]  /*31810*/  IADD3 R27, P3, PT, R27, UR9, RZ ;  /* 0x000000091b1b7c10 */ /* 0x000fe2000ff7e0ff */
[----:B------:R-:W-:Y:S04]  /*31820*/  STL [R1+0xf6c], R25 ;  /* 0x000f6c1901007387 */ /* 0x000fe80000100800 */
[----:B0-----:R-:W2:Y:S04]  /*31830*/  LDL.LU R22, [R1+0xf30] ;  /* 0x000f300001167983 */ /* 0x001ea80000300800 */
[----:B------:R-:W-:Y:S01]  /*31840*/  STL [R1+0xf64], R26 ;  /* 0x000f641a01007387 */ /* 0x000fe20000100800 */
[----:B------:R-:W-:-:S03]  /*31850*/  IADD3 R9, P5, PT, R9, UR9, RZ ;  /* 0x0000000909097c10 */ /* 0x000fc6000ffbe0ff */
[----:B------:R-:W-:Y:S01]  /*31860*/  STL [R1+0xf54], R27 ;  /* 0x000f541b01007387 */ /* 0x000fe20000100800 */
[----:B------:R-:W-:-:S03]  /*31870*/  IADD3.X R6, PT, PT, R6, UR14, RZ, P6, !PT ;  /* 0x0000000e06067c10 */ /* 0x000fc6000b7fe4ff */
[----:B------:R-:W-:Y:S01]  /*31880*/  STL [R1+0x498], R10 ;  /* 0x0004980a01007387 */ /* 0x000fe20000100800 */
[----:B------:R-:W-:-:S03]  /*31890*/  IADD3 R7, P6, PT, R7, UR9, RZ ;  /* 0x0000000907077c10 */ /* 0x000fc6000ffde0ff */
[----:B------:R-:W-:Y:S01]  /*318a0*/  STL [R1+0xf4c], R11 ;  /* 0x000f4c0b01007387 */ /* 0x000fe20000100800 */
[----:B------:R-:W-:-:S03]  /*318b0*/  IADD3.X R4, PT, PT, R4, UR14, RZ, P1, !PT ;  /* 0x0000000e04047c10 */ /* 0x000fc60008ffe4ff */
[----:B------:R-:W-:Y:S01]  /*318c0*/  STL [R1+0x4ac], R8 ;  /* 0x0004ac0801007387 */ /* 0x000fe20000100800 */
[----:B------:R-:W-:-:S03]  /*318d0*/  IADD3 R5, P1, PT, R5, UR9, RZ ;  /* 0x0000000905057c10 */ /* 0x000fc6000ff3e0ff */
[----:B------:R-:W-:Y:S04]  /*318e0*/  STL [R1+0xf44], R9 ;  /* 0x000f440901007387 */ /* 0x000fe80000100800 */
[----:B------:R-:W-:Y:S04]  /*318f0*/  STL [R1+0xf68], R6 ;  /* 0x000f680601007387 */ /* 0x000fe80000100800 */
[----:B------:R-:W-:Y:S01]  /*31900*/  STL [R1+0xf3c], R7 ;  /* 0x000f3c0701007387 */ /* 0x000fe20000100800 */
[----:B------:R-:W-:-:S03]  /*31910*/  IADD3.X R0, PT, PT, R0, UR14, RZ, P4, !PT ;  /* 0x0000000e00007c10 */ /* 0x000fc6000a7fe4ff */
[----:B------:R-:W-:Y:S01]  /*31920*/  STL [R1+0xf60], R4 ;  /* 0x000f600401007387 */ /* 0x000fe20000100800 */
[----:B------:R-:W-:-:S03]  /*31930*/  IADD3.X R18, PT, PT, R18, UR14, RZ, P3, !PT ;  /* 0x0000000e12127c10 */ /* 0x000fc60009ffe4ff */
[----:B------:R-:W-:Y:S04]  /*31940*/  STL [R1+0xf34], R5 ;  /* 0x000f340501007387 */ /* 0x000fe80000100800 */
[----:B------:R-:W-:Y:S04]  /*31950*/  STL [R1+0xf58], R2 ;  /* 0x000f580201007387 */ /* 0x000fe80000100800 */
[----:B------:R-:W-:Y:S04]  /*31960*/  STL [R1+0xf2c], R3 ;  /* 0x000f2c0301007387 */ /* 0x000fe80000100800 */
[----:B------:R0:W-:Y:S04]  /*31970*/  STL [R1+0xf48], R0 ;  /* 0x000f480001007387 */ /* 0x0001e80000100800 */
[----:B------:R-:W-:Y:S04]  /*31980*/  STL [R1+0xf50], R18 ;  /* 0x000f501201007387 */ /* 0x000fe80000100800 */
[----:B0-----:R-:W3:Y:S01]  /*31990*/  LDL.LU R0, [R1+0xf04] ;  /* 0x000f040001007983 */ /* 0x001ee20000300800 */
[----:B------:R-:W-:-:S02]  /*319a0*/  IADD3 R19, P3, PT, R19, UR9, RZ ;  /* 0x0000000913137c10 */ /* 0x000fc4000ff7e0ff */
[----:B------:R-:W-:Y:S02]  /*319b0*/  IADD3 R20, P4, PT, R20, UR9, RZ ;  /* 0x0000000914147c10 */ /* 0x000fe4000ff9e0ff */
[----:B------:R-:W-:Y:S02]  /*319c0*/  IADD3.X R21, PT, PT, R21, UR14, RZ, P5, !PT ;  /* 0x0000000e15157c10 */ /* 0x000fe4000affe4ff */
[----:B------:R-:W-:Y:S02]  /*319d0*/  IADD3 R29, P5, PT, R29, UR9, RZ ;  /* 0x000000091d1d7c10 */ /* 0x000fe4000ffbe0ff */
[----:B------:R-:W-:Y:S01]  /*319e0*/  IADD3.X R28, PT, PT, R28, UR14, RZ, P6, !PT ;  /* 0x0000000e1c1c7c10 */ /* 0x000fe2000b7fe4ff */
[----:B------:R-:W-:Y:S04]  /*319f0*/  STL [R1+0xf24], R19 ;  /* 0x000f241301007387 */ /* 0x000fe80000100800 */
[----:B------:R-:W-:Y:S04]  /*31a00*/  STL [R1+0xf1c], R20 ;  /* 0x000f1c1401007387 */ /* 0x000fe80000100800 */
[----:B------:R-:W-:Y:S01]  /*31a10*/  STL [R1+0xf40], R21 ;  /* 0x000f401501007387 */ /* 0x000fe20000100800 */
[----:B------:R-:W-:-:S03]  /*31a20*/  IADD3 R23, P6, PT, R23, UR9, RZ ;  /* 0x0000000917177c10 */ /* 0x000fc6000ffde0ff */
[----:B------:R-:W4:Y:S04]  /*31a30*/  LDL.LU R12, [R1+0xf28] ;  /* 0x000f2800010c7983 */ /* 0x000f280000300800 */
[----:B------:R-:W-:Y:S04]  /*31a40*/  STL [R1+0xf14], R29 ;  /* 0x000f141d01007387 */ /* 0x000fe80000100800 */
[----:B------:R-:W4:Y:S04]  /*31a50*/  LDL.LU R13, [R1+0xefc] ;  /* 0x000efc00010d7983 */ /* 0x000f280000300800 */
[----:B------:R-:W-:Y:S04]  /*31a60*/  STL [R1+0xf38], R28 ;  /* 0x000f381c01007387 */ /* 0x000fe80000100800 */
[----:B------:R-:W4:Y:S04]  /*31a70*/  LDL.LU R14, [R1+0xf20] ;  /* 0x000f2000010e7983 */ /* 0x000f280000300800 */
[----:B------:R0:W-:Y:S04]  /*31a80*/  STL [R1+0xf0c], R23 ;  /* 0x000f0c1701007387 */ /* 0x0001e80000100800 */
[----:B------:R-:W4:Y:S04]  /*31a90*/  LDL.LU R15, [R1+0xef4] ;  /* 0x000ef400010f7983 */ /* 0x000f280000300800 */
[----:B------:R-:W4:Y:S04]  /*31aa0*/  LDL.LU R16, [R1+0xf18] ;  /* 0x000f180001107983 */ /* 0x000f280000300800 */
[----:B------:R-:W4:Y:S04]  /*31ab0*/  LDL.LU R17, [R1+0xeec] ;  /* 0x000eec0001117983 */ /* 0x000f280000300800 */
[----:B------:R-:W4:Y:S04]  /*31ac0*/  LDL.LU R24, [R1+0xf10] ;  /* 0x000f100001187983 */ /* 0x000f280000300800 */
[----:B------:R-:W4:Y:S04]  /*31ad0*/  LDL.LU R25, [R1+0xee4] ;  /* 0x000ee40001197983 */ /* 0x000f280000300800 */
[----:B------:R-:W4:Y:S04]  /*31ae0*/  LDL.LU R26, [R1+0xf08] ;  /* 0x000f0800011a7983 */ /* 0x000f280000300800 */
[----:B0-----:R-:W4:Y:S04]  /*31af0*/  LDL.LU R23, [R1+0xedc] ;  /* 0x000edc0001177983 */ /* 0x001f280000300800 */
[----:B------:R-:W4:Y:S04]  /*31b00*/  LDL.LU R27, [R1+0xf00] ;  /* 0x000f0000011b7983 */ /* 0x000f280000300800 */
[----:B------:R-:W4:Y:S04]  /*31b10*/  LDL.LU R10, [R1+0xed4] ;  /* 0x000ed400010a7983 */ /* 0x000f280000300800 */
[----:B------:R-:W4:Y:S01]  /*31b20*/  LDL.LU R11, [R1+0xef8] ;  /* 0x000ef800010b7983 */ /* 0x000f220000300800 */
[----:B--2---:R-:W-:-:S05]  /*31b30*/  IADD3.X R22, PT, PT, R22, UR14, RZ, P1, !PT ;  /* 0x0000000e16167c10 */ /* 0x004fca0008ffe4ff */
[----:B------:R0:W-:Y:S04]  /*31b40*/  STL [R1+0xf30], R22 ;  /* 0x000f301601007387 */ /* 0x0001e80000100800 */
        /* <DEDUP_REMOVED lines=10> */
[----:B0-----:R-:W2:Y:S04]  /*31bf0*/  LDL.LU R22, [R1+0xea4] ;  /* 0x000ea40001167983 */ /* 0x001ea80000300800 */
[----:B------:R-:W2:Y:S04]  /*31c00*/  LDL.LU R20, [R1+0xec8] ;  /* 0x000ec80001147983 */ /* 0x000ea80000300800 */
[----:B------:R-:W2:Y:S04]  /*31c10*/  LDL.LU R21, [R1+0xe9c] ;  /* 0x000e9c0001157983 */ /* 0x000ea80000300800 */
[----:B------:R-:W2:Y:S01]  /*31c20*/  LDL.LU R29, [R1+0xec0] ;  /* 0x000ec000011d7983 */ /* 0x000ea20000300800 */
[----:B---3--:R-:W-:-:S05]  /*31c30*/  IADD3 R0, P1, PT, R0, UR9, RZ ;  /* 0x0000000900007c10 */ /* 0x008fca000ff3e0ff */
[----:B------:R0:W-:Y:S04]  /*31c40*/  STL [R1+0xf04], R0 ;  /* 0x000f040001007387 */ /* 0x0001e80000100800 */
[----:B------:R-:W3:Y:S04]  /*31c50*/  LDL.LU R28, [R1+0xe94] ;  /* 0x000e9400011c7983 */ /* 0x000ee80000300800 */
[----:B0-----:R-:W3:Y:S01]  /*31c60*/  LDL.LU R0, [R1+0xeb8] ;  /* 0x000eb80001007983 */ /* 0x001ee20000300800 */
[----:B----4-:R-:W-:Y:S02]  /*31c70*/  IADD3.X R12, PT, PT, R12, UR14, RZ, P2, !PT ;  /* 0x0000000e0c0c7c10 */ /* 0x010fe400097fe4ff */
[----:B------:R-:W-:-:S02]  /*31c80*/  IADD3 R13, P2, PT, R13, UR9, RZ ;  /* 0x000000090d0d7c10 */ /* 0x000fc4000ff5e0ff */
[----:B------:R-:W-:Y:S02]  /*31c90*/  IADD3.X R14, PT, PT, R14, UR14, RZ, P3, !PT ;  /* 0x0000000e0e0e7c10 */ /* 0x000fe40009ffe4ff */
[----:B------:R-:W-:Y:S02]  /*31ca0*/  IADD3 R15, P3, PT, R15, UR9, RZ ;  /* 0x000000090f0f7c10 */ /* 0x000fe4000ff7e0ff */
[----:B------:R-:W-:Y:S01]  /*31cb0*/  IADD3.X R16, PT, PT, R16, UR14, RZ, P4, !PT ;  /* 0x0000000e10107c10 */ /* 0x000fe2000a7fe4ff */
[----:B------:R-:W-:Y:S01]  /*31cc0*/  STL [R1+0xf28], R12 ;  /* 0x000f280c01007387 */ /* 0x000fe20000100800 */
[----:B------:R-:W-:-:S03]  /*31cd0*/  IADD3 R17, P4, PT, R17, UR9, RZ ;  /* 0x0000000911117c10 */ /* 0x000fc6000ff9e0ff */
[----:B------:R-:W-:Y:S01]  /*31ce0*/  STL [R1+0xefc], R13 ;  /* 0x000efc0d01007387 */ /* 0x000fe20000100800 */
[----:B------:R-:W-:Y:S02]  /*31cf0*/  IADD3.X R24, PT, PT, R24, UR14, RZ, P5, !PT ;  /* 0x0000000e18187c10 */ /* 0x000fe4000affe4ff */
[----:B------:R-:W-:Y:S01]  /*31d00*/  IADD3.X R26, PT, PT, R26, UR14, RZ, P6, !PT ;  /* 0x0000000e1a1a7c10 */ /* 0x000fe2000b7fe4ff */
[----:B------:R-:W-:Y:S01]  /*31d10*/  STL [R1+0xf20], R14 ;  /* 0x000f200e01007387 */ /* 0x000fe20000100800 */
[----:B------:R-:W-:-:S03]  /*31d20*/  IADD3 R23, P6, PT, R23, UR9, RZ ;  /* 0x0000000917177c10 */ /* 0x000fc6000ffde0ff */
[----:B------:R-:W-:Y:S01]  /*31d30*/  STL [R1+0xef4], R15 ;  /* 0x000ef40f01007387 */ /* 0x000fe20000100800 */
[----:B------:R-:W-:-:S03]  /*31d40*/  IADD3 R25, P5, PT, R25, UR9, RZ ;  /* 0x0000000919197c10 */ /* 0x000fc6000ffbe0ff */
[----:B------:R-:W-:Y:S04]  /*31d50*/  STL [R1+0xf18], R16 ;  /* 0x000f181001007387 */ /* 0x000fe80000100800 */
[----:B------:R-:W-:Y:S04]  /*31d60*/  STL [R1+0xeec], R17 ;  /* 0x000eec1101007387 */ /* 0x000fe80000100800 */
[----:B------:R-:W-:Y:S04]  /*31d70*/  STL [R1+0xf10], R24 ;  /* 0x000f101801007387 */ /* 0x000fe80000100800 */
[----:B------:R0:W-:Y:S04]  /*31d80*/  STL [R1+0xedc], R23 ;  /* 0x000edc1701007387 */ /* 0x0001e80000100800 */
[----:B------:R-:W-:Y:S04]  /*31d90*/  STL [R1+0xee4], R25 ;  /* 0x000ee41901007387 */ /* 0x000fe80000100800 */
[----:B0-----:R-:W4:Y:S01]  /*31da0*/  LDL.LU R23, [R1+0xe8c] ;  /* 0x000e8c0001177983 */ /* 0x001f220000300800 */
[----:B------:R-:W-:-:S02]  /*31db0*/  IADD3.X R27, PT, PT, R27, UR14, RZ, P1, !PT ;  /* 0x0000000e1b1b7c10 */ /* 0x000fc40008ffe4ff */
[----:B------:R-:W-:Y:S02]  /*31dc0*/  IADD3 R10, P1, PT, R10, UR9, RZ ;  /* 0x000000090a0a7c10 */ /* 0x000fe4000ff3e0ff */
[----:B------:R-:W-:Y:S01]  /*31dd0*/  IADD3.X R11, PT, PT, R11, UR14, RZ, P2, !PT ;  /* 0x0000000e0b0b7c10 */ /* 0x000fe200097fe4ff */
[----:B------:R-:W-:Y:S04]  /*31de0*/  STL [R1+0xf08], R26 ;  /* 0x000f081a01007387 */ /* 0x000fe80000100800 */
[----:B------:R-:W-:Y:S04]  /*31df0*/  STL [R1+0xf00], R27 ;  /* 0x000f001b01007387 */ /* 0x000fe80000100800 */
[----:B------:R-:W-:Y:S04]  /*31e00*/  STL [R1+0xed4], R10 ;  /* 0x000ed40a01007387 */ /* 0x000fe80000100800 */
[----:B------:R-:W-:Y:S01]  /*31e10*/  STL [R1+0xef8], R11 ;  /* 0x000ef80b01007387 */ /* 0x000fe20000100800 */
[----:B--2---:R-:W-:-:S02]  /*31e20*/  IADD3 R8, P2, PT, R8, UR9, RZ ;  /* 0x0000000908087c10 */ /* 0x004fc4000ff5e0ff */
[----:B------:R-:W-:Y:S02]  /*31e30*/  IADD3.X R9, PT, PT, R9, UR14, RZ, P3, !PT ;  /* 0x0000000e09097c10 */ /* 0x000fe40009ffe4ff */
[----:B------:R-:W-:Y:S02]  /*31e40*/  IADD3 R6, P3, PT, R6, UR9, RZ ;  /* 0x0000000906067c10 */ /* 0x000fe4000ff7e0ff */
[----:B------:R-:W-:Y:S02]  /*31e50*/  IADD3.X R7, PT, PT, R7, UR14, RZ, P4, !PT ;  /* 0x0000000e07077c10 */ /* 0x000fe4000a7fe4ff */
[----:B------:R-:W-:Y:S01]  /*31e60*/  IADD3 R4, P4, PT, R4, UR9, RZ ;  /* 0x0000000904047c10 */ /* 0x000fe2000ff9e0ff */
[----:B------:R-:W-:Y:S01]  /*31e70*/  STL [R1+0xecc], R8 ;  /* 0x000ecc0801007387 */ /* 0x000fe20000100800 */
[----:B------:R-:W-:-:S03]  /*31e80*/  IADD3.X R5, PT, PT, R5, UR14, RZ, P5, !PT ;  /* 0x0000000e05057c10 */ /* 0x000fc6000affe4ff */
        /* <DEDUP_REMOVED lines=11> */
[----:B------:R-:W-:Y:S01]  /*31f40*/  STL [R1+0xed8], R3 ;  /* 0x000ed80301007387 */ /* 0x000fe20000100800 */
[----:B------:R-:W-:-:S03]  /*31f50*/  IADD3.X R20, PT, PT, R20, UR14, RZ, P2, !PT ;  /* 0x0000000e14147c10 */ /* 0x000fc600097fe4ff */
[----:B------:R0:W-:Y:S01]  /*31f60*/  STL [R1+0xea4], R22 ;  /* 0x000ea41601007387 */ /* 0x0001e20000100800 */
[----:B------:R-:W-:-:S03]  /*31f70*/  IADD3 R21, P2, PT, R21, UR9, RZ ;  /* 0x0000000915157c10 */ /* 0x000fc6000ff5e0ff */
[----:B------:R-:W-:Y:S01]  /*31f80*/  STL [R1+0xeac], R18 ;  /* 0x000eac1201007387 */ /* 0x000fe20000100800 */
[----:B------:R-:W-:-:S03]  /*31f90*/  IADD3.X R29, PT, PT, R29, UR14, RZ, P3, !PT ;  /* 0x0000000e1d1d7c10 */ /* 0x000fc60009ffe4ff */
[----:B0-----:R-:W2:Y:S04]  /*31fa0*/  LDL.LU R22, [R1+0xeb0] ;  /* 0x000eb00001167983 */ /* 0x001ea80000300800 */
[----:B------:R-:W-:Y:S01]  /*31fb0*/  STL [R1+0xed0], R19 ;  /* 0x000ed01301007387 */ /* 0x000fe20000100800 */
[----:B---3--:R-:W-:-:S03]  /*31fc0*/  IADD3 R28, P3, PT, R28, UR9, RZ ;  /* 0x000000091c1c7c10 */ /* 0x008fc6000ff7e0ff */
[----:B------:R-:W-:Y:S04]  /*31fd0*/  STL [R1+0xec8], R20 ;  /* 0x000ec81401007387 */ /* 0x000fe80000100800 */
[----:B------:R-:W-:Y:S04]  /*31fe0*/  STL [R1+0xe9c], R21 ;  /* 0x000e9c1501007387 */ /* 0x000fe80000100800 */
[----:B------:R-:W3:Y:S04]  /*31ff0*/  LDL.LU R12, [R1+0xe84] ;  /* 0x000e8400010c7983 */ /* 0x000ee80000300800 */
[----:B------:R-:W-:Y:S04]  /*32000*/  STL [R1+0xec0], R29 ;  /* 0x000ec01d01007387 */ /* 0x000fe80000100800 */
[----:B------:R-:W3:Y:S01]  /*32010*/  LDL.LU R13, [R1+0xea8] ;  /* 0x000ea800010d7983 */ /* 0x000ee20000300800 */
[----:B------:R-:W-:-:S03]  /*32020*/  IADD3.X R0, PT, PT, R0, UR14, RZ, P4, !PT ;  /* 0x0000000e00007c10 */ /* 0x000fc6000a7fe4ff */
[----:B------:R-:W-:Y:S04]  /*32030*/  STL [R1+0xe94], R28 ;  /* 0x000e941c01007387 */ /* 0x000fe80000100800 */
[----:B------:R-:W3:Y:S04]  /*32040*/  LDL.LU R14, [R1+0xe7c] ;  /* 0x000e7c00010e7983 */ /* 0x000ee80000300800 */
[----:B------:R0:W-:Y:S04]  /*32050*/  STL [R1+0xeb8], R0 ;  /* 0x000eb80001007387 */ /* 0x0001e80000100800 */
[----:B------:R-:W3:Y:S04]  /*32060*/  LDL.LU R15, [R1+0xea0] ;  /* 0x000ea000010f7983 */ /* 0x000ee80000300800 */
[----:B------:R-:W3:Y:S04]  /*32070*/  LDL.LU R16, [R1+0xe74] ;  /* 0x000e740001107983 */ /* 0x000ee80000300800 */
[----:B------:R-:W3:Y:S04]  /*32080*/  LDL.LU R17, [R1+0xe98] ;  /* 0x000e980001117983 */ /* 0x000ee80000300800 */
[----:B------:R-:W3:Y:S04]  /*32090*/  LDL.LU R24, [R1+0xe6c] ;  /* 0x000e6c0001187983 */ /* 0x000ee80000300800 */
[----:B------:R-:W3:Y:S04]  /*320a0*/  LDL.LU R25, [R1+0xe90] ;  /* 0x000e900001197983 */ /* 0x000ee80000300800 */
[----:B------:R-:W3:Y:S04]  /*320b0*/  LDL.LU R26, [R1+0xe64] ;  /* 0x000e6400011a7983 */ /* 0x000ee80000300800 */
[----:B0-----:R-:W3:Y:S04]  /*320c0*/  LDL.LU R0, [R1+0xe88] ;  /* 0x000e880001007983 */ /* 0x001ee80000300800 */
[----:B------:R-:W3:Y:S04]  /*320d0*/  LDL.LU R27, [R1+0xe5c] ;  /* 0x000e5c00011b7983 */ /* 0x000ee80000300800 */
[----:B------:R-:W3:Y:S04]  /*320e0*/  LDL.LU R10, [R1+0xe80] ;  /* 0x000e8000010a7983 */ /* 0x000ee80000300800 */
[----:B------:R-:W3:Y:S01]  /*320f0*/  LDL.LU R11, [R1+0xe54] ;  /* 0x000e5400010b7983 */ /* 0x000ee20000300800 */
[----:B----4-:R-:W-:-:S05]  /*32100*/  IADD3 R23, P4, PT, R23, UR9, RZ ;  /* 0x0000000917177c10 */ /* 0x010fca000ff9e0ff */
[----:B------:R0:W-:Y:S04]  /*32110*/  STL [R1+0xe8c], R23 ;  /* 0x000e8c1701007387 */ /* 0x0001e80000100800 */
        /* <DEDUP_REMOVED lines=16> */
[----:B------:R-:W2:Y:S01]  /*32220*/  LDL.LU R28, [R1+0xe40] ;  /* 0x000e4000011c7983 */ /* 0x000ea20000300800 */
[----:B---3--:R-:W-:Y:S02]  /*32230*/  IADD3 R12, P5, PT, R12, UR9, RZ ;  /* 0x000000090c0c7c10 */ /* 0x008fe4000ffbe0ff */
[----:B------:R-:W-:Y:S02]  /*32240*/  IADD3.X R13, PT, PT, R13, UR14, RZ, P6, !PT ;  /* 0x0000000e0d0d7c10 */ /* 0x000fe4000b7fe4ff */
[----:B------:R-:W-:Y:S01]  /*32250*/  IADD3 R14, P6, PT, R14, UR9, RZ ;  /* 0x000000090e0e7c10 */ /* 0x000fe2000ffde0ff */
[----:B0-----:R-:W3:Y:S01]  /*32260*/  LDL.LU R22, [R1+0xe14] ;  /* 0x000e140001167983 */ /* 0x001ee20000300800 */
[----:B------:R-:W-:-:S02]  /*32270*/  IADD3.X R15, PT, PT, R15, UR14, RZ, P1, !PT ;  /* 0x0000000e0f0f7c10 */ /* 0x000fc40008ffe4ff */
[----:B------:R-:W-:Y:S01]  /*32280*/  IADD3 R16, P1, PT, R16, UR9, RZ ;  /* 0x0000000910107c10 */ /* 0x000fe2000ff3e0ff */
[----:B------:R-:W-:Y:S01]  /*32290*/  STL [R1+0xe84], R12 ;  /* 0x000e840c01007387 */ /* 0x000fe20000100800 */
[----:B------:R-:W-:-:S03]  /*322a0*/  IADD3.X R17, PT, PT, R17, UR14, RZ, P2, !PT ;  /* 0x0000000e11117c10 */ /* 0x000fc600097fe4ff */
[----:B------:R-:W-:Y:S01]  /*322b0*/  STL [R1+0xea8], R13 ;  /* 0x000ea80d01007387 */ /* 0x000fe20000100800 */
[----:B------:R-:W-:-:S03]  /*322c0*/  IADD3 R24, P2, PT, R24, UR9, RZ ;  /* 0x0000000918187c10 */ /* 0x000fc6000ff5e0ff */
[----:B------:R-:W-:Y:S04]  /*322d0*/  STL [R1+0xe7c], R14 ;  /* 0x000e7c0e01007387 */ /* 0x000fe80000100800 */
[----:B------:R-:W-:Y:S01]  /*322e0*/  STL [R1+0xea0], R15 ;  /* 0x000ea00f01007387 */ /* 0x000fe20000100800 */
[----:B------:R-:W-:Y:S02]  /*322f0*/  IADD3.X R0, PT, PT, R0, UR14, RZ, P4, !PT ;  /* 0x0000000e00007c10 */ /* 0x000fe4000a7fe4ff */
[----:B------:R-:W-:Y:S01]  /*32300*/  IADD3.X R25, PT, PT, R25, UR14, RZ, P3, !PT ;  /* 0x0000000e19197c10 */ /* 0x000fe20009ffe4ff */
        /* <DEDUP_REMOVED lines=10> */
[----:B----4-:R-:W-:Y:S01]  /*323b0*/  IADD3.X R8, PT, PT, R8, UR14, RZ, P6, !PT ;  /* 0x0000000e08087c10 */ /* 0x010fe2000b7fe4ff */
        /* <DEDUP_REMOVED lines=23> */
[----:B0-----:R-:W4:Y:S01]  /*32530*/  LDL.LU R23, [R1+0xe0c] ;  /* 0x000e0c0001177983 */ /* 0x001f220000300800 */
[----:B------:R-:W-:-:S02]  /*32540*/  IADD3 R19, P4, PT, R19, UR9, RZ ;  /* 0x0000000913137c10 */ /* 0x000fc4000ff9e0ff */
[----:B------:R-:W-:Y:S02]  /*32550*/  IADD3 R20, P5, PT, R20, UR9, RZ ;  /* 0x0000000914147c10 */ /* 0x000fe4000ffbe0ff */
[----:B------:R-:W-:Y:S02]  /*32560*/  IADD3.X R21, PT, PT, R21, UR14, RZ, P6, !PT ;  /* 0x0000000e15157c10 */ /* 0x000fe4000b7fe4ff */
[----:B------:R-:W-:Y:S01]  /*32570*/  IADD3 R29, P6, PT, R29, UR9, RZ ;  /* 0x000000091d1d7c10 */ /* 0x000fe2000ffde0ff */
[----:B------:R-:W-:Y:S04]  /*32580*/  STL [R1+0xe2c], R19 ;  /* 0x000e2c1301007387 */ /* 0x000fe80000100800 */
[----:B------:R-:W-:Y:S04]  /*32590*/  STL [R1+0xe24], R20 ;  /* 0x000e241401007387 */ /* 0x000fe80000100800 */
[----:B------:R-:W-:Y:S04]  /*325a0*/  STL [R1+0xe48], R21 ;  /* 0x000e481501007387 */ /* 0x000fe80000100800 */
[----:B------:R-:W4:Y:S04]  /*325b0*/  LDL.LU R12, [R1+0xe30] ;  /* 0x000e3000010c7983 */ /* 0x000f280000300800 */
[----:B------:R-:W-:Y:S04]  /*325c0*/  STL [R1+0xe1c], R29 ;  /* 0x000e1c1d01007387 */ /* 0x000fe80000100800 */
[----:B------:R-:W4:Y:S01]  /*325d0*/  LDL.LU R13, [R1+0xe04] ;  /* 0x000e0400010d7983 */ /* 0x000f220000300800 */
[----:B--2---:R-:W-:-:S05]  /*325e0*/  IADD3.X R28, PT, PT, R28, UR14, RZ, P1, !PT ;  /* 0x0000000e1c1c7c10 */ /* 0x004fca0008ffe4ff */
[----:B------:R-:W-:Y:S04]  /*325f0*/  STL [R1+0xe40], R28 ;  /* 0x000e401c01007387 */ /* 0x000fe80000100800 */
[----:B------:R-:W2:Y:S01]  /*32600*/  LDL.LU R14, [R1+0xe28] ;  /* 0x000e2800010e7983 */ /* 0x000ea20000300800 */
[----:B---3--:R-:W-:-:S05]  /*32610*/  IADD3 R22, P1, PT, R22, UR9, RZ ;  /* 0x0000000916167c10 */ /* 0x008fca000ff3e0ff */
        /* <DEDUP_REMOVED lines=11> */
[----:B------:R-:W-:-:S05]  /*326d0*/  IADD3.X R0, PT, PT, R0, UR14, RZ, P2, !PT ;  /* 0x0000000e00007c10 */ /* 0x000fca00097fe4ff */
[----:B------:R0:W-:Y:S04]  /*326e0*/  STL [R1+0xe38], R0 ;  /* 0x000e380001007387 */ /* 0x0001e80000100800 */
        /* <DEDUP_REMOVED lines=17> */
[----:B0-----:R-:W4:Y:S01]  /*32800*/  LDL.LU R23, [R1+0xdc0] ;  /* 0x000dc00001177983 */ /* 0x001f220000300800 */
[----:B------:R-:W-:Y:S02]  /*32810*/  IADD3.X R12, PT, PT, R12, UR14, RZ, P3, !PT ;  /* 0x0000000e0c0c7c10 */ /* 0x000fe40009ffe4ff */
[----:B------:R-:W-:-:S03]  /*32820*/  IADD3 R13, P3, PT, R13, UR9, RZ ;  /* 0x000000090d0d7c10 */ /* 0x000fc6000ff7e0ff */
[----:B------:R-:W-:Y:S04]  /*32830*/  STL [R1+0xe30], R12 ;  /* 0x000e300c01007387 */ /* 0x000fe80000100800 */
[----:B------:R-:W-:Y:S01]  /*32840*/  STL [R1+0xe04], R13 ;  /* 0x000e040d01007387 */ /* 0x000fe20000100800 */
[----:B--2---:R-:W-:-:S05]  /*32850*/  IADD3.X R14, PT, PT, R14, UR14, RZ, P4, !PT ;  /* 0x0000000e0e0e7c10 */ /* 0x004fca000a7fe4ff */
[----:B------:R-:W-:Y:S01]  /*32860*/  STL [R1+0xe28], R14 ;  /* 0x000e280e01007387 */ /* 0x000fe20000100800 */
[----:B---3--:R-:W-:Y:S02]  /*32870*/  IADD3 R15, P4, PT, R15, UR9, RZ ;  /* 0x000000090f0f7c10 */ /* 0x008fe4000ff9e0ff */
[----:B------:R-:W-:Y:S02]  /*32880*/  IADD3.X R16, PT, PT, R16, UR14, RZ, P5, !PT ;  /* 0x0000000e10107c10 */ /* 0x000fe4000affe4ff */
[----:B------:R-:W-:Y:S02]  /*32890*/  IADD3 R17, P5, PT, R17, UR9, RZ ;  /* 0x0000000911117c10 */ /* 0x000fe4000ffbe0ff */
[----:B------:R-:W-:Y:S02]  /*328a0*/  IADD3.X R24, PT, PT, R24, UR14, RZ, P6, !PT ;  /* 0x0000000e18187c10 */ /* 0x000fe4000b7fe4ff */
[----:B------:R-:W-:Y:S01]  /*328b0*/  IADD3.X R26, PT, PT, R26, UR14, RZ, P1, !PT ;  /* 0x0000000e1a1a7c10 */ /* 0x000fe20008ffe4ff */
[----:B------:R-:W-:Y:S01]  /*328c0*/  STL [R1+0xdfc], R15 ;  /* 0x000dfc0f01007387 */ /* 0x000fe20000100800 */
[----:B------:R-:W-:-:S02]  /*328d0*/  IADD3 R25, P6, PT, R25, UR9, RZ ;  /* 0x0000000919197c10 */ /* 0x000fc4000ffde0ff */
[----:B------:R-:W-:Y:S01]  /*328e0*/  IADD3 R22, P1, PT, R22, UR9, RZ ;  /* 0x0000000916167c10 */ /* 0x000fe2000ff3e0ff */
[----:B------:R-:W-:Y:S04]  /*328f0*/  STL [R1+0xe20], R16 ;  /* 0x000e201001007387 */ /* 0x000fe80000100800 */
[----:B------:R-:W-:Y:S04]  /*32900*/  STL [R1+0xdf4], R17 ;  /* 0x000df41101007387 */ /* 0x000fe80000100800 */
[----:B------:R-:W-:Y:S04]  /*32910*/  STL [R1+0xe18], R24 ;  /* 0x000e181801007387 */ /* 0x000fe80000100800 */
[----:B------:R0:W-:Y:S04]  /*32920*/  STL [R1+0xde4], R22 ;  /* 0x000de41601007387 */ /* 0x0001e80000100800 */
[----:B------:R-:W-:Y:S01]  /*32930*/  STL [R1+0xdec], R25 ;  /* 0x000dec1901007387 */ /* 0x000fe20000100800 */
[----:B------:R-:W-:-:S02]  /*32940*/  IADD3.X R27, PT, PT, R27, UR14, RZ, P2, !PT ;  /* 0x0000000e1b1b7c10 */ /* 0x000fc400097fe4ff */
[----:B------:R-:W-:Y:S02]  /*32950*/  IADD3 R10, P2, PT, R10, UR9, RZ ;  /* 0x000000090a0a7c10 */ /* 0x000fe4000ff5e0ff */
[----:B------:R-:W-:Y:S01]  /*32960*/  IADD3.X R11, PT, PT, R11, UR14, RZ, P3, !PT ;  /* 0x0000000e0b0b7c10 */ /* 0x000fe20009ffe4ff */
[----:B0-----:R-:W2:Y:S01]  /*32970*/  LDL.LU R22, [R1+0xd94] ;  /* 0x000d940001167983 */ /* 0x001ea20000300800 */
        /* <DEDUP_REMOVED lines=25> */
[----:B0-----:R-:W3:Y:S01]  /*32b10*/  LDL.LU R0, [R1+0xdb8] ;  /* 0x000db80001007983 */ /* 0x001ee20000300800 */
[----:B------:R-:W-:-:S02]  /*32b20*/  IADD3.X R20, PT, PT, R20, UR14, RZ, P3, !PT ;  /* 0x0000000e14147c10 */ /* 0x000fc40009ffe4ff */
[----:B------:R-:W-:Y:S02]  /*32b30*/  IADD3 R21, P3, PT, R21, UR9, RZ ;  /* 0x0000000915157c10 */ /* 0x000fe4000ff7e0ff */
[----:B------:R-:W-:Y:S01]  /*32b40*/  IADD3.X R29, PT, PT, R29, UR14, RZ, P4, !PT ;  /* 0x0000000e1d1d7c10 */ /* 0x000fe2000a7fe4ff */
[----:B------:R-:W-:Y:S01]  /*32b50*/  STL [R1+0xdd8], R19 ;  /* 0x000dd81301007387 */ /* 0x000fe20000100800 */
[----:B----4-:R-:W-:-:S03]  /*32b60*/  IADD3 R28, P4, PT, R28, UR9, RZ ;  /* 0x000000091c1c7c10 */ /* 0x010fc6000ff9e0ff */
[----:B------:R-:W-:Y:S04]  /*32b70*/  STL [R1+0xdd0], R20 ;  /* 0x000dd01401007387 */ /* 0x000fe80000100800 */
[----:B------:R-:W-:Y:S04]  /*32b80*/  STL [R1+0xda4], R21 ;  /* 0x000da41501007387 */ /* 0x000fe80000100800 */
[----:B------:R-:W4:Y:S04]  /*32b90*/  LDL.LU R12, [R1+0xd8c] ;  /* 0x000d8c00010c7983 */ /* 0x000f280000300800 */
[----:B------:R-:W-:Y:S04]  /*32ba0*/  STL [R1+0xdc8], R29 ;  /* 0x000dc81d01007387 */ /* 0x000fe80000100800 */
[----:B------:R-:W4:Y:S01]  /*32bb0*/  LDL.LU R13, [R1+0xdb0] ;  /* 0x000db000010d7983 */ /* 0x000f220000300800 */
[----:B------:R-:W-:-:S03]  /*32bc0*/  IADD3.X R23, PT, PT, R23, UR14, RZ, P5, !PT ;  /* 0x0000000e17177c10 */ /* 0x000fc6000affe4ff */
        /* <DEDUP_REMOVED lines=13> */
[----:B--2---:R-:W-:-:S05]  /*32ca0*/  IADD3 R22, P5, PT, R22, UR9, RZ ;  /* 0x0000000916167c10 */ /* 0x004fca000ffbe0ff */
        /* <DEDUP_REMOVED lines=15> */
[----:B---3--:R-:W-:-:S05]  /*32da0*/  IADD3.X R0, PT, PT, R0, UR14, RZ, P6, !PT ;  /* 0x0000000e00007c10 */ /* 0x008fca000b7fe4ff */
[----:B------:R0:W-:Y:S04]  /*32db0*/  STL [R1+0xdb8], R0 ;  /* 0x000db80001007387 */ /* 0x0001e80000100800 */
[----:B------:R-:W3:Y:S04]  /*32dc0*/  LDL.LU R28, [R1+0xd48] ;  /* 0x000d4800011c7983 */ /* 0x000ee80000300800 */
[----:B0-----:R-:W3:Y:S01]  /*32dd0*/  LDL.LU R0, [R1+0xd1c] ;  /* 0x000d1c0001007983 */ /* 0x001ee20000300800 */
[----:B----4-:R-:W-:Y:S02]  /*32de0*/  IADD3 R12, P6, PT, R12, UR9, RZ ;  /* 0x000000090c0c7c10 */ /* 0x010fe4000ffde0ff */
[----:B------:R-:W-:-:S02]  /*32df0*/  IADD3.X R13, PT, PT, R13, UR14, RZ, P1, !PT ;  /* 0x0000000e0d0d7c10 */ /* 0x000fc40008ffe4ff */
[----:B------:R-:W-:Y:S02]  /*32e00*/  IADD3 R14, P1, PT, R14, UR9, RZ ;  /* 0x000000090e0e7c10 */ /* 0x000fe4000ff3e0ff */
[----:B------:R-:W-:Y:S02]  /*32e10*/  IADD3.X R15, PT, PT, R15, UR14, RZ, P2, !PT ;  /* 0x0000000e0f0f7c10 */ /* 0x000fe400097fe4ff */
        /* <DEDUP_REMOVED lines=22> */
[----:B------:R-:W-:Y:S01]  /*32f80*/  STL [R1+0xd5c], R11 ;  /* 0x000d5c0b01007387 */ /* 0x000fe20000100800 */
[----:B--2---:R-:W-:-:S02]  /*32f90*/  IADD3.X R8, PT, PT, R8, UR14, RZ, P1, !PT ;  /* 0x0000000e08087c10 */ /* 0x004fc40008ffe4ff */
[----:B------:R-:W-:Y:S02]  /*32fa0*/  IADD3 R9, P1, PT, R9, UR9, RZ ;  /* 0x0000000909097c10 */ /* 0x000fe4000ff3e0ff */
[----:B------:R-:W-:Y:S02]  /*32fb0*/  IADD3.X R6, PT, PT, R6, UR14, RZ, P2, !PT ;  /* 0x0000000e06067c10 */ /* 0x000fe400097fe4ff */
[----:B------:R-:W-:Y:S02]  /*32fc0*/  IADD3 R7, P2, PT, R7, UR9, RZ ;  /* 0x0000000907077c10 */ /* 0x000fe4000ff5e0ff */
[----:B------:R-:W-:Y:S01]  /*32fd0*/  IADD3.X R4, PT, PT, R4, UR14, RZ, P3, !PT ;  /* 0x0000000e04047c10 */ /* 0x000fe20009ffe4ff */
        /* <DEDUP_REMOVED lines=10> */
[----:B------:R-:W-:Y:S01]  /*33080*/  STL [R1+0xd44], R5 ;  /* 0x000d440501007387 */ /* 0x000fe20000100800 */
[----:B------:R-:W-:-:S03]  /*33090*/  IADD3 R19, P5, PT, R19, UR9, RZ ;  /* 0x0000000913137c10 */ /* 0x000fc6000ffbe0ff */
[----:B------:R-:W-:Y:S04]  /*330a0*/  STL [R1+0xd68], R2 ;  /* 0x000d680201007387 */ /* 0x000fe80000100800 */
[----:B------:R-:W-:Y:S01]  /*330b0*/  STL [R1+0xd3c], R3 ;  /* 0x000d3c0301007387 */ /* 0x000fe20000100800 */
[----:B------:R-:W-:-:S03]  /*330c0*/  IADD3 R20, P6, PT, R20, UR9, RZ ;  /* 0x0000000914147c10 */ /* 0x000fc6000ffde0ff */
[----:B------:R0:W-:Y:S01]  /*330d0*/  STL [R1+0xd58], R22 ;  /* 0x000d581601007387 */ /* 0x0001e20000100800 */
[----:B------:R-:W-:-:S03]  /*330e0*/  IADD3.X R21, PT, PT, R21, UR14, RZ, P1, !PT ;  /* 0x0000000e15157c10 */ /* 0x000fc60008ffe4ff */
[----:B------:R-:W-:Y:S01]  /*330f0*/  STL [R1+0xd60], R18 ;  /* 0x000d601201007387 */ /* 0x000fe20000100800 */
[----:B------:R-:W-:-:S03]  /*33100*/  IADD3 R29, P1, PT, R29, UR9, RZ ;  /* 0x000000091d1d7c10 */ /* 0x000fc6000ff3e0ff */
[----:B0-----:R-:W2:Y:S04]  /*33110*/  LDL.LU R22, [R1+0xd14] ;  /* 0x000d140001167983 */ /* 0x001ea80000300800 */
[----:B------:R-:W-:Y:S04]  /*33120*/  STL [R1+0xd34], R19 ;  /* 0x000d341301007387 */ /* 0x000fe80000100800 */
[----:B------:R-:W-:Y:S04]  /*33130*/  STL [R1+0xd2c], R20 ;  /* 0x000d2c1401007387 */ /* 0x000fe80000100800 */
[----:B------:R-:W-:Y:S01]  /*33140*/  STL [R1+0xd50], R21 ;  /* 0x000d501501007387 */ /* 0x000fe20000100800 */
[----:B---3--:R-:W-:-:S03]  /*33150*/  IADD3.X R28, PT, PT, R28, UR14, RZ, P2, !PT ;  /* 0x0000000e1c1c7c10 */ /* 0x008fc600097fe4ff */
[----:B------:R-:W3:Y:S04]  /*33160*/  LDL.LU R12, [R1+0xd38] ;  /* 0x000d3800010c7983 */ /* 0x000ee80000300800 */
[----:B------:R-:W-:Y:S04]  /*33170*/  STL [R1+0xd24], R29 ;  /* 0x000d241d01007387 */ /* 0x000fe80000100800 */
[----:B------:R-:W3:Y:S04]  /*33180*/  LDL.LU R13, [R1+0xd0c] ;  /* 0x000d0c00010d7983 */ /* 0x000ee80000300800 */
[----:B------:R-:W-:Y:S04]  /*33190*/  STL [R1+0xd48], R28 ;  /* 0x000d481c01007387 */ /* 0x000fe80000100800 */
[----:B------:R-:W3:Y:S01]  /*331a0*/  LDL.LU R14, [R1+0xd30] ;  /* 0x000d3000010e7983 */ /* 0x000ee20000300800 */
[----:B------:R-:W-:-:S05]  /*331b0*/  IADD3 R0, P2, PT, R0, UR9, RZ ;  /* 0x0000000900007c10 */ /* 0x000fca000ff5e0ff */
        /* <DEDUP_REMOVED lines=11> */
[----:B----4-:R-:W-:-:S05]  /*33270*/  IADD3.X R23, PT, PT, R23, UR14, RZ, P3, !PT ;  /* 0x0000000e17177c10 */ /* 0x010fca0009ffe4ff */
        /* <DEDUP_REMOVED lines=17> */
[----:B------:R-:W2:Y:S01]  /*33390*/  LDL.LU R28, [R1+0xca4] ;  /* 0x000ca400011c7983 */ /* 0x000ea20000300800 */
[----:B---3--:R-:W-:Y:S02]  /*333a0*/  IADD3.X R12, PT, PT, R12, UR14, RZ, P4, !PT ;  /* 0x0000000e0c0c7c10 */ /* 0x008fe4000a7fe4ff */
[----:B------:R-:W-:Y:S02]  /*333b0*/  IADD3 R13, P4, PT, R13, UR9, RZ ;  /* 0x000000090d0d7c10 */ /* 0x000fe4000ff9e0ff */
[----:B------:R-:W-:Y:S01]  /*333c0*/  IADD3.X R14, PT, PT, R14, UR14, RZ, P5, !PT ;  /* 0x0000000e0e0e7c10 */ /* 0x000fe2000affe4ff */
[----:B0-----:R-:W3:Y:S04]  /*333d0*/  LDL.LU R22, [R1+0xcc8] ;  /* 0x000cc80001167983 */ /* 0x001ee80000300800 */
[----:B------:R-:W-:Y:S01]  /*333e0*/  STL [R1+0xd38], R12 ;  /* 0x000d380c01007387 */ /* 0x000fe20000100800 */
[----:B------:R-:W-:-:S02]  /*333f0*/  IADD3 R15, P5, PT, R15, UR9, RZ ;  /* 0x000000090f0f7c10 */ /* 0x000fc4000ffbe0ff */
[----:B------:R-:W-:Y:S02]  /*33400*/  IADD3.X R16, PT, PT, R16, UR14, RZ, P6, !PT ;  /* 0x0000000e10107c10 */ /* 0x000fe4000b7fe4ff */
[----:B------:R-:W-:Y:S01]  /*33410*/  IADD3 R17, P6, PT, R17, UR9, RZ ;  /* 0x0000000911117c10 */ /* 0x000fe2000ffde0ff */
[----:B------:R-:W-:Y:S01]  /*33420*/  STL [R1+0xd0c], R13 ;  /* 0x000d0c0d01007387 */ /* 0x000fe20000100800 */
[----:B------:R-:W-:Y:S02]  /*33430*/  IADD3.X R24, PT, PT, R24, UR14, RZ, P1, !PT ;  /* 0x0000000e18187c10 */ /* 0x000fe40008ffe4ff */
[----:B------:R-:W-:Y:S01]  /*33440*/  IADD3.X R26, PT, PT, R26, UR14, RZ, P2, !PT ;  /* 0x0000000e1a1a7c10 */ /* 0x000fe200097fe4ff */
[----:B------:R-:W-:Y:S04]  /*33450*/  STL [R1+0xd30], R14 ;  /* 0x000d300e01007387 */ /* 0x000fe80000100800 */
[----:B------:R-:W-:Y:S01]  /*33460*/  STL [R1+0xd04], R15 ;  /* 0x000d040f01007387 */ /* 0x000fe20000100800 */
[----:B------:R-:W-:-:S02]  /*33470*/  IADD3 R25, P1, PT, R25, UR9, RZ ;  /* 0x0000000919197c10 */ /* 0x000fc4000ff3e0ff */
[----:B------:R-:W-:Y:S01]  /*33480*/  IADD3 R0, P2, PT, R0, UR9, RZ ;  /* 0x0000000900007c10 */ /* 0x000fe2000ff5e0ff */
        /* <DEDUP_REMOVED lines=8> */
[----:B------:R-:W-:Y:S02]  /*33510*/  IADD3.X R11, PT, PT, R11, UR14, RZ, P4, !PT ;  /* 0x0000000e0b0b7c10 */ /* 0x000fe4000a7fe4ff */
[----:B----4-:R-:W-:Y:S01]  /*33520*/  IADD3 R8, P4, PT, R8, UR9, RZ ;  /* 0x0000000908087c10 */ /* 0x010fe2000ff9e0ff */
        /* <DEDUP_REMOVED lines=31> */
[----:B------:R-:W4:Y:S04]  /*33720*/  LDL.LU R12, [R1+0xc94] ;  /* 0x000c9400010c7983 */ /* 0x000f280000300800 */
[----:B------:R-:W-:Y:S04]  /*33730*/  STL [R1+0xcd0], R29 ;  /* 0x000cd01d01007387 */ /* 0x000fe80000100800 */
[----:B------:R-:W4:Y:S01]  /*33740*/  LDL.LU R13, [R1+0xcb8] ;  /* 0x000cb800010d7983 */ /* 0x000f220000300800 */
[----:B--2---:R-:W-:-:S05]  /*33750*/  IADD3 R28, P5, PT, R28, UR9, RZ ;  /* 0x000000091c1c7c10 */ /* 0x004fca000ffbe0ff */
[----:B------:R-:W-:Y:S04]  /*33760*/  STL [R1+0xca4], R28 ;  /* 0x000ca41c01007387 */ /* 0x000fe80000100800 */
[----:B------:R-:W2:Y:S01]  /*33770*/  LDL.LU R14, [R1+0xc8c] ;  /* 0x000c8c00010e7983 */ /* 0x000ea20000300800 */
[----:B---3--:R-:W-:-:S05]  /*33780*/  IADD3.X R22, PT, PT, R22, UR14, RZ, P6, !PT ;  /* 0x0000000e16167c10 */ /* 0x008fca000b7fe4ff */
        /* <DEDUP_REMOVED lines=30> */
[----:B0-----:R-:W4:Y:S01]  /*33970*/  LDL.LU R23, [R1+0xc24] ;  /* 0x000c240001177983 */ /* 0x001f220000300800 */
[----:B------:R-:W-:Y:S02]  /*33980*/  IADD3 R12, P1, PT, R12, UR9, RZ ;  /* 0x000000090c0c7c10 */ /* 0x000fe4000ff3e0ff */
[----:B------:R-:W-:-:S03]  /*33990*/  IADD3.X R13, PT, PT, R13, UR14, RZ, P2, !PT ;  /* 0x0000000e0d0d7c10 */ /* 0x000fc600097fe4ff */
[----:B------:R-:W-:Y:S04]  /*339a0*/  STL [R1+0xc94], R12 ;  /* 0x000c940c01007387 */ /* 0x000fe80000100800 */
[----:B------:R-:W-:Y:S01]  /*339b0*/  STL [R1+0xcb8], R13 ;  /* 0x000cb80d01007387 */ /* 0x000fe20000100800 */
[----:B--2---:R-:W-:-:S05]  /*339c0*/  IADD3 R14, P2, PT, R14, UR9, RZ ;  /* 0x000000090e0e7c10 */ /* 0x004fca000ff5e0ff */
[----:B------:R-:W-:Y:S01]  /*339d0*/  STL [R1+0xc8c], R14 ;  /* 0x000c8c0e01007387 */ /* 0x000fe20000100800 */
[----:B---3--:R-:W-:Y:S02]  /*339e0*/  IADD3.X R15, PT, PT, R15, UR14, RZ, P3, !PT ;  /* 0x0000000e0f0f7c10 */ /* 0x008fe40009ffe4ff */
[----:B------:R-:W-:Y:S02]  /*339f0*/  IADD3 R16, P3, PT, R16, UR9, RZ ;  /* 0x0000000910107c10 */ /* 0x000fe4000ff7e0ff */
[----:B------:R-:W-:Y:S02]  /*33a00*/  IADD3.X R17, PT, PT, R17, UR14, RZ, P4, !PT ;  /* 0x0000000e11117c10 */ /* 0x000fe4000a7fe4ff */
[----:B------:R-:W-:Y:S02]  /*33a10*/  IADD3 R24, P4, PT, R24, UR9, RZ ;  /* 0x0000000918187c10 */ /* 0x000fe4000ff9e0ff */
[----:B------:R-:W-:Y:S01]  /*33a20*/  IADD3.X R25, PT, PT, R25, UR14, RZ, P5, !PT ;  /* 0x0000000e19197c10 */ /* 0x000fe2000affe4ff */
[----:B------:R-:W-:Y:S04]  /*33a30*/  STL [R1+0xcb0], R15 ;  /* 0x000cb00f01007387 */ /* 0x000fe80000100800 */
[----:B------:R-:W-:Y:S01]  /*33a40*/  STL [R1+0xc84], R16 ;  /* 0x000c841001007387 */ /* 0x000fe20000100800 */
[----:B------:R-:W-:-:S03]  /*33a50*/  IADD3.X R22, PT, PT, R22, UR14, RZ, P6, !PT ;  /* 0x0000000e16167c10 */ /* 0x000fc6000b7fe4ff */
[----:B------:R-:W-:Y:S04]  /*33a60*/  STL [R1+0xca8], R17 ;  /* 0x000ca81101007387 */ /* 0x000fe80000100800 */
[----:B------:R-:W-:Y:S01]  /*33a70*/  STL [R1+0xc7c], R24 ;  /* 0x000c7c1801007387 */ /* 0x000fe20000100800 */
[----:B------:R-:W-:-:S03]  /*33a80*/  IADD3 R26, P5, PT, R26, UR9, RZ ;  /* 0x000000091a1a7c10 */ /* 0x000fc6000ffbe0ff */
[----:B------:R0:W-:Y:S04]  /*33a90*/  STL [R1+0xc98], R22 ;  /* 0x000c981601007387 */ /* 0x0001e80000100800 */
[----:B------:R-:W-:Y:S01]  /*33aa0*/  STL [R1+0xca0], R25 ;  /* 0x000ca01901007387 */ /* 0x000fe20000100800 */
[----:B------:R-:W-:Y:S02]  /*33ab0*/  IADD3 R27, P6, PT, R27, UR9, RZ ;  /* 0x000000091b1b7c10 */ /* 0x000fe4000ffde0ff */
[----:B------:R-:W-:Y:S02]  /*33ac0*/  IADD3.X R10, PT, PT, R10, UR14, RZ, P1, !PT ;  /* 0x0000000e0a0a7c10 */ /* 0x000fe40008ffe4ff */
[----:B------:R-:W-:Y:S01]  /*33ad0*/  IADD3 R11, P1, PT, R11, UR9, RZ ;  /* 0x000000090b0b7c10 */ /* 0x000fe2000ff3e0ff */
[----:B0-----:R-:W2:Y:S04]  /*33ae0*/  LDL.LU R22, [R1+0xc48] ;  /* 0x000c480001167983 */ /* 0x001ea80000300800 */
[----:B------:R-:W-:Y:S01]  /*33af0*/  STL [R1+0xc74], R26 ;  /* 0x000c741a01007387 */ /* 0x000fe20000100800 */
[----:B------:R-:W-:-:S02]  /*33b00*/  IADD3.X R8, PT, PT, R8, UR14, RZ, P2, !PT ;  /* 0x0000000e08087c10 */ /* 0x000fc400097fe4ff */
[----:B------:R-:W-:Y:S01]  /*33b10*/  IADD3 R9, P2, PT, R9, UR9, RZ ;  /* 0x0000000909097c10 */ /* 0x000fe2000ff5e0ff */
        /* <DEDUP_REMOVED lines=25> */
[----:B------:R-:W-:Y:S01]  /*33cb0*/  IADD3 R29, P2, PT, R29, UR9, RZ ;  /* 0x000000091d1d7c10 */ /* 0x000fe2000ff5e0ff */
[----:B------:R-:W-:Y:S01]  /*33cc0*/  STL [R1+0xc3c], R19 ;  /* 0x000c3c1301007387 */ /* 0x000fe20000100800 */
[----:B----4-:R-:W-:-:S03]  /*33cd0*/  IADD3.X R28, PT, PT, R28, UR14, RZ, P3, !PT ;  /* 0x0000000e1c1c7c10 */ /* 0x010fc60009ffe4ff */
[----:B------:R-:W-:Y:S04]  /*33ce0*/  STL [R1+0xc34], R20 ;  /* 0x000c341401007387 */ /* 0x000fe80000100800 */
[----:B------:R-:W-:Y:S04]  /*33cf0*/  STL [R1+0xc58], R21 ;  /* 0x000c581501007387 */ /* 0x000fe80000100800 */
[----:B------:R-:W4:Y:S04]  /*33d00*/  LDL.LU R12, [R1+0xc40] ;  /* 0x000c4000010c7983 */ /* 0x000f280000300800 */
[----:B------:R-:W-:Y:S04]  /*33d10*/  STL [R1+0xc2c], R29 ;  /* 0x000c2c1d01007387 */ /* 0x000fe80000100800 */
[----:B------:R-:W4:Y:S01]  /*33d20*/  LDL.LU R13, [R1+0xc14] ;  /* 0x000c1400010d7983 */ /* 0x000f220000300800 */
[----:B------:R-:W-:-:S03]  /*33d30*/  IADD3 R23, P3, PT, R23, UR9, RZ ;  /* 0x0000000917177c10 */ /* 0x000fc6000ff7e0ff */
        /* <DEDUP_REMOVED lines=43> */
[----:B------:R-:W-:Y:S04]  /*33ff0*/  STL [R1+0xc38], R14 ;  /* 0x000c380e01007387 */ /* 0x000fe80000100800 */
[----:B------:R-:W-:Y:S01]  /*34000*/  STL [R1+0xc0c], R15 ;  /* 0x000c0c0f01007387 */ /* 0x000fe20000100800 */
[----:B------:R-:W-:Y:S02]  /*34010*/  IADD3 R23, P3, PT, R23, UR9, RZ ;  /* 0x0000000917177c10 */ /* 0x000fe4000ff7e0ff */
[----:B------:R-:W-:Y:S01]  /*34020*/  IADD3 R25, P2, PT, R25, UR9, RZ ;  /* 0x0000000919197c10 */ /* 0x000fe2000ff5e0ff */
        /* <DEDUP_REMOVED lines=38> */
[----:B------:R-:W-:Y:S04]  /*34290*/  STL [R1+0xbe8], R19 ;  /* 0x000be81301007387 */ /* 0x000fe80000100800 */
[----:B------:R-:W-:Y:S04]  /*342a0*/  STL [R1+0xbe0], R20 ;  /* 0x000be01401007387 */ /* 0x000fe80000100800 */
[----:B------:R-:W-:Y:S01]  /*342b0*/  STL [R1+0xbb4], R21 ;  /* 0x000bb41501007387 */ /* 0x000fe20000100800 */
[----:B---3--:R-:W-:-:S03]  /*342c0*/  IADD3 R28, P6, PT, R28, UR9, RZ ;  /* 0x000000091c1c7c10 */ /* 0x008fc6000ffde0ff */
[----:B------:R-:W3:Y:S04]  /*342d0*/  LDL.LU R12, [R1+0xb9c] ;  /* 0x000b9c00010c7983 */ /* 0x000ee80000300800 */
[----:B------:R-:W-:Y:S04]  /*342e0*/  STL [R1+0xbd8], R29 ;  /* 0x000bd81d01007387 */ /* 0x000fe80000100800 */
[----:B------:R-:W3:Y:S04]  /*342f0*/  LDL.LU R13, [R1+0xbc0] ;  /* 0x000bc000010d7983 */ /* 0x000ee80000300800 */
[----:B------:R-:W-:Y:S04]  /*34300*/  STL [R1+0xbac], R28 ;  /* 0x000bac1c01007387 */ /* 0x000fe80000100800 */
        /* <DEDUP_REMOVED lines=35> */
[----:B0-----:R-:W3:Y:S04]  /*34540*/  LDL.LU R22, [R1+0xb2c] ;  /* 0x000b2c0001167983 */ /* 0x001ee80000300800 */
[----:B------:R-:W-:Y:S01]  /*34550*/  STL [R1+0xb9c], R12 ;  /* 0x000b9c0c01007387 */ /* 0x000fe20000100800 */
[----:B------:R-:W-:-:S02]  /*34560*/  IADD3.X R15, PT, PT, R15, UR14, RZ, P4, !PT ;  /* 0x0000000e0f0f7c10 */ /* 0x000fc4000a7fe4ff */
[----:B------:R-:W-:Y:S02]  /*34570*/  IADD3 R16, P4, PT, R16, UR9, RZ ;  /* 0x0000000910107c10 */ /* 0x000fe4000ff9e0ff */
[----:B------:R-:W-:Y:S01]  /*34580*/  IADD3.X R17, PT, PT, R17, UR14, RZ, P5, !PT ;  /* 0x0000000e11117c10 */ /* 0x000fe2000affe4ff */
        /* <DEDUP_REMOVED lines=108> */
[----:B0-----:R-:W2:Y:S04]  /*34c50*/  LDL.LU R22, [R1+0xaac] ;  /* 0x000aac0001167983 */ /* 0x001ea80000300800 */
[----:B------:R-:W-:Y:S04]  /*34c60*/  STL [R1+0xb28], R26 ;  /* 0x000b281a01007387 */ /* 0x000fe80000100800 */
[----:B------:R-:W-:Y:S01]  /*34c70*/  STL [R1+0xb20], R27 ;  /* 0x000b201b01007387 */ /* 0x000fe20000100800 */
[----:B------:R-:W-:-:S02]  /*34c80*/  IADD3 R8, P6, PT, R8, UR9, RZ ;  /* 0x0000000908087c10 */ /* 0x000fc4000ffde0ff */
[----:B------:R-:W-:Y:S02]  /*34c90*/  IADD3.X R9, PT, PT, R9, UR14, RZ, P1, !PT ;  /* 0x0000000e09097c10 */ /* 0x000fe40008ffe4ff */
        /* <DEDUP_REMOVED lines=25> */
[----:B------:R-:W-:Y:S04]  /*34e30*/  STL [R1+0xaf0], R19 ;  /* 0x000af01301007387 */ /* 0x000fe80000100800 */
[----:B------:R-:W-:Y:S04]  /*34e40*/  STL [R1+0xae8], R20 ;  /* 0x000ae81401007387 */ /* 0x000fe80000100800 */
[----:B------:R-:W-:Y:S01]  /*34e50*/  STL [R1+0xabc], R21 ;  /* 0x000abc1501007387 */ /* 0x000fe20000100800 */
[----:B----4-:R-:W-:-:S03]  /*34e60*/  IADD3 R28, P1, PT, R28, UR9, RZ ;  /* 0x000000091c1c7c10 */ /* 0x010fc6000ff3e0ff */
[----:B------:R-:W4:Y:S04]  /*34e70*/  LDL.LU R12, [R1+0xaa4] ;  /* 0x000aa400010c7983 */ /* 0x000f280000300800 */
[----:B------:R-:W-:Y:S04]  /*34e80*/  STL [R1+0xae0], R29 ;  /* 0x000ae01d01007387 */ /* 0x000fe80000100800 */
[----:B------:R-:W4:Y:S04]  /*34e90*/  LDL.LU R13, [R1+0xac8] ;  /* 0x000ac800010d7983 */ /* 0x000f280000300800 */
[----:B------:R-:W-:Y:S04]  /*34ea0*/  STL [R1+0xab4], R28 ;  /* 0x000ab41c01007387 */ /* 0x000fe80000100800 */
[----:B------:R-:W4:Y:S01]  /*34eb0*/  LDL.LU R14, [R1+0xa9c] ;  /* 0x000a9c00010e7983 */ /* 0x000f220000300800 */
[----:B------:R-:W-:-:S05]  /*34ec0*/  IADD3.X R23, PT, PT, R23, UR14, RZ, P2, !PT ;  /* 0x0000000e17177c10 */ /* 0x000fca00097fe4ff */
        /* <DEDUP_REMOVED lines=85> */
[----:B------:R-:W-:Y:S04]  /*35420*/  STL [R1+0xa68], R21 ;  /* 0x000a681501007387 */ /* 0x000fe80000100800 */
[----:B------:R-:W2:Y:S01]  /*35430*/  LDL.LU R12, [R1+0xa50] ;  /* 0x000a5000010c7983 */ /* 0x000ea20000300800 */
[----:B---3--:R-:W-:-:S03]  /*35440*/  IADD3.X R28, PT, PT, R28, UR14, RZ, P5, !PT ;  /* 0x0000000e1c1c7c10 */ /* 0x008fc6000affe4ff */
        /* <DEDUP_REMOVED lines=35> */
[----:B------:R-:W-:Y:S02]  /*35680*/  IADD3.X R12, PT, PT, R12, UR14, RZ, P1, !PT ;  /* 0x0000000e0c0c7c10 */ /* 0x000fe40008ffe4ff */
[----:B---3--:R-:W-:Y:S02]  /*35690*/  IADD3 R13, P1, PT, R13, UR9, RZ ;  /* 0x000000090d0d7c10 */ /* 0x008fe4000ff3e0ff */
[----:B------:R-:W-:Y:S01]  /*356a0*/  IADD3.X R14, PT, PT, R14, UR14, RZ, P2, !PT ;  /* 0x0000000e0e0e7c10 */ /* 0x000fe200097fe4ff */
[----:B0-----:R-:W3:Y:S04]  /*356b0*/  LDL.LU R22, [R1+0x9e0] ;  /* 0x0009e00001167983 */ /* 0x001ee80000300800 */
[----:B------:R-:W-:Y:S04]  /*356c0*/  STL [R1+0xa50], R12 ;  /* 0x000a500c01007387 */ /* 0x000fe80000100800 */
[----:B------:R-:W-:Y:S01]  /*356d0*/  STL [R1+0xa24], R13 ;  /* 0x000a240d01007387 */ /* 0x000fe20000100800 */
[----:B------:R-:W-:-:S02]  /*356e0*/  IADD3 R15, P2, PT, R15, UR9, RZ ;  /* 0x000000090f0f7c10 */ /* 0x000fc4000ff5e0ff */
[----:B------:R-:W-:Y:S02]  /*356f0*/  IADD3.X R16, PT, PT, R16, UR14, RZ, P3, !PT ;  /* 0x0000000e10107c10 */ /* 0x000fe40009ffe4ff */
[----:B------:R-:W-:Y:S02]  /*35700*/  IADD3 R17, P3, PT, R17, UR9, RZ ;  /* 0x0000000911117c10 */ /* 0x000fe4000ff7e0ff */
[----:B------:R-:W-:Y:S01]  /*35710*/  IADD3.X R24, PT, PT, R24, UR14, RZ, P4, !PT ;  /* 0x0000000e18187c10 */ /* 0x000fe2000a7fe4ff */
[----:B------:R-:W-:Y:S01]  /*35720*/  STL [R1+0xa48], R14 ;  /* 0x000a480e01007387 */ /* 0x000fe20000100800 */
[----:B------:R-:W-:-:S03]  /*35730*/  IADD3.X R26, PT, PT, R26, UR14, RZ, P5, !PT ;  /* 0x0000000e1a1a7c10 */ /* 0x000fc6000affe4ff */
        /* <DEDUP_REMOVED lines=13> */
[----:B------:R-:W-:Y:S01]  /*35810*/  STL [R1+0xa28], R27 ;  /* 0x000a281b01007387 */ /* 0x000fe20000100800 */
[----:B----4-:R-:W-:Y:S02]  /*35820*/  IADD3 R8, P1, PT, R8, UR9, RZ ;  /* 0x0000000908087c10 */ /* 0x010fe4000ff3e0ff */
        /* <DEDUP_REMOVED lines=90> */
[----:B------:R-:W-:Y:S04]  /*35dd0*/  STL [R1+0x98c], R26 ;  /* 0x00098c1a01007387 */ /* 0x000fe80000100800 */
[----:B------:R-:W-:Y:S01]  /*35de0*/  STL [R1+0x984], R27 ;  /* 0x0009841b01007387 */ /* 0x000fe20000100800 */
[----:B------:R-:W-:-:S02]  /*35df0*/  IADD3.X R8, PT, PT, R8, UR14, RZ, P5, !PT ;  /* 0x0000000e08087c10 */ /* 0x000fc4000affe4ff */
        /* <DEDUP_REMOVED lines=26> */
[----:B------:R-:W-:Y:S04]  /*35fa0*/  STL [R1+0x954], R19 ;  /* 0x0009541301007387 */ /* 0x000fe80000100800 */
[----:B------:R-:W-:Y:S01]  /*35fb0*/  STL [R1+0x94c], R20 ;  /* 0x00094c1401007387 */ /* 0x000fe20000100800 */
[----:B----4-:R-:W-:-:S03]  /*35fc0*/  IADD3.X R28, PT, PT, R28, UR14, RZ, P6, !PT ;  /* 0x0000000e1c1c7c10 */ /* 0x010fc6000b7fe4ff */
[----:B------:R-:W-:Y:S04]  /*35fd0*/  STL [R1+0x970], R21 ;  /* 0x0009701501007387 */ /* 0x000fe80000100800 */
[----:B------:R-:W4:Y:S04]  /*35fe0*/  LDL.LU R12, [R1+0x958] ;  /* 0x00095800010c7983 */ /* 0x000f280000300800 */
[----:B------:R-:W-:Y:S04]  /*35ff0*/  STL [R1+0x944], R29 ;  /* 0x0009441d01007387 */ /* 0x000fe80000100800 */
[----:B------:R-:W4:Y:S04]  /*36000*/  LDL.LU R13, [R1+0x92c] ;  /* 0x00092c00010d7983 */ /* 0x000f280000300800 */
[----:B------:R-:W-:Y:S04]  /*36010*/  STL [R1+0x968], R28 ;  /* 0x0009681c01007387 */ /* 0x000fe80000100800 */
[----:B------:R-:W4:Y:S01]  /*36020*/  LDL.LU R14, [R1+0x950] ;  /* 0x00095000010e7983 */ /* 0x000f220000300800 */
[----:B------:R-:W-:-:S05]  /*36030*/  IADD3 R23, P6, PT, R23, UR9, RZ ;  /* 0x0000000917177c10 */ /* 0x000fca000ffde0ff */
        /* <DEDUP_REMOVED lines=33> */
[----:B------:R-:W-:Y:S01]  /*36250*/  IADD3.X R14, PT, PT, R14, UR14, RZ, P3, !PT ;  /* 0x0000000e0e0e7c10 */ /* 0x000fe20009ffe4ff */
[----:B------:R-:W-:Y:S01]  /*36260*/  STL [R1+0x958], R12 ;  /* 0x0009580c01007387 */ /* 0x000fe20000100800 */
[----:B------:R-:W-:Y:S02]  /*36270*/  IADD3 R15, P3, PT, R15, UR9, RZ ;  /* 0x000000090f0f7c10 */ /* 0x000fe4000ff7e0ff */
        /* <DEDUP_REMOVED lines=49> */
[----:B------:R-:W-:Y:S04]  /*36590*/  STL [R1+0x8cc], R21 ;  /* 0x0008cc1501007387 */ /* 0x000fe80000100800 */
[----:B------:R-:W2:Y:S01]  /*365a0*/  LDL.LU R12, [R1+0x8b4] ;  /* 0x0008b400010c7983 */ /* 0x000ea20000300800 */
[----:B---3--:R-:W-:-:S03]  /*365b0*/  IADD3 R28, P3, PT, R28, UR9, RZ ;  /* 0x000000091c1c7c10 */ /* 0x008fc6000ff7e0ff */
        /* <DEDUP_REMOVED lines=35> */
[----:B------:R-:W-:Y:S02]  /*367f0*/  IADD3 R12, P5, PT, R12, UR9, RZ ;  /* 0x000000090c0c7c10 */ /* 0x000fe4000ffbe0ff */
[----:B---3--:R-:W-:Y:S02]  /*36800*/  IADD3.X R13, PT, PT, R13, UR14, RZ, P6, !PT ;  /* 0x0000000e0d0d7c10 */ /* 0x008fe4000b7fe4ff */
[----:B------:R-:W-:Y:S01]  /*36810*/  IADD3 R14, P6, PT, R14, UR9, RZ ;  /* 0x000000090e0e7c10 */ /* 0x000fe2000ffde0ff */
[----:B0-----:R-:W3:Y:S04]  /*36820*/  LDL.LU R22, [R1+0x844] ;  /* 0x0008440001167983 */ /* 0x001ee80000300800 */
[----:B------:R-:W-:Y:S04]  /*36830*/  STL [R1+0x8b4], R12 ;  /* 0x0008b40c01007387 */ /* 0x000fe80000100800 */
[----:B------:R-:W-:Y:S01]  /*36840*/  STL [R1+0x8d8], R13 ;  /* 0x0008d80d01007387 */ /* 0x000fe20000100800 */
[----:B------:R-:W-:-:S02]  /*36850*/  IADD3.X R15, PT, PT, R15, UR14, RZ, P1, !PT ;  /* 0x0000000e0f0f7c10 */ /* 0x000fc40008ffe4ff */
[----:B------:R-:W-:Y:S02]  /*36860*/  IADD3 R16, P1, PT, R16, UR9, RZ ;  /* 0x0000000910107c10 */ /* 0x000fe4000ff3e0ff */
[----:B------:R-:W-:Y:S02]  /*36870*/  IADD3.X R17, PT, PT, R17, UR14, RZ, P2, !PT ;  /* 0x0000000e11117c10 */ /* 0x000fe400097fe4ff */
[----:B------:R-:W-:Y:S01]  /*36880*/  IADD3 R24, P2, PT, R24, UR9, RZ ;  /* 0x0000000918187c10 */ /* 0x000fe2000ff5e0ff */
[----:B------:R-:W-:Y:S04]  /*36890*/  STL [R1+0x8ac], R14 ;  /* 0x0008ac0e01007387 */ /* 0x000fe80000100800 */
[----:B------:R-:W-:Y:S01]  /*368a0*/  STL [R1+0x8d0], R15 ;  /* 0x0008d00f01007387 */ /* 0x000fe20000100800 */
[----:B------:R-:W-:-:S03]  /*368b0*/  IADD3.X R25, PT, PT, R25, UR14, RZ, P3, !PT ;  /* 0x0000000e19197c10 */ /* 0x000fc60009ffe4ff */
[----:B------:R-:W-:Y:S01]  /*368c0*/  STL [R1+0x8a4], R16 ;  /* 0x0008a41001007387 */ /* 0x000fe20000100800 */
[----:B------:R-:W-:-:S03]  /*368d0*/  IADD3.X R0, PT, PT, R0, UR14, RZ, P4, !PT ;  /* 0x0000000e00007c10 */ /* 0x000fc6000a7fe4ff */
        /* <DEDUP_REMOVED lines=10> */
[----:B----4-:R-:W-:Y:S02]  /*36980*/  IADD3.X R8, PT, PT, R8, UR14, RZ, P6, !PT ;  /* 0x0000000e08087c10 */ /* 0x010fe4000b7fe4ff */
        /* <DEDUP_REMOVED lines=84> */
[----:B------:R-:W-:Y:S01]  /*36ed0*/  STL [R1+0x848], R24 ;  /* 0x0008481801007387 */ /* 0x000fe20000100800 */
[----:B------:R-:W-:-:S03]  /*36ee0*/  IADD3.X R27, PT, PT, R27, UR14, RZ, P2, !PT ;  /* 0x0000000e1b1b7c10 */ /* 0x000fc600097fe4ff */
[----:B------:R0:W-:Y:S04]  /*36ef0*/  STL [R1+0x814], R22 ;  /* 0x0008141601007387 */ /* 0x0001e80000100800 */
[----:B------:R-:W-:Y:S01]  /*36f00*/  STL [R1+0x81c], R25 ;  /* 0x00081c1901007387 */ /* 0x000fe20000100800 */
        /* <DEDUP_REMOVED lines=27> */
[----:B------:R1:W-:Y:S04]  /*370c0*/  STL [R1+0x7e4], R18 ;  /* 0x0007e41201007387 */ /* 0x0003e80000100800 */
[----:B0-----:R-:W3:Y:S01]  /*370d0*/  LDL.LU R0, [R1+0x7e8] ;  /* 0x0007e80001007983 */ /* 0x001ee20000300800 */
[----:B------:R-:W-:-:S02]  /*370e0*/  IADD3.X R20, PT, PT, R20, UR14, RZ, P3, !PT ;  /* 0x0000000e14147c10 */ /* 0x000fc40009ffe4ff */
[----:B------:R-:W-:Y:S02]  /*370f0*/  IADD3 R21, P3, PT, R21, UR9, RZ ;  /* 0x0000000915157c10 */ /* 0x000fe4000ff7e0ff */
[----:B------:R-:W-:Y:S01]  /*37100*/  IADD3.X R29, PT, PT, R29, UR14, RZ, P4, !PT ;  /* 0x0000000e1d1d7c10 */ /* 0x000fe2000a7fe4ff */
[----:B------:R0:W-:Y:S04]  /*37110*/  STL [R1+0x808], R19 ;  /* 0x0008081301007387 */ /* 0x0001e80000100800 */
[----:B------:R0:W-:Y:S04]  /*37120*/  STL [R1+0x800], R20 ;  /* 0x0008001401007387 */ /* 0x0001e80000100800 */
[----:B------:R0:W-:Y:S01]  /*37130*/  STL [R1+0x7d4], R21 ;  /* 0x0007d41501007387 */ /* 0x0001e20000100800 */
[----:B----4-:R-:W-:-:S03]  /*37140*/  IADD3 R28, P4, PT, R28, UR9, RZ ;  /* 0x000000091c1c7c10 */ /* 0x010fc6000ff9e0ff */
[----:B------:R-:W4:Y:S04]  /*37150*/  LDL.LU R12, [R1+0x7bc] ;  /* 0x0007bc00010c7983 */ /* 0x000f280000300800 */
[----:B------:R0:W-:Y:S04]  /*37160*/  STL [R1+0x7f8], R29 ;  /* 0x0007f81d01007387 */ /* 0x0001e80000100800 */
[----:B------:R-:W4:Y:S04]  /*37170*/  LDL.LU R13, [R1+0x7e0] ;  /* 0x0007e000010d7983 */ /* 0x000f280000300800 */
[----:B------:R0:W-:Y:S04]  /*37180*/  STL [R1+0x7cc], R28 ;  /* 0x0007cc1c01007387 */ /* 0x0001e80000100800 */
        /* <DEDUP_REMOVED lines=13> */
[----:B--2---:R-:W-:-:S05]  /*37260*/  IADD3 R22, P5, PT, R22, UR9, RZ ;  /* 0x0000000916167c10 */ /* 0x004fca000ffbe0ff */
        /* <DEDUP_REMOVED lines=8> */
[----:B-1----:R-:W4:Y:S04]  /*372f0*/  LDL.LU R18, [R1+0x11e8] ;  /* 0x0011e80001127983 */ /* 0x002f280000300800 */
[----:B0-----:R-:W4:Y:S04]  /*37300*/  LDL.LU R19, [R1+0x790] ;  /* 0x0007900001137983 */ /* 0x001f280000300800 */
[----:B------:R-:W4:Y:S04]  /*37310*/  LDL.LU R20, [R1+0x11e4] ;  /* 0x0011e40001147983 */ /* 0x000f280000300800 */
[----:B------:R-:W4:Y:S04]  /*37320*/  LDL.LU R21, [R1+0x788] ;  /* 0x0007880001157983 */ /* 0x000f280000300800 */
[----:B------:R-:W4:Y:S04]  /*37330*/  LDL.LU R29, [R1+0x11e0] ;  /* 0x0011e000011d7983 */ /* 0x000f280000300800 */
[----:B------:R-:W4:Y:S04]  /*37340*/  LDL.LU R28, [R1+0x780] ;  /* 0x00078000011c7983 */ /* 0x000f280000300800 */
[----:B------:R-:W4:Y:S01]  /*37350*/  LDL.LU R23, [R1+0x11dc] ;  /* 0x0011dc0001177983 */ /* 0x000f220000300800 */
[----:B---3--:R-:W-:-:S05]  /*37360*/  IADD3.X R0, PT, PT, R0, UR14, RZ, P6, !PT ;  /* 0x0000000e00007c10 */ /* 0x008fca000b7fe4ff */
[----:B------:R0:W-:Y:S04]  /*37370*/  STL [R1+0x7e8], R0 ;  /* 0x0007e80001007387 */ /* 0x0001e80000100800 */
[----:B--2---:R-:W2:Y:S04]  /*37380*/  LDL.LU R22, [R1+0x77c] ;  /* 0x00077c0001167983 */ /* 0x004ea80000300800 */
        /* <DEDUP_REMOVED lines=12> */
[----:B------:R-:W-:Y:S04]  /*37450*/  STL [R1+0x7d8], R15 ;  /* 0x0007d80f01007387 */ /* 0x000fe80000100800 */
[----:B------:R-:W-:Y:S04]  /*37460*/  STL [R1+0x7ac], R16 ;  /* 0x0007ac1001007387 */ /* 0x000fe80000100800 */
[----:B------:R-:W-:Y:S04]  /*37470*/  STL [R1+0x7d0], R17 ;  /* 0x0007d01101007387 */ /* 0x000fe80000100800 */
[----:B------:R-:W-:Y:S04]  /*37480*/  STL [R1+0x7a4], R24 ;  /* 0x0007a41801007387 */ /* 0x000fe80000100800 */
[----:B------:R0:W-:Y:S02]  /*37490*/  STL [R1+0x7c0], R3 ;  /* 0x0007c00301007387 */ /* 0x0001e40000100800 */
[----:B0-----:R-:W0:Y:S01]  /*374a0*/  LDC R3, c[0x0][0x3ac] ;  /* 0x0000eb00ff037b82 */ /* 0x001e220000000800 */
[----:B------:R-:W-:-:S02]  /*374b0*/  IADD3.X R25, PT, PT, R25, UR14, RZ, P4, !PT ;  /* 0x0000000e19197c10 */ /* 0x000fc4000a7fe4ff */
[----:B------:R-:W-:Y:S02]  /*374c0*/  IADD3 R26, P4, PT, R26, UR9, RZ ;  /* 0x000000091a1a7c10 */ /* 0x000fe4000ff9e0ff */
[----:B------:R-:W-:Y:S02]  /*374d0*/  IADD3 R27, P5, PT, R27, UR9, RZ ;  /* 0x000000091b1b7c10 */ /* 0x000fe4000ffbe0ff */
[----:B------:R-:W-:Y:S02]  /*374e0*/  IADD3.X R10, PT, PT, R10, UR14, RZ, P6, !PT ;  /* 0x0000000e0a0a7c10 */ /* 0x000fe4000b7fe4ff */
[----:B------:R-:W-:Y:S01]  /*374f0*/  IADD3 R11, P6, PT, R11, UR9, RZ ;  /* 0x000000090b0b7c10 */ /* 0x000fe2000ffde0ff */
[----:B------:R-:W-:Y:S04]  /*37500*/  STL [R1+0x7c8], R25 ;  /* 0x0007c81901007387 */ /* 0x000fe80000100800 */
[----:B------:R-:W-:Y:S04]  /*37510*/  STL [R1+0x79c], R26 ;  /* 0x00079c1a01007387 */ /* 0x000fe80000100800 */
[----:B------:R-:W-:Y:S04]  /*37520*/  STL [R1+0x794], R27 ;  /* 0x0007941b01007387 */ /* 0x000fe80000100800 */
[----:B------:R-:W-:Y:S04]  /*37530*/  STL [R1+0x7b8], R10 ;  /* 0x0007b80a01007387 */ /* 0x000fe80000100800 */
[----:B------:R-:W-:Y:S01]  /*37540*/  STL [R1+0x78c], R11 ;  /* 0x00078c0b01007387 */ /* 0x000fe20000100800 */
[----:B0-----:R-:W-:Y:S01]  /*37550*/  IMAD.SHL.U32 R3, R3, 0x80, RZ ;  /* 0x0000008003037824 */ /* 0x001fe200078e00ff */
[----:B------:R-:W-:-:S02]  /*37560*/  IADD3.X R8, PT, PT, R8, UR14, RZ, P1, !PT ;  /* 0x0000000e08087c10 */ /* 0x000fc40008ffe4ff */
[----:B------:R-:W-:Y:S02]  /*37570*/  IADD3 R9, P1, PT, R9, UR9, RZ ;  /* 0x0000000909097c10 */ /* 0x000fe4000ff3e0ff */
[----:B------:R-:W-:Y:S02]  /*37580*/  IADD3.X R6, PT, PT, R6, UR14, RZ, P2, !PT ;  /* 0x0000000e06067c10 */ /* 0x000fe400097fe4ff */
[C---:B------:R-:W-:Y:S02]  /*37590*/  IADD3 R7, P2, PT, R3.reuse, R7, RZ ;  /* 0x0000000703077210 */ /* 0x040fe40007f5e0ff */
[----:B------:R-:W-:Y:S01]  /*375a0*/  IADD3.X R4, PT, PT, R4, UR14, RZ, P3, !PT ;  /* 0x0000000e04047c10 */ /* 0x000fe20009ffe4ff */
[----:B------:R-:W-:Y:S01]  /*375b0*/  STL [R1+0x7b0], R8 ;  /* 0x0007b00801007387 */ /* 0x000fe20000100800 */
[----:B------:R-:W-:-:S03]  /*375c0*/  IADD3 R5, P3, PT, R3, R5, RZ ;  /* 0x0000000503057210 */ /* 0x000fc60007f7e0ff */
[----:B------:R-:W-:Y:S01]  /*375d0*/  STL [R1+0x784], R9 ;  /* 0x0007840901007387 */ /* 0x000fe20000100800 */
[----:B------:R-:W-:-:S03]  /*375e0*/  IADD3.X R2, PT, PT, R2, UR14, RZ, P4, !PT ;  /* 0x0000000e02027c10 */ /* 0x000fc6000a7fe4ff */
[----:B------:R-:W-:Y:S04]  /*375f0*/  STL [R1+0x7a8], R6 ;  /* 0x0007a80601007387 */ /* 0x000fe80000100800 */
[----:B------:R-:W-:Y:S01]  /*37600*/  STL [R1+0xf84], R7 ;  /* 0x000f840701007387 */ /* 0x000fe20000100800 */
[----:B------:R-:W-:-:S03]  /*37610*/  IADD3 R18, P4, PT, R3, R18, RZ ;  /* 0x0000001203127210 */ /* 0x000fc60007f9e0ff */
[----:B------:R-:W-:Y:S01]  /*37620*/  STL [R1+0x7a0], R4 ;  /* 0x0007a00401007387 */ /* 0x000fe20000100800 */
[----:B------:R-:W-:-:S03]  /*37630*/  IADD3.X R19, PT, PT, R19, UR14, RZ, P5, !PT ;  /* 0x0000000e13137c10 */ /* 0x000fc6000affe4ff */
[----:B------:R-:W-:Y:S01]  /*37640*/  STL [R1+0xf8c], R5 ;  /* 0x000f8c0501007387 */ /* 0x000fe20000100800 */
[----:B------:R-:W-:-:S03]  /*37650*/  IADD3 R20, P5, PT, R3, R20, RZ ;  /* 0x0000001403147210 */ /* 0x000fc60007fbe0ff */
[----:B------:R0:W-:Y:S01]  /*37660*/  STL [R1+0x798], R2 ;  /* 0x0007980201007387 */ /* 0x0001e20000100800 */
[----:B------:R-:W-:Y:S02]  /*37670*/  IADD3.X R21, PT, PT, R21, UR14, RZ, P6, !PT ;  /* 0x0000000e15157c10 */ /* 0x000fe4000b7fe4ff */
[----:B------:R-:W-:Y:S01]  /*37680*/  IADD3 R29, P6, PT, R3, R29, RZ ;  /* 0x0000001d031d7210 */ /* 0x000fe20007fde0ff */
[----:B------:R-:W-:Y:S01]  /*37690*/  STL [R1+0x11e8], R18 ;  /* 0x0011e81201007387 */ /* 0x000fe20000100800 */
[----:B------:R-:W-:-:S03]  /*376a0*/  IADD3.X R28, PT, PT, R28, UR14, RZ, P1, !PT ;  /* 0x0000000e1c1c7c10 */ /* 0x000fc60008ffe4ff */
[----:B------:R-:W-:Y:S04]  /*376b0*/  STL [R1+0x790], R19 ;  /* 0x0007901301007387 */ /* 0x000fe80000100800 */
[----:B------:R-:W-:Y:S01]  /*376c0*/  STL [R1+0x11e4], R20 ;  /* 0x0011e41401007387 */ /* 0x000fe20000100800 */
[C---:B------:R-:W-:Y:S02]  /*376d0*/  IADD3 R23, P1, PT, R3.reuse, R23, RZ ;  /* 0x0000001703177210 */ /* 0x040fe40007f3e0ff */
[----:B0-----:R-:W-:Y:S01]  /*376e0*/  SHF.R.S32.HI R2, RZ, 0x1f, R3 ;  /* 0x0000001fff027819 */ /* 0x001fe20000011403 */
[----:B------:R-:W-:Y:S04]  /*376f0*/  STL [R1+0x788], R21 ;  /* 0x0007881501007387 */ /* 0x000fe80000100800 */
[----:B------:R-:W-:Y:S04]  /*37700*/  STL [R1+0x11e0], R29 ;  /* 0x0011e01d01007387 */ /* 0x000fe80000100800 */
[----:B------:R-:W-:Y:S04]  /*37710*/  STL [R1+0x780], R28 ;  /* 0x0007801c01007387 */ /* 0x000fe80000100800 */
[----:B------:R0:W-:Y:S04]  /*37720*/  STL [R1+0x14ec], R3 ;  /* 0x0014ec0301007387 */ /* 0x0001e80000100800 */
[----:B------:R-:W-:Y:S01]  /*37730*/  STL [R1+0x11dc], R23 ;  /* 0x0011dc1701007387 */ /* 0x000fe20000100800 */
[----:B--2---:R-:W-:Y:S01]  /*37740*/  IMAD.X R22, R2, 0x1, R22, P2 ;  /* 0x0000000102167824 */ /* 0x004fe200010e0616 */
[----:B---3--:R-:W-:-:S02]  /*37750*/  IADD3 R0, P2, PT, R3, R0, RZ ;  /* 0x0000000003007210 */ /* 0x008fc40007f5e0ff */
[----:B0-----:R-:W2:Y:S04]  /*37760*/  LDL.LU R3, [R1+0xf70] ;  /* 0x000f700001037983 */ /* 0x001ea80000300800 */
[----:B------:R-:W-:Y:S04]  /*37770*/  STL [R1+0x77c], R22 ;  /* 0x00077c1601007387 */ /* 0x000fe80000100800 */
[----:B------:R-:W3:Y:S04]  /*37780*/  LDL.LU R12, [R1+0xf7c] ;  /* 0x000f7c00010c7983 */ /* 0x000ee80000300800 */
[----:B------:R-:W-:Y:S04]  /*37790*/  STL [R1+0x11d8], R0 ;  /* 0x0011d80001007387 */ /* 0x000fe80000100800 */
[----:B---3--:R0:W-:Y:S04]  /*377a0*/  STL [R1+0x14e0], R12 ;  /* 0x0014e00c01007387 */ /* 0x0081e80000100800 */
[----:B0-----:R-:W3:Y:S04]  /*377b0*/  LDL.LU R12, [R1+0x11cc] ;  /* 0x0011cc00010c7983 */ /* 0x001ee80000300800 */
[----:B---3--:R0:W-:Y:S04]  /*377c0*/  STL [R1+0x14e4], R12 ;  /* 0x0014e40c01007387 */ /* 0x0081e80000100800 */
[----:B0-----:R-:W3:Y:S01]  /*377d0*/  LDL.LU R12, [R1+0xf80] ;  /* 0x000f8000010c7983 */ /* 0x001ee20000300800 */
[----:B--2---:R-:W-:-:S03]  /*377e0*/  IMAD.X R3, R2, 0x1, R3, P3 ;  /* 0x0000000102037824 */ /* 0x004fc600018e0603 */
[----:B---3--:R0:W-:Y:S04]  /*377f0*/  STL [R1+0x14e8], R12 ;  /* 0x0014e80c01007387 */ /* 0x0081e80000100800 */
[----:B0-----:R-:W2:Y:S04]  /*37800*/  LDL.LU R12, [R1+0x11d4] ;  /* 0x0011d400010c7983 */ /* 0x001ea80000300800 */
[----:B------:R-:W3:Y:S04]  /*37810*/  LDL.LU R13, [R1+0x11c4] ;  /* 0x0011c400010d7983 */ /* 0x000ee80000300800 */
        /* <DEDUP_REMOVED lines=25> */
[----:B------:R0:W-:Y:S04]  /*379b0*/  STL [R1+0xf70], R3 ;  /* 0x000f700301007387 */ /* 0x0001e80000100800 */
[----:B0-----:R-:W2:Y:S02]  /*379c0*/  LDL.LU R3, [R1+0x14ec] ;  /* 0x0014ec0001037983 */ /* 0x001ea40000300800 */
[----:B--2---:R-:W-:-:S05]  /*379d0*/  IADD3 R12, P3, PT, R3, R12, RZ ;  /* 0x0000000c030c7210 */ /* 0x004fca0007f7e0ff */
[----:B------:R0:W-:Y:S04]  /*379e0*/  STL [R1+0x11d4], R12 ;  /* 0x0011d40c01007387 */ /* 0x0001e80000100800 */
[----:B0-----:R-:W2:Y:S02]  /*379f0*/  LDL.LU R12, [R1+0x14e8] ;  /* 0x0014e800010c7983 */ /* 0x001ea40000300800 */
[----:B--2---:R-:W-:-:S05]  /*37a00*/  IMAD.X R12, R2, 0x1, R12, P4 ;  /* 0x00000001020c7824 */ /* 0x004fca00020e060c */
[----:B------:R0:W-:Y:S04]  /*37a10*/  STL [R1+0xf80], R12 ;  /* 0x000f800c01007387 */ /* 0x0001e80000100800 */
[----:B0-----:R-:W2:Y:S02]  /*37a20*/  LDL.LU R12, [R1+0x14e4] ;  /* 0x0014e400010c7983 */ /* 0x001ea40000300800 */
[----:B--2---:R-:W-:-:S05]  /*37a30*/  IADD3 R12, P4, PT, R3, R12, RZ ;  /* 0x0000000c030c7210 */ /* 0x004fca0007f9e0ff */
[----:B------:R0:W-:Y:S04]  /*37a40*/  STL [R1+0x11cc], R12 ;  /* 0x0011cc0c01007387 */ /* 0x0001e80000100800 */
[----:B0-----:R-:W2:Y:S01]  /*37a50*/  LDL.LU R12, [R1+0x14e0] ;  /* 0x0014e000010c7983 */ /* 0x001ea20000300800 */
[C---:B----4-:R-:W-:Y:S01]  /*37a60*/  IMAD.X R14, R2.reuse, 0x1, R14, P6 ;  /* 0x00000001020e7824 */ /* 0x050fe200030e060e */
[C---:B------:R-:W-:Y:S01]  /*37a70*/  IADD3 R15, P6, PT, R3.reuse, R15, RZ ;  /* 0x0000000f030f7210 */ /* 0x040fe20007fde0ff */
[C---:B------:R-:W-:Y:S01]  /*37a80*/  IMAD.X R16, R2.reuse, 0x1, R16, P1 ;  /* 0x0000000102107824 */ /* 0x040fe200008e0610 */
        /* <DEDUP_REMOVED lines=16> */
[----:B------:R-:W-:Y:S01]  /*37b90*/  IADD3 R28, P4, PT, R3, R28, RZ ;  /* 0x0000001c031c7210 */ /* 0x000fe20007f9e0ff */
[----:B------:R-:W-:-:S02]  /*37ba0*/  IMAD.X R0, R2, 0x1, R0, P6 ;  /* 0x0000000102007824 */ /* 0x000fc400030e0600 */
[----:B--2---:R-:W-:Y:S01]  /*37bb0*/  IMAD.X R12, R2, 0x1, R12, P5 ;  /* 0x00000001020c7824 */ /* 0x004fe200028e060c */
[----:B---3--:R-:W-:-:S04]  /*37bc0*/  IADD3 R13, P5, PT, R3, R13, RZ ;  /* 0x0000000d030d7210 */ /* 0x008fc80007fbe0ff */
        /* <DEDUP_REMOVED lines=8> */
[----:B------:R-:W-:-:S03]  /*37c50*/  IMAD.X R8, R2, 0x1, R8, P5 ;  /* 0x0000000102087824 */ /* 0x000fc600028e0608 */
[----:B------:R-:W-:Y:S01]  /*37c60*/  STL [R1+0x11d0], R26 ;  /* 0x0011d01a01007387 */ /* 0x000fe20000100800 */
[----:B------:R-:W-:-:S03]  /*37c70*/  IADD3 R9, P5, PT, R3, R9, RZ ;  /* 0x0000000903097210 */ /* 0x000fc60007fbe0ff */
        /* <DEDUP_REMOVED lines=17> */
[----:B------:R0:W-:Y:S04]  /*37d90*/  STL [R1+0x14dc], R2 ;  /* 0x0014dc0201007387 */ /* 0x0001e80000100800 */
[----:B------:R-:W-:Y:S04]  /*37da0*/  STL [R1+0x1190], R23 ;  /* 0x0011901701007387 */ /* 0x000fe80000100800 */
        /* <DEDUP_REMOVED lines=8> */
[----:B--2---:R-:W-:-:S03]  /*37e30*/  IADD3 R2, P6, PT, R3, R2, RZ ;  /* 0x0000000203027210 */ /* 0x004fc60007fde0ff */
        /* <DEDUP_REMOVED lines=30> */
[----:B--2---:R-:W-:-:S05]  /*38020*/  IMAD.X R12, R2, 0x1, R12, P1 ;  /* 0x00000001020c7824 */ /* 0x004fca00008e060c */
[----:B------:R0:W-:Y:S04]  /*38030*/  STL [R1+0x1180], R12 ;  /* 0x0011800c01007387 */ /* 0x0001e80000100800 */
[----:B0-----:R-:W2:Y:S02]  /*38040*/  LDL.LU R12, [R1+0x14d8] ;  /* 0x0014d800010c7983 */ /* 0x001ea40000300800 */
[----:B--2---:R-:W-:-:S05]  /*38050*/  IADD3 R12, P1, PT, R3, R12, RZ ;  /* 0x0000000c030c7210 */ /* 0x004fca0007f3e0ff */
[----:B------:R0:W-:Y:S04]  /*38060*/  STL [R1+0x1154], R12 ;  /* 0x0011540c01007387 */ /* 0x0001e80000100800 */
[----:B0-----:R-:W2:Y:S02]  /*38070*/  LDL.LU R12, [R1+0x14d4] ;  /* 0x0014d400010c7983 */ /* 0x001ea40000300800 */
[----:B--2---:R-:W-:-:S05]  /*38080*/  IMAD.X R12, R2, 0x1, R12, P2 ;  /* 0x00000001020c7824 */ /* 0x004fca00010e060c */
[----:B------:R0:W-:Y:S04]  /*38090*/  STL [R1+0x1178], R12 ;  /* 0x0011780c01007387 */ /* 0x0001e80000100800 */
[----:B0-----:R-:W2:Y:S01]  /*380a0*/  LDL.LU R12, [R1+0x14d0] ;  /* 0x0014d000010c7983 */ /* 0x001ea20000300800 */
[C---:B---3--:R-:W-:Y:S01]  /*380b0*/  IMAD.X R13, R2.reuse, 0x1, R13, P3 ;  /* 0x00000001020d7824 */ /* 0x048fe200018e060d */
[C---:B----4-:R-:W-:Y:S01]  /*380c0*/  IADD3 R14, P3, PT, R3.reuse, R14, RZ ;  /* 0x0000000e030e7210 */ /* 0x050fe20007f7e0ff */
        /* <DEDUP_REMOVED lines=18> */
[----:B------:R-:W-:Y:S01]  /*381f0*/  IMAD.X R22, R2, 0x1, R22, P3 ;  /* 0x0000000102167824 */ /* 0x000fe200018e0616 */
[----:B------:R-:W-:-:S02]  /*38200*/  IADD3 R0, P3, PT, R3, R0, RZ ;  /* 0x0000000003007210 */ /* 0x000fc40007f7e0ff */
[----:B--2---:R-:W-:-:S05]  /*38210*/  IADD3 R12, P2, PT, R3, R12, RZ ;  /* 0x0000000c030c7210 */ /* 0x004fca0007f5e0ff */
        /* <DEDUP_REMOVED lines=22> */
[----:B------:R-:W-:Y:S04]  /*38380*/  STL [R1+0x1128], R19 ;  /* 0x0011281301007387 */ /* 0x000fe80000100800 */
[----:B------:R-:W-:Y:S01]  /*38390*/  STL [R1+0x10fc], R20 ;  /* 0x0010fc1401007387 */ /* 0x000fe20000100800 */
[----:B------:R-:W-:-:S03]  /*383a0*/  IADD3 R23, P2, PT, R3, R23, RZ ;  /* 0x0000001703177210 */ /* 0x000fc60007f5e0ff */
[----:B------:R-:W-:Y:S04]  /*383b0*/  STL [R1+0x1120], R21 ;  /* 0x0011201501007387 */ /* 0x000fe80000100800 */
        /* <DEDUP_REMOVED lines=511> */
[----:B------:R0:W-:Y:S04]  /*3a3b0*/  STL [R1+0x12bc], R0 ;  /* 0x0012bc0001007387 */ /* 0x0001e80000100800 */
[----:B0-----:R-:W3:Y:S04]  /*3a3c0*/  LDL.LU R0, [R1+0x1334] ;  /* 0x0013340001007983 */ /* 0x001ee80000300800 */
        /* <DEDUP_REMOVED lines=63> */
[C---:B------:R-:W-:Y:S02]  /*3a7c0*/  IMAD.X R29, R2.reuse, 0x1, R29, P6 ;  /* 0x00000001021d7824 */ /* 0x040fe400030e061d */
[C---:B------:R-:W-:Y:S02]  /*3a7d0*/  IMAD.X R28, R2.reuse, 0x1, R28, P1 ;  /* 0x00000001021c7824 */ /* 0x040fe400008e061c */
[C---:B------:R-:W-:Y:S02]  /*3a7e0*/  IMAD.X R22, R2.reuse, 0x1, R22, P3 ;  /* 0x0000000102167824 */ /* 0x040fe400018e0616 */
[----:B------:R-:W-:Y:S01]  /*3a7f0*/  IMAD.X R23, R2, 0x1, R23, P2 ;  /* 0x0000000102177824 */ /* 0x000fe200010e0617 */
[----:B--2---:R-:W-:-:S05]  /*3a800*/  IADD3 R0, P5, PT, R3, R0, RZ ;  /* 0x0000000003007210 */ /* 0x004fca0007fbe0ff */
[----:B------:R0:W-:Y:S01]  /*3a810*/  STL [R1+0x1334], R0 ;  /* 0x0013340001007387 */ /* 0x0001e20000100800 */
[C---:B------:R-:W-:Y:S01]  /*3a820*/  IMAD.X R10, R2.reuse, 0x1, R10, P5 ;  /* 0x00000001020a7824 */ /* 0x040fe200028e060a */
[----:B------:R-:W-:Y:S02]  /*3a830*/  IADD3 R11, P5, PT, R3, R11, RZ ;  /* 0x0000000b030b7210 */ /* 0x000fe40007fbe0ff */
[----:B0-----:R1:W5:Y:S04]  /*3a840*/  LDL.LU R0, [R1+0x146c] ;  /* 0x00146c0001007983 */ /* 0x0013680000300800 */
[----:B------:R1:W-:Y:S04]  /*3a850*/  STL [R1+0x12d8], R12 ;  /* 0x0012d80c01007387 */ /* 0x0003e80000100800 */
        /* <DEDUP_REMOVED lines=15> */
[----:B------:R1:W-:Y:S01]  /*3a950*/  STL [R1+0x1318], R4 ;  /* 0x0013180401007387 */ /* 0x0003e20000100800 */
[----:B------:R-:W-:-:S03]  /*3a960*/  IMAD.X R21, R2, 0x1, R21, P5 ;  /* 0x0000000102157824 */ /* 0x000fc600028e0615 */
        /* <DEDUP_REMOVED lines=9> */
[----:B------:R-:W-:Y:S05]  /*3aa00*/  @P0 BRA `(.L_x_1) ;  /* 0xfffffd4800640947 */ /* 0x000fea000383ffff */
.L_x_0:
[----:B01----:R-:W2:Y:S01]  /*3aa10*/  LDL.LU R23, [R1+0x3a0] ;  /* 0x0003a00001177983 */ /* 0x003ea20000300800 */
[----:B------:R-:W0:Y:S01]  /*3aa20*/  S2UR UR5, SR_CgaCtaId ;  /* 0x00000000000579c3 */ /* 0x000e220000008800 */
[----:B------:R-:W1:Y:S02]  /*3aa30*/  LDCU.64 UR24, c[0x0][0x398] ;  /* 0x00007300ff1877ac */ /* 0x000e640008000a00 */
[----:B------:R-:W2:Y:S01]  /*3aa40*/  LDL.LU R22, [R1+0x3a4] ;  /* 0x0003a40001167983 */ /* 0x000ea20000300800 */
[----:B------:R-:W3:Y:S03]  /*3aa50*/  LDCU.128 UR8, c[0x0][0x390] ;  /* 0x00007200ff0877ac */ /* 0x000ee60008000c00 */
[----:B------:R-:W4:Y:S01]  /*3aa60*/  LDL.LU R21, [R1+0x3a8] ;  /* 0x0003a80001157983 */ /* 0x000f220000300800 */
[----:B------:R-:W0:Y:S03]  /*3aa70*/  LDCU.64 UR6, c[0x0][0x398] ;  /* 0x00007300ff0677ac */ /* 0x000e260008000a00 */
[----:B------:R-:W4:Y:S01]  /*3aa80*/  LDL.LU R20, [R1+0x3ac] ;  /* 0x0003ac0001147983 */ /* 0x000f220000300800 */
[----:B------:R-:W-:Y:S01]  /*3aa90*/  UMOV UR4, 0x400 ;  /* 0x0000040000047882 */ /* 0x000fe20000000000 */
[----:B------:R-:W0:Y:S02]  /*3aaa0*/  LDCU UR22, c[0x0][0x3b8] ;  /* 0x00007700ff1677ac */ /* 0x000e240008000800 */
[----:B------:R-:W3:Y:S01]  /*3aab0*/  LDL.LU R19, [R1+0x400] ;  /* 0x0004000001137983 */ /* 0x000ee20000300800 */
[----:B------:R-:W0:Y:S03]  /*3aac0*/  LDCU.64 UR26, c[0x0][0x398] ;  /* 0x00007300ff1a77ac */ /* 0x000e260008000a00 */
        /* <DEDUP_REMOVED lines=23> */
[----:B------:R-:W-:Y:S01]  /*3ac40*/  BAR.SYNC.DEFER_BLOCKING 0x0 ;  /* 0x0000000000007b1d */ /* 0x000fe20000010000 */
[----:B--2---:R-:W-:-:S05]  /*3ac50*/  F2FP.SATFINITE.E4M3.F32.PACK_AB_MERGE_C R24, R22, R23, RZ ;  /* 0x000000171618723e */ /* 0x004fca00048070ff */
[----:B------:R-:W-:Y:S01]  /*3ac60*/  STL [R1+0x14b0], R24 ;  /* 0x0014b01801007387 */ /* 0x000fe20000100800 */
[----:B----45:R-:W-:-:S05]  /*3ac70*/  F2FP.SATFINITE.E4M3.F32.PACK_AB_MERGE_C R0, R20, R21, RZ ;  /* 0x000000151400723e */ /* 0x030fca00048070ff */
[----:B------:R2:W-:Y:S01]  /*3ac80*/  STL [R1+0x20], R0 ;  /* 0x0000200001007387 */ /* 0x0005e20000100800 */
[----:B---3--:R-:W-:-:S05]  /*3ac90*/  F2FP.SATFINITE.E4M3.F32.PACK_AB_MERGE_C R18, R18, R19, RZ ;  /* 0x000000131212723e */ /* 0x008fca00048070ff */
[----:B------:R-:W-:Y:S01]  /*3aca0*/  STL [R1+0x1c], R18 ;  /* 0x00001c1201007387 */ /* 0x000fe20000100800 */
[----:B------:R-:W-:-:S05]  /*3acb0*/  F2FP.SATFINITE.E4M3.F32.PACK_AB_MERGE_C R16, R16, R17, RZ ;  /* 0x000000111010723e */ /* 0x000fca00048070ff */
[----:B------:R-:W-:Y:S01]  /*3acc0*/  STL [R1+0x30], R16 ;  /* 0x0000301001007387 */ /* 0x000fe20000100800 */
[----:B--2---:R-:W-:-:S05]  /*3acd0*/  F2FP.SATFINITE.E4M3.F32.PACK_AB_MERGE_C R0, R14, R15, RZ ;  /* 0x0000000f0e00723e */ /* 0x004fca00048070ff */
[----:B------:R2:W-:Y:S01]  /*3ace0*/  STL [R1+0x2c], R0 ;  /* 0x00002c0001007387 */ /* 0x0005e20000100800 */
[----:B------:R-:W-:-:S05]  /*3acf0*/  F2FP.SATFINITE.E4M3.F32.PACK_AB_MERGE_C R12, R12, R13, RZ ;  /* 0x0000000d0c0c723e */ /* 0x000fca00048070ff */
[----:B------:R-:W-:Y:S01]  /*3ad00*/  STL [R1+0x40], R12 ;  /* 0x0000400c01007387 */ /* 0x000fe20000100800 */
[----:B------:R-:W-:-:S05]  /*3ad10*/  F2FP.SATFINITE.E4M3.F32.PACK_AB_MERGE_C R10, R10, R11, RZ ;  /* 0x0000000b0a0a723e */ /* 0x000fca00048070ff */
[----:B------:R-:W-:Y:S01]  /*3ad20*/  STL [R1+0x3c], R10 ;  /* 0x00003c0a01007387 */ /* 0x000fe20000100800 */
[----:B--2---:R-:W-:-:S05]  /*3ad30*/  F2FP.SATFINITE.E4M3.F32.PACK_AB_MERGE_C R0, R8, R9, RZ ;  /* 0x000000090800723e */ /* 0x004fca00048070ff */
[----:B------:R2:W-:Y:S01]  /*3ad40*/  STL [R1+0x50], R0 ;  /* 0x0000500001007387 */ /* 0x0005e20000100800 */
[----:B------:R-:W-:-:S05]  /*3ad50*/  F2FP.SATFINITE.E4M3.F32.PACK_AB_MERGE_C R6, R6, R7, RZ ;  /* 0x000000070606723e */ /* 0x000fca00048070ff */
[----:B------:R-:W-:Y:S01]  /*3ad60*/  STL [R1+0x4c], R6 ;  /* 0x00004c0601007387 */ /* 0x000fe20000100800 */
[----:B------:R-:W-:-:S03]  /*3ad70*/  F2FP.SATFINITE.E4M3.F32.PACK_AB_MERGE_C R4, R4, R5, RZ ;  /* 0x000000050404723e */ /* 0x000fc600048070ff */
[----:B------:R-:W3:Y:S04]  /*3ad80*/  LDL.LU R24, [R1+0x36c] ;  /* 0x00036c0001187983 */ /* 0x000ee80000300800 */
[----:B------:R-:W-:Y:S01]  /*3ad90*/  STL [R1+0x60], R4 ;  /* 0x0000600401007387 */ /* 0x000fe20000100800 */
[----:B--2---:R-:W-:-:S03]  /*3ada0*/  F2FP.SATFINITE.E4M3.F32.PACK_AB_MERGE_C R0, R2, R3, RZ ;  /* 0x000000030200723e */ /* 0x004fc600048070ff */
[----:B---3--:R2:W-:Y:S04]  /*3adb0*/  STL [R1+0x1524], R24 ;  /* 0x0015241801007387 */ /* 0x0085e80000100800 */
[----:B------:R-:W-:Y:S04]  /*3adc0*/  STL [R1+0x58], R0 ;  /* 0x0000580001007387 */ /* 0x000fe80000100800 */
[----:B--2---:R-:W2:Y:S04]  /*3add0*/  LDL.LU R24, [R1+0x364] ;  /* 0x0003640001187983 */ /* 0x004ea80000300800 */
[----:B--2---:R2:W-:Y:S04]  /*3ade0*/  STL [R1+0x152c], R24 ;  /* 0x00152c1801007387 */ /* 0x0045e80000100800 */
        /* <DEDUP_REMOVED lines=21> */
[----:B------:R-:W3:Y:S04]  /*3af40*/  LDL.LU R0, [R1+0x2d0] ;  /* 0x0002d00001007983 */ /* 0x000ee80000300800 */
[----:B---3--:R3:W-:Y:S04]  /*3af50*/  STL [R1+0x1520], R0 ;  /* 0x0015200001007387 */ /* 0x0087e80000100800 */
[----:B---3--:R-:W3:Y:S04]  /*3af60*/  LDL.LU R0, [R1+0x368] ;  /* 0x0003680001007983 */ /* 0x008ee80000300800 */
        /* <DEDUP_REMOVED lines=23> */
[----:B---3--:R-:W2:Y:S04]  /*3b0e0*/  LDL.LU R0, [R1+0x3c8] ;  /* 0x0003c80001007983 */ /* 0x008ea80000300800 */
[----:B------:R-:W3:Y:S04]  /*3b0f0*/  LDL.LU R29, [R1+0x2d4] ;  /* 0x0002d400011d7983 */ /* 0x000ee80000300800 */
[----:B------:R-:W4:Y:S04]  /*3b100*/  LDL.LU R28, [R1+0x2d8] ;  /* 0x0002d800011c7983 */ /* 0x000f280000300800 */
        /* <DEDUP_REMOVED lines=25> */
[----:B--2---:R-:W-:-:S03]  /*3b2a0*/  F2FP.SATFINITE.E4M3.F32.PACK_AB_MERGE_C R24, R24, R0, RZ ;  /* 0x000000001818723e */ /* 0x004fc600048070ff */
[----:B------:R-:W2:Y:S04]  /*3b2b0*/  LDL.LU R0, [R1+0x1580] ;  /* 0x0015800001007983 */ /* 0x000ea80000300800 */
[----:B------:R0:W-:Y:S04]  /*3b2c0*/  STL [R1+0x9c], R24 ;  /* 0x00009c1801007387 */ /* 0x0001e80000100800 */
[----:B0-----:R-:W2:Y:S02]  /*3b2d0*/  LDL.LU R24, [R1+0x157c] ;  /* 0x00157c0001187983 */ /* 0x001ea40000300800 */
[----:B--2---:R-:W-:-:S02]  /*3b2e0*/  F2FP.SATFINITE.E4M3.F32.PACK_AB_MERGE_C R24, R24, R0, RZ ;  /* 0x000000001818723e */ /* 0x004fc400048070ff */
        /* <DEDUP_REMOVED lines=44> */
[----:B------:R-:W2:Y:S01]  /*3b5b0*/  LDL.LU R0, [R1+0x1520] ;  /* 0x0015200001007983 */ /* 0x000ea20000300800 */
[----:B---3--:R-:W-:-:S03]  /*3b5c0*/  F2FP.SATFINITE.E4M3.F32.PACK_AB_MERGE_C R22, R22, R23, RZ ;  /* 0x000000171616723e */ /* 0x008fc600048070ff */
[----:B------:R0:W-:Y:S01]  /*3b5d0*/  STL [R1+0x34], R24 ;  /* 0x0000341801007387 */ /* 0x0001e20000100800 */
[----:B------:R-:W-:Y:S02]  /*3b5e0*/  F2FP.SATFINITE.E4M3.F32.PACK_AB_MERGE_C R18, R18, R19, RZ ;  /* 0x000000131212723e */ /* 0x000fe400048070ff */
[----:B------:R-:W-:Y:S02]  /*3b5f0*/  F2FP.SATFINITE.E4M3.F32.PACK_AB_MERGE_C R16, R16, R17, RZ ;  /* 0x000000111010723e */ /* 0x000fe400048070ff */
[----:B0-----:R-:W-:Y:S02]  /*3b600*/  F2FP.SATFINITE.E4M3.F32.PACK_AB_MERGE_C R24, R25, R26, RZ ;  /* 0x0000001a1918723e */ /* 0x001fe400048070ff */
[----:B------:R-:W-:Y:S02]  /*3b610*/  F2FP.SATFINITE.E4M3.F32.PACK_AB_MERGE_C R23, R12, R13, RZ ;  /* 0x0000000d0c17723e */ /* 0x000fe400048070ff */
[----:B------:R-:W-:Y:S02]  /*3b620*/  F2FP.SATFINITE.E4M3.F32.PACK_AB_MERGE_C R17, R8, R9, RZ ;  /* 0x000000090811723e */ /* 0x000fe400048070ff */
[----:B--2---:R-:W-:-:S02]  /*3b630*/  F2FP.SATFINITE.E4M3.F32.PACK_AB_MERGE_C R29, R29, R0, RZ ;  /* 0x000000001d1d723e */ /* 0x004fc400048070ff */
[----:B----4-:R-:W-:-:S03]  /*3b640*/  F2FP.SATFINITE.E4M3.F32.PACK_AB_MERGE_C R0, R27, R28, RZ ;  /* 0x0000001c1b00723e */ /* 0x010fc600048070ff */
[----:B------:R-:W-:Y:S04]  /*3b650*/  STL [R1+0x48], R29 ;  /* 0x0000481d01007387 */ /* 0x000fe80000100800 */
[----:B------:R0:W-:Y:S04]  /*3b660*/  STL [R1+0x44], R0 ;  /* 0x0000440001007387 */ /* 0x0001e80000100800 */
[----:B------:R-:W-:Y:S01]  /*3b670*/  STL [R1+0x5c], R24 ;  /* 0x00005c1801007387 */ /* 0x000fe20000100800 */
[----:B0-----:R-:W-:-:S03]  /*3b680*/  F2FP.SATFINITE.E4M3.F32.PACK_AB_MERGE_C R0, R20, R21, RZ ;  /* 0x000000151400723e */ /* 0x001fc600048070ff */
[----:B------:R-:W-:Y:S04]  /*3b690*/  STL [R1+0x54], R22 ;  /* 0x0000541601007387 */ /* 0x000fe80000100800 */
[----:B------:R0:W-:Y:S01]  /*3b6a0*/  STL [R1+0x98], R0 ;  /* 0x0000980001007387 */ /* 0x0001e20000100800 */
[----:B------:R-:W-:-:S03]  /*3b6b0*/  F2FP.SATFINITE.E4M3.F32.PACK_AB_MERGE_C R29, R4, R5, RZ ;  /* 0x00000005041d723e */ /* 0x000fc600048070ff */
[----:B------:R2:W-:Y:S01]  /*3b6c0*/  STL [R1+0x90], R18 ;  /* 0x0000901201007387 */ /* 0x0005e20000100800 */
[----:B0-----:R-:W-:-:S03]  /*3b6d0*/  F2FP.SATFINITE.E4M3.F32.PACK_AB_MERGE_C R0, R14, R15, RZ ;  /* 0x0000000f0e00723e */ /* 0x001fc600048070ff */
[----:B------:R-:W-:Y:S01]  /*3b6e0*/  STL [R1+0xc0], R16 ;  /* 0x0000c01001007387 */ /* 0x000fe20000100800 */
[----:B--2---:R-:W-:-:S03]  /*3b6f0*/  F2FP.SATFINITE.E4M3.F32.PACK_AB_MERGE_C R18, R10, R11, RZ ;  /* 0x0000000b0a12723e */ /* 0x004fc600048070ff */
[----:B------:R-:W-:Y:S04]  /*3b700*/  STL [R1+0x14b4], R23 ;  /* 0x0014b41701007387 */ /* 0x000fe80000100800 */
[----:B------:R0:W-:Y:S04]  /*3b710*/  STL [R1+0xbc], R0 ;  /* 0x0000bc0001007387 */ /* 0x0001e80000100800 */
[----:B------:R-:W-:Y:S01]  /*3b720*/  STL [R1+0x14ac], R18 ;  /* 0x0014ac1201007387 */ /* 0x000fe20000100800 */
[----:B0-----:R-:W-:-:S03]  /*3b730*/  F2FP.SATFINITE.E4M3.F32.PACK_AB_MERGE_C R0, R6, R7, RZ ;  /* 0x000000070600723e */ /* 0x001fc600048070ff */
[----:B------:R-:W-:Y:S04]  /*3b740*/  STL [R1+0x14b8], R17 ;  /* 0x0014b81101007387 */ /* 0x000fe80000100800 */
[----:B------:R-:W-:Y:S04]  /*3b750*/  STL [R1+0x14bc], R29 ;  /* 0x0014bc1d01007387 */ /* 0x000fe80000100800 */
[----:B------:R0:W-:Y:S04]  /*3b760*/  STL [R1], R0 ;  /* 0x0000000001007387 */ /* 0x0001e80000100800 */
[----:B------:R-:W2:Y:S04]  /*3b770*/  LDL.LU R16, [R1+0x274] ;  /* 0x0002740001107983 */ /* 0x000ea80000300800 */
[----:B------:R-:W3:Y:S01]  /*3b780*/  LDL.LU R20, [R1+0x264] ;  /* 0x0002640001147983 */ /* 0x000ee20000300800 */
[----:B0-----:R-:W-:-:S05]  /*3b790*/  F2FP.SATFINITE.E4M3.F32.PACK_AB_MERGE_C R0, R2, R3, RZ ;  /* 0x000000030200723e */ /* 0x001fca00048070ff */
[----:B------:R-:W-:Y:S04]  /*3b7a0*/  STL [R1+0x10], R0 ;  /* 0x0000100001007387 */ /* 0x000fe80000100800 */
[----:B---3--:R0:W-:Y:S04]  /*3b7b0*/  STL [R1+0x1514], R20 ;  /* 0x0015141401007387 */ /* 0x0081e80000100800 */
[----:B0-----:R-:W3:Y:S04]  /*3b7c0*/  LDL.LU R20, [R1+0x27c] ;  /* 0x00027c0001147983 */ /* 0x001ee80000300800 */
[----:B---3--:R0:W-:Y:S04]  /*3b7d0*/  STL [R1+0x151c], R20 ;  /* 0x00151c1401007387 */ /* 0x0081e80000100800 */
[----:B0-----:R-:W2:Y:S04]  /*3b7e0*/  LDL.LU R20, [R1+0x270] ;  /* 0x0002700001147983 */ /* 0x001ea80000300800 */
[----:B------:R-:W3:Y:S04]  /*3b7f0*/  LDL.LU R27, [R1+0x26c] ;  /* 0x00026c00011b7983 */ /* 0x000ee80000300800 */
[----:B---3--:R0:W-:Y:S04]  /*3b800*/  STL [R1+0x1510], R27 ;  /* 0x0015101b01007387 */ /* 0x0081e80000100800 */
[----:B0-----:R-:W3:Y:S04]  /*3b810*/  LDL.LU R27, [R1+0x260] ;  /* 0x00026000011b7983 */ /* 0x001ee80000300800 */
[----:B---3--:R0:W-:Y:S04]  /*3b820*/  STL [R1+0x1518], R27 ;  /* 0x0015181b01007387 */ /* 0x0081e80000100800 */
[----:B0-----:R-:W3:Y:S04]  /*3b830*/  LDL.LU R27, [R1+0x278] ;  /* 0x00027800011b7983 */ /* 0x001ee80000300800 */
[----:B------:R-:W4:Y:S04]  /*3b840*/  LDL.LU R19, [R1+0x254] ;  /* 0x0002540001137983 */ /* 0x000f280000300800 */
[----:B----4-:R0:W-:Y:S04]  /*3b850*/  STL [R1+0x150c], R19 ;  /* 0x00150c1301007387 */ /* 0x0101e80000100800 */
[----:B0-----:R-:W4:Y:S04]  /*3b860*/  LDL.LU R19, [R1+0x268] ;  /* 0x0002680001137983 */ /* 0x001f280000300800 */
[----:B------:R-:W2:Y:S04]  /*3b870*/  LDL.LU R21, [R1+0x25c] ;  /* 0x00025c0001157983 */ /* 0x000ea80000300800 */
[----:B--2---:R0:W-:Y:S04]  /*3b880*/  STL [R1+0x1508], R21 ;  /* 0x0015081501007387 */ /* 0x0041e80000100800 */
[----:B0-----:R-:W2:Y:S04]  /*3b890*/  LDL.LU R21, [R1+0x250] ;  /* 0x0002500001157983 */ /* 0x001ea80000300800 */
[----:B------:R-:W2:Y:S04]  /*3b8a0*/  LDL.LU R15, [R1+0x244] ;  /* 0x00024400010f7983 */ /* 0x000ea80000300800 */
[----:B--2---:R0:W-:Y:S04]  /*3b8b0*/  STL [R1+0x1504], R15 ;  /* 0x0015040f01007387 */ /* 0x0041e80000100800 */
[----:B0-----:R-:W2:Y:S04]  /*3b8c0*/  LDL.LU R15, [R1+0x258] ;  /* 0x00025800010f7983 */ /* 0x001ea80000300800 */
[----:B------:R-:W2:Y:S04]  /*3b8d0*/  LDL.LU R25, [R1+0x41c] ;  /* 0x00041c0001197983 */ /* 0x000ea80000300800 */
[----:B--2---:R0:W-:Y:S04]  /*3b8e0*/  STL [R1+0x14f0], R25 ;  /* 0x0014f01901007387 */ /* 0x0041e80000100800 */
[----:B0-----:R-:W2:Y:S04]  /*3b8f0*/  LDL.LU R25, [R1+0x414] ;  /* 0x0004140001197983 */ /* 0x001ea80000300800 */
[----:B--2---:R0:W-:Y:S04]  /*3b900*/  STL [R1+0x14f8], R25 ;  /* 0x0014f81901007387 */ /* 0x0041e80000100800 */
[----:B0-----:R-:W2:Y:S04]  /*3b910*/  LDL.LU R25, [R1+0x24c] ;  /* 0x00024c0001197983 */ /* 0x001ea80000300800 */
        /* <DEDUP_REMOVED lines=39> */
[----:B------:R-:W2:Y:S01]  /*3bb90*/  LDL.LU R29, [R1+0x228] ;  /* 0x00022800011d7983 */ /* 0x000ea20000300800 */
[----:B------:R-:W-:-:S03]  /*3bba0*/  F2FP.SATFINITE.E4M3.F32.PACK_AB_MERGE_C R16, R16, R20, RZ ;  /* 0x000000141010723e */ /* 0x000fc600048070ff */
[----:B--2---:R0:W-:Y:S04]  /*3bbb0*/  STL [R1+0x14c0], R29 ;  /* 0x0014c01d01007387 */ /* 0x0041e80000100800 */
        /* <DEDUP_REMOVED lines=10> */
[----:B------:R-:W3:Y:S02]  /*3bc60*/  LDL.LU R20, [R1+0x151c] ;  /* 0x00151c0001147983 */ /* 0x000ee40000300800 */
[----:B---3--:R-:W-:-:S02]  /*3bc70*/  F2FP.SATFINITE.E4M3.F32.PACK_AB_MERGE_C R20, R20, R27, RZ ;  /* 0x0000001b1414723e */ /* 0x008fc400048070ff */
[----:B------:R-:W3:Y:S04]  /*3bc80*/  LDL.LU R27, [R1+0x1518] ;  /* 0x00151800011b7983 */ /* 0x000ee80000300800 */
[----:B------:R0:W-:Y:S04]  /*3bc90*/  STL [R1+0x4], R20 ;  /* 0x0000041401007387 */ /* 0x0001e80000100800 */
[----:B0-----:R-:W3:Y:S02]  /*3bca0*/  LDL.LU R20, [R1+0x1514] ;  /* 0x0015140001147983 */ /* 0x001ee40000300800 */
[----:B---3--:R-:W-:-:S02]  /*3bcb0*/  F2FP.SATFINITE.E4M3.F32.PACK_AB_MERGE_C R20, R20, R27, RZ ;  /* 0x0000001b1414723e */ /* 0x008fc400048070ff */
[----:B------:R-:W4:Y:S02]  /*3bcc0*/  LDL.LU R27, [R1+0x1510] ;  /* 0x00151000011b7983 */ /* 0x000f240000300800 */
[----:B----4-:R-:W-:Y:S02]  /*3bcd0*/  F2FP.SATFINITE.E4M3.F32.PACK_AB_MERGE_C R27, R27, R19, RZ ;  /* 0x000000131b1b723e */ /* 0x010fe400048070ff */
[----:B------:R-:W3:Y:S02]  /*3bce0*/  LDL.LU R19, [R1+0x150c] ;  /* 0x00150c0001137983 */ /* 0x000ee40000300800 */
[----:B---3--:R-:W-:Y:S02]  /*3bcf0*/  F2FP.SATFINITE.E4M3.F32.PACK_AB_MERGE_C R19, R19, R21, RZ ;  /* 0x000000151313723e */ /* 0x008fe400048070ff */
[----:B------:R-:W3:Y:S02]  /*3bd00*/  LDL.LU R21, [R1+0x1508] ;  /* 0x0015080001157983 */ /* 0x000ee40000300800 */
[----:B---3--:R-:W-:-:S02]  /*3bd10*/  F2FP.SATFINITE.E4M3.F32.PACK_AB_MERGE_C R21, R21, R15, RZ ;  /* 0x0000000f1515723e */ /* 0x008fc400048070ff */
[----:B------:R-:W3:Y:S02]  /*3bd20*/  LDL.LU R15, [R1+0x1504] ;  /* 0x00150400010f7983 */ /* 0x000ee40000300800 */
[----:B---3--:R-:W-:Y:S02]  /*3bd30*/  F2FP.SATFINITE.E4M3.F32.PACK_AB_MERGE_C R15, R15, R25, RZ ;  /* 0x000000190f0f723e */ /* 0x008fe400048070ff */
[----:B------:R-:W3:Y:S02]  /*3bd40*/  LDL.LU R25, [R1+0x1500] ;  /* 0x0015000001197983 */ /* 0x000ee40000300800 */
[----:B---3--:R-:W-:Y:S02]  /*3bd50*/  F2FP.SATFINITE.E4M3.F32.PACK_AB_MERGE_C R25, R25, R3, RZ ;  /* 0x000000031919723e */ /* 0x008fe400048070ff */
[----:B------:R-:W3:Y:S04]  /*3bd60*/  LDL.LU R3, [R1+0x14fc] ;  /* 0x0014fc0001037983 */ /* 0x000ee80000300800 */
[----:B------:R0:W-:Y:S04]  /*3bd70*/  STL [R1+0x6c], R25 ;  /* 0x00006c1901007387 */ /* 0x0001e80000100800 */
[----:B0-----:R-:W3:Y:S02]  /*3bd80*/  LDL.LU R25, [R1+0x14f8] ;  /* 0x0014f80001197983 */ /* 0x001ee40000300800 */
[----:B---3--:R-:W-:-:S02]  /*3bd90*/  F2FP.SATFINITE.E4M3.F32.PACK_AB_MERGE_C R25, R25, R3, RZ ;  /* 0x000000031919723e */ /* 0x008fc400048070ff */
[----:B------:R-:W3:Y:S04]  /*3bda0*/  LDL.LU R3, [R1+0x14f4] ;  /* 0x0014f40001037983 */ /* 0x000ee80000300800 */
[----:B------:R0:W-:Y:S04]  /*3bdb0*/  STL [R1+0x64], R25 ;  /* 0x0000641901007387 */ /* 0x0001e80000100800 */
[----:B0-----:R-:W3:Y:S02]  /*3bdc0*/  LDL.LU R25, [R1+0x14f0] ;  /* 0x0014f00001197983 */ /* 0x001ee40000300800 */
[----:B---3--:R-:W-:-:S02]  /*3bdd0*/  F2FP.SATFINITE.E4M3.F32.PACK_AB_MERGE_C R25, R25, R3, RZ ;  /* 0x000000031919723e */ /* 0x008fc400048070ff */
[----:B------:R-:W3:Y:S04]  /*3bde0*/  LDL.LU R3, [R1+0x14ec] ;  /* 0x0014ec0001037983 */ /* 0x000ee80000300800 */
[----:B------:R0:W-:Y:S04]  /*3bdf0*/  STL [R1+0x8c], R25 ;  /* 0x00008c1901007387 */ /* 0x0001e80000100800 */
[----:B0-----:R-:W4:Y:S01]  /*3be00*/  LDL R25, [R1+0x5b8] ;  /* 0x0005b80001197983 */ /* 0x001f220000100800 */
[----:B---3--:R-:W-:-:S03]  /*3be10*/  F2FP.SATFINITE.E4M3.F32.PACK_AB_MERGE_C R3, R3, R0, RZ ;  /* 0x000000000303723e */ /* 0x008fc600048070ff */
[----:B------:R-:W3:Y:S02]  /*3be20*/  LDL.LU R0, [R1+0x14e8] ;  /* 0x0014e80001007983 */ /* 0x000ee40000300800 */
[----:B---3--:R-:W-:Y:S02]  /*3be30*/  F2FP.SATFINITE.E4M3.F32.PACK_AB_MERGE_C R0, R0, R2, RZ ;  /* 0x000000020000723e */ /* 0x008fe400048070ff */
        /* <DEDUP_REMOVED lines=16> */
[----:B------:R-:W2:Y:S02]  /*3bf40*/  LDL.LU R10, [R1+0x14c4] ;  /* 0x0014c400010a7983 */ /* 0x000ea40000300800 */
[----:B--2---:R-:W-:Y:S02]  /*3bf50*/  F2FP.SATFINITE.E4M3.F32.PACK_AB_MERGE_C R10, R10, R29, RZ ;  /* 0x0000001d0a0a723e */ /* 0x004fe400048070ff */
[----:B------:R-:W2:Y:S01]  /*3bf60*/  LDL.LU R29, [R1+0x14c0] ;  /* 0x0014c000011d7983 */ /* 0x000ea20000300800 */
[----:B------:R-:W-:Y:S02]  /*3bf70*/  F2FP.SATFINITE.E4M3.F32.PACK_AB_MERGE_C R24, R24, R23, RZ ;  /* 0x000000171818723e */ /* 0x000fe400048070ff */
[----:B------:R-:W-:Y:S01]  /*3bf80*/  F2FP.SATFINITE.E4M3.F32.PACK_AB_MERGE_C R14, R14, R17, RZ ;  /* 0x000000110e0e723e */ /* 0x000fe200048070ff */
[----:B------:R-:W0:Y:S01]  /*3bf90*/  S2R R18, SR_TID.X ;  /* 0x0000000000127919 */ /* 0x000e220000002100 */
[----:B------:R-:W-:Y:S01]  /*3bfa0*/  F2FP.SATFINITE.E4M3.F32.PACK_AB_MERGE_C R13, R13, R22, RZ ;  /* 0x000000160d0d723e */ /* 0x000fe200048070ff */
[----:B----4-:R-:W-:Y:S01]  /*3bfb0*/  VIADD R22, R25, 0x3f ;  /* 0x0000003f19167836 */ /* 0x010fe20000000000 */
[----:B--2---:R-:W-:-:S02]  /*3bfc0*/  F2FP.SATFINITE.E4M3.F32.PACK_AB_MERGE_C R12, R12, R29, RZ ;  /* 0x0000001d0c0c723e */ /* 0x004fc400048070ff */
[----:B------:R-:W2:Y:S04]  /*3bfd0*/  LDL.LU R29, [R1+0x14bc] ;  /* 0x0014bc00011d7983 */ /* 0x000ea80000300800 */
[----:B------:R-:W3:Y:S04]  /*3bfe0*/  LDL.LU R17, [R1+0x14b8] ;  /* 0x0014b80001117983 */ /* 0x000ee80000300800 */
[----:B------:R-:W4:Y:S04]  /*3bff0*/  LDL.LU R23, [R1+0x14b4] ;  /* 0x0014b40001177983 */ /* 0x000f280000300800 */
[----:B------:R0:W-:Y:S04]  /*3c000*/  STL [R1+0x70], R24 ;  /* 0x0000701801007387 */ /* 0x0001e80000100800 */
[----:B0-----:R-:W2:Y:S01]  /*3c010*/  LDL.LU R24, [R1+0x14b0] ;  /* 0x0014b00001187983 */ /* 0x001ea20000300800 */
[----:B------:R-:W-:-:S02]  /*3c020*/  F2FP.SATFINITE.E4M3.F32.PACK_AB_MERGE_C R28, R26, R28, RZ ;  /* 0x0000001c1a1c723e */ /* 0x000fc400048070ff */
[----:B-1----:R-:W-:Y:S01]  /*3c030*/  ISETP.GE.AND P1, PT, R22, UR25, PT ;  /* 0x0000001916007c0c */ /* 0x002fe2000bf26270 */
[----:B------:R-:W-:Y:S02]  /*3c040*/  VIADD R22, R25, 0x1 ;  /* 0x0000000119167836 */ /* 0x000fe40000000000 */
[----:B------:R0:W-:Y:S01]  /*3c050*/  STL [R1+0x68], R28 ;  /* 0x0000681c01007387 */ /* 0x0001e20000100800 */
[----:B------:R-:W-:Y:S01]  /*3c060*/  IMAD.SHL.U32 R26, R18, 0x10, RZ ;  /* 0x00000010121a7824 */ /* 0x000fe200078e00ff */
[----:B------:R-:W-:Y:S01]  /*3c070*/  ULEA UR4, UR5, UR4, 0x18 ;  /* 0x0000000405047291 */ /* 0x000fe2000f8ec0ff */
[----:B------:R-:W-:Y:S01]  /*3c080*/  ISETP.GE.AND P3, PT, R22, UR11, PT ;  /* 0x0000000b16007c0c */ /* 0x000fe2000bf66270 */
[----:B0-----:R-:W-:Y:S02]  /*3c090*/  IMAD.SHL.U32 R28, R18, 0x20, RZ ;  /* 0x00000020121c7824 */ /* 0x001fe400078e00ff */
[----:B------:R-:W-:-:S03]  /*3c0a0*/  LOP3.LUT R26, R26, 0xf0, RZ, 0xc0, !PT ;  /* 0x000000f01a1a7812 */ /* 0x000fc600078ec0ff */
[----:B------:R-:W-:Y:S01]  /*3c0b0*/  LOP3.LUT R28, R28, 0x200, RZ, 0xc0, !PT ;  /* 0x000002001c1c7812 */ /* 0x000fe200078ec0ff */
[----:B------:R-:W-:-:S03]  /*3c0c0*/  IMAD.SHL.U32 R18, R18, 0x8, RZ ;  /* 0x0000000812127824 */ /* 0x000fc600078e00ff */
[----:B------:R-:W-:Y:S02]  /*3c0d0*/  IADD3 R28, PT, PT, R28, UR4, R26 ;  /* 0x000000041c1c7c10 */ /* 0x000fe4000fffe01a */
[----:B------:R-:W-:-:S05]  /*3c0e0*/  LOP3.LUT R18, R18, 0x100, RZ, 0xc0, !PT ;  /* 0x0000010012127812 */ /* 0x000fca00078ec0ff */
[----:B------:R-:W-:Y:S01]  /*3c0f0*/  IMAD.IADD R28, R18, 0x1, R28 ;  /* 0x00000001121c7824 */ /* 0x000fe200078e021c */
[----:B--2---:R-:W-:Y:S01]  /*3c100*/  LOP3.LUT R22, R24, 0xffff, RZ, 0xc0, !PT ;  /* 0x0000ffff18167812 */ /* 0x004fe200078ec0ff */
[----:B------:R-:W-:Y:S01]  /*3c110*/  IMAD.MOV.U32 R24, RZ, RZ, R25 ;  /* 0x000000ffff187224 */ /* 0x000fe200078e0019 */
[----:B----4-:R-:W-:-:S03]  /*3c120*/  LOP3.LUT R25, R23, 0xffff, RZ, 0xc0, !PT ;  /* 0x0000ffff17197812 */ /* 0x010fc600078ec0ff */
[----:B------:R-:W-:Y:S01]  /*3c130*/  IMAD.MOV.U32 R26, RZ, RZ, R24 ;  /* 0x000000ffff1a7224 */ /* 0x000fe200078e0018 */
[----:B------:R-:W-:-:S03]  /*3c140*/  SHF.R.U32.HI R23, RZ, 0x8, R22 ;  /* 0x00000008ff177819 */ /* 0x000fc60000011616 */
[----:B------:R-:W-:Y:S01]  /*3c150*/  VIADD R26, R26, 0x2 ;  /* 0x000000021a1a7836 */ /* 0x000fe20000000000 */
[--C-:B------:R-:W-:Y:S02]  /*3c160*/  PRMT R22, R22, 0x3340, R25.reuse ;  /* 0x0000334016167816 */ /* 0x100fe40000000019 */
[----:B------:R-:W-:Y:S02]  /*3c170*/  SHF.R.U32.HI R24, RZ, 0x8, R25 ;  /* 0x00000008ff187819 */ /* 0x000fe40000011619 */
[----:B------:R-:W-:Y:S02]  /*3c180*/  ISETP.GE.AND P2, PT, R26, UR7, PT ;  /* 0x000000071a007c0c */ /* 0x000fe4000bf46270 */
[----:B------:R-:W2:Y:S04]  /*3c190*/  LDL.LU R26, [R1+0x8] ;  /* 0x00000800011a7983 */ /* 0x000ea80000300800 */
[----:B------:R-:W4:Y:S04]  /*3c1a0*/  LDL.LU R25, [R1+0x1c] ;  /* 0x00001c0001197983 */ /* 0x000f280000300800 */
[----:B------:R0:W-:Y:S04]  /*3c1b0*/  STL [R1+0xe8], R22 ;  /* 0x0000e81601007387 */ /* 0x0001e80000100800 */
[----:B0-----:R-:W4:Y:S04]  /*3c1c0*/  LDL.LU R22, [R1+0xc] ;  /* 0x00000c0001167983 */ /* 0x001f280000300800 */
[----:B------:R-:W4:Y:S04]  /*3c1d0*/  LDL.LU R18, [R1+0x14ac] ;  /* 0x0014ac0001127983 */ /* 0x000f280000300800 */
[----:B------:R0:W-:Y:S04]  /*3c1e0*/  STL [R1+0x14a4], R28 ;  /* 0x0014a41c01007387 */ /* 0x0001e80000100800 */
[----:B0-----:R-:W4:Y:S01]  /*3c1f0*/  LDL.LU R28, [R1+0x20] ;  /* 0x00002000011c7983 */ /* 0x001f220000300800 */
[----:B------:R-:W-:-:S02]  /*3c200*/  LOP3.LUT R23, R23, 0xffff, RZ, 0xc0, !PT ;  /* 0x0000ffff17177812 */ /* 0x000fc400078ec0ff */
[----:B------:R-:W-:-:S04]  /*3c210*/  LOP3.LUT R24, R24, 0xffff, RZ, 0xc0, !PT ;  /* 0x0000ffff18187812 */ /* 0x000fc800078ec0ff */
[----:B------:R-:W-:Y:S02]  /*3c220*/  PRMT R24, R23, 0x3340, R24 ;  /* 0x0000334017187816 */ /* 0x000fe40000000018 */
[----:B------:R-:W-:-:S03]  /*3c230*/  LOP3.LUT R3, R3, 0xffff, RZ, 0xc0, !PT ;  /* 0x0000ffff03037812 */ /* 0x000fc600078ec0ff */
[----:B------:R2:W-:Y:S01]  /*3c240*/  STL [R1+0xa8], R24 ;  /* 0x0000a81801007387 */ /* 0x0005e20000100800 */
[----:B------:R-:W-:Y:S02]  /*3c250*/  LOP3.LUT R0, R0, 0xffff, RZ, 0xc0, !PT ;  /* 0x0000ffff00007812 */ /* 0x000fe400078ec0ff */
[----:B---3--:R-:W-:Y:S02]  /*3c260*/  LOP3.LUT R17, R17, 0xffff, RZ, 0xc0, !PT ;  /* 0x0000ffff11117812 */ /* 0x008fe400078ec0ff */
[----:B--2---:R-:W-:Y:S02]  /*3c270*/  LOP3.LUT R24, R26, 0xffff, RZ, 0xc0, !PT ;  /* 0x0000ffff1a187812 */ /* 0x004fe400078ec0ff */
[----:B----4-:R-:W-:Y:S02]  /*3c280*/  LOP3.LUT R25, R25, 0xffff, RZ, 0xc0, !PT ;  /* 0x0000ffff19197812 */ /* 0x010fe400078ec0ff */
[----:B------:R-:W-:Y:S02]  /*3c290*/  LOP3.LUT R18, R18, 0xffff, RZ, 0xc0, !PT ;  /* 0x0000ffff12127812 */ /* 0x000fe400078ec0ff */
[----:B------:R-:W-:-:S02]  /*3c2a0*/  LOP3.LUT R22, R22, 0xffff, RZ, 0xc0, !PT ;  /* 0x0000ffff16167812 */ /* 0x000fc400078ec0ff */
[----:B------:R-:W-:-:S04]  /*3c2b0*/  LOP3.LUT R23, R28, 0xffff, RZ, 0xc0, !PT ;  /* 0x0000ffff1c177812 */ /* 0x000fc800078ec0ff */
[----:B------:R-:W-:-:S05]  /*3c2c0*/  PRMT R28, R23, 0x3340, R18 ;  /* 0x00003340171c7816 */ /* 0x000fca0000000012 */
[----:B------:R0:W-:Y:S01]  /*3c2d0*/  STL [R1+0xe4], R28 ;  /* 0x0000e41c01007387 */ /* 0x0001e20000100800 */
[----:B------:R-:W-:Y:S02]  /*3c2e0*/  SHF.R.U32.HI R26, RZ, 0x8, R23 ;  /* 0x00000008ff1a7819 */ /* 0x000fe40000011617 */
[----:B0-----:R-:W-:-:S05]  /*3c2f0*/  PRMT R28, R22, 0x3340, R3 ;  /* 0x00003340161c7816 */ /* 0x001fca0000000003 */
[----:B------:R0:W-:Y:S01]  /*3c300*/  STL [R1+0xe0], R28 ;  /* 0x0000e01c01007387 */ /* 0x0001e20000100800 */
[----:B------:R-:W-:Y:S02]  /*3c310*/  SHF.R.U32.HI R23, RZ, 0x8, R18 ;  /* 0x00000008ff177819 */ /* 0x000fe40000011612 */
[----:B------:R-:W-:Y:S02]  /*3c320*/  SHF.R.U32.HI R18, RZ, 0x8, R22 ;  /* 0x00000008ff127819 */ /* 0x000fe40000011616 */
[----:B0-----:R-:W-:Y:S02]  /*3c330*/  PRMT R28, R24, 0x3340, R0 ;  /* 0x00003340181c7816 */ /* 0x001fe40000000000 */
[----:B------:R-:W-:-:S03]  /*3c340*/  SHF.R.U32.HI R22, RZ, 0x8, R3 ;  /* 0x00000008ff167819 */ /* 0x000fc60000011603 */
[----:B------:R0:W-:Y:S01]  /*3c350*/  STL [R1+0x14a8], R28 ;  /* 0x0014a81c01007387 */ /* 0x0001e20000100800 */
[----:B------:R-:W-:Y:S02]  /*3c360*/  SHF.R.U32.HI R3, RZ, 0x8, R24 ;  /* 0x00000008ff037819 */ /* 0x000fe40000011618 */
[----:B------:R-:W-:Y:S02]  /*3c370*/  LOP3.LUT R26, R26, 0xffff, RZ, 0xc0, !PT ;  /* 0x0000ffff1a1a7812 */ /* 0x000fe400078ec0ff */
[----:B------:R-:W-:Y:S02]  /*3c380*/  LOP3.LUT R23, R23, 0xffff, RZ, 0xc0, !PT ;  /* 0x0000ffff17177812 */ /* 0x000fe400078ec0ff */
[----:B------:R-:W-:Y:S02]  /*3c390*/  SHF.R.U32.HI R24, RZ, 0x8, R25 ;  /* 0x00000008ff187819 */ /* 0x000fe40000011619 */
[----:B0-----:R-:W-:Y:S02]  /*3c3a0*/  PRMT R28, R25, 0x3340, R17 ;  /* 0x00003340191c7816 */ /* 0x001fe40000000011 */
[----:B------:R-:W2:Y:S01]  /*3c3b0*/  LDL.LU R25, [R1] ;  /* 0x0000000001197983 */ /* 0x000ea20000300800 */
[----:B------:R-:W-:-:S03]  /*3c3c0*/  LOP3.LUT R18, R18, 0xffff, RZ, 0xc0, !PT ;  /* 0x0000ffff12127812 */ /* 0x000fc600078ec0ff */
[----:B------:R0:W-:Y:S01]  /*3c3d0*/  STL [R1+0xf0], R28 ;  /* 0x0000f01c01007387 */ /* 0x0001e20000100800 */
[----:B------:R-:W-:Y:S02]  /*3c3e0*/  LOP3.LUT R22, R22, 0xffff, RZ, 0xc0, !PT ;  /* 0x0000ffff16167812 */ /* 0x000fe400078ec0ff */
[----:B0-----:R-:W-:Y:S02]  /*3c3f0*/  PRMT R28, R26, 0x3340, R23 ;  /* 0x000033401a1c7816 */ /* 0x001fe40000000017 */
[----:B------:R-:W3:Y:S04]  /*3c400*/  LDL.LU R26, [R1+0x18] ;  /* 0x00001800011a7983 */ /* 0x000ee80000300800 */
[----:B------:R-:W4:Y:S04]  /*3c410*/  LDL.LU R23, [R1+0x14] ;  /* 0x0000140001177983 */ /* 0x000f280000300800 */
[----:B------:R0:W-:Y:S02]  /*3c420*/  STL [R1+0xc], R28 ;  /* 0x00000c1c01007387 */ /* 0x0001e40000100800 */
[----:B0-----:R-:W-:-:S02]  /*3c430*/  PRMT R28, R18, 0x3340, R22 ;  /* 0x00003340121c7816 */ /* 0x001fc40000000016 */
[----:B------:R-:W2:Y:S04]  /*3c440*/  LDL.LU R18, [R1+0x30] ;  /* 0x0000300001127983 */ /* 0x000ea80000300800 */
[----:B------:R-:W2:Y:S01]  /*3c450*/  LDL.LU R22, [R1+0x2c] ;  /* 0x00002c0001167983 */ /* 0x000ea20000300800 */
[----:B------:R-:W-:Y:S02]  /*3c460*/  SHF.R.U32.HI R0, RZ, 0x8, R0 ;  /* 0x00000008ff007819 */ /* 0x000fe40000011600 */
[----:B------:R-:W-:Y:S02]  /*3c470*/  LOP3.LUT R3, R3, 0xffff, RZ, 0xc0, !PT ;  /* 0x0000ffff03037812 */ /* 0x000fe400078ec0ff */
[----:B------:R-:W-:Y:S02]  /*3c480*/  LOP3.LUT R0, R0, 0xffff, RZ, 0xc0, !PT ;  /* 0x0000ffff00007812 */ /* 0x000fe400078ec0ff */
[----:B------:R-:W-:-:S02]  /*3c490*/  SHF.R.U32.HI R17, RZ, 0x8, R17 ;  /* 0x00000008ff117819 */ /* 0x000fc40000011611 */
[----:B------:R-:W-:Y:S02]  /*3c4a0*/  PRMT R3, R3, 0x3340, R0 ;  /* 0x0000334003037816 */ /* 0x000fe40000000000 */
[----:B------:R-:W-:Y:S02]  /*3c4b0*/  LOP3.LUT R24, R24, 0xffff, RZ, 0xc0, !PT ;  /* 0x0000ffff18187812 */ /* 0x000fe400078ec0ff */
[----:B------:R-:W-:Y:S01]  /*3c4c0*/  LOP3.LUT R17, R17, 0xffff, RZ, 0xc0, !PT ;  /* 0x0000ffff11117812 */ /* 0x000fe200078ec0ff */
[----:B------:R-:W-:Y:S03]  /*3c4d0*/  STL [R1+0xa0], R3 ;  /* 0x0000a00301007387 */ /* 0x000fe60000100800 */
[----:B------:R-:W-:Y:S02]  /*3c4e0*/  PRMT R0, R24, 0x3340, R17 ;  /* 0x0000334018007816 */ /* 0x000fe40000000011 */
[----:B------:R-:W-:-:S03]  /*3c4f0*/  LOP3.LUT R2, R2, 0xffff, RZ, 0xc0, !PT ;  /* 0x0000ffff02027812 */ /* 0x000fc600078ec0ff */
[----:B------:R3:W-:Y:S04]  /*3c500*/  STL [R1+0xa4], R0 ;  /* 0x0000a40001007387 */ /* 0x0007e80000100800 */
[----:B------:R-:W2:Y:S01]  /*3c510*/  LDL.LU R24, [R1+0x28] ;  /* 0x0000280001187983 */ /* 0x000ea20000300800 */
[----:B------:R-:W-:Y:S02]  /*3c520*/  LOP3.LUT R4, R4, 0xffff, RZ, 0xc0, !PT ;  /* 0x0000ffff04047812 */ /* 0x000fe400078ec0ff */
[----:B------:R-:W-:Y:S02]  /*3c530*/  LOP3.LUT R29, R29, 0xffff, RZ, 0xc0, !PT ;  /* 0x0000ffff1d1d7812 */ /* 0x000fe400078ec0ff */
[----:B---3--:R-:W-:Y:S02]  /*3c540*/  LOP3.LUT R0, R26, 0xffff, RZ, 0xc0, !PT ;  /* 0x0000ffff1a007812 */ /* 0x008fe400078ec0ff */
[----:B------:R-:W3:Y:S01]  /*3c550*/  LDL.LU R26, [R1+0x24] ;  /* 0x00002400011a7983 */ /* 0x000ee20000300800 */
[----:B----4-:R-:W-:-:S02]  /*3c560*/  LOP3.LUT R17, R23, 0xffff, RZ, 0xc0, !PT ;  /* 0x0000ffff17117812 */ /* 0x010fc400078ec0ff */
[----:B--2---:R-:W-:Y:S02]  /*3c570*/  LOP3.LUT R18, R18, 0xffff, RZ, 0xc0, !PT ;  /* 0x0000ffff12127812 */ /* 0x004fe400078ec0ff */
[----:B------:R-:W-:Y:S02]  /*3c580*/  LOP3.LUT R3, R22, 0xffff, RZ, 0xc0, !PT ;  /* 0x0000ffff16037812 */ /* 0x000fe400078ec0ff */
[----:B------:R-:W-:Y:S02]  /*3c590*/  LOP3.LUT R22, R25, 0xffff, RZ, 0xc0, !PT ;  /* 0x0000ffff19167812 */ /* 0x000fe400078ec0ff */
[----:B------:R-:W-:Y:S01]  /*3c5a0*/  SHF.R.U32.HI R23, RZ, 0x8, R18 ;  /* 0x00000008ff177819 */ /* 0x000fe20000011612 */
[----:B------:R-:W2:Y:S01]  /*3c5b0*/  LDL.LU R25, [R1+0x10] ;  /* 0x0000100001197983 */ /* 0x000ea20000300800 */
[----:B------:R-:W-:-:S05]  /*3c5c0*/  PRMT R18, R18, 0x3340, R22 ;  /* 0x0000334012127816 */ /* 0x000fca0000000016 */
[----:B------:R0:W-:Y:S02]  /*3c5d0*/  STL [R1+0xdc], R18 ;  /* 0x0000dc1201007387 */ /* 0x0001e40000100800 */
[----:B0-----:R-:W-:Y:S02]  /*3c5e0*/  SHF.R.U32.HI R18, RZ, 0x8, R0 ;  /* 0x00000008ff127819 */ /* 0x001fe40000011600 */
[----:B------:R-:W-:-:S05]  /*3c5f0*/  PRMT R0, R0, 0x3340, R2 ;  /* 0x0000334000007816 */ /* 0x000fca0000000002 */
[----:B------:R0:W-:Y:S01]  /*3c600*/  STL [R1+0xd8], R0 ;  /* 0x0000d80001007387 */ /* 0x0001e20000100800 */
[----:B------:R-:W-:Y:S02]  /*3c610*/  SHF.R.U32.HI R22, RZ, 0x8, R22 ;  /* 0x00000008ff167819 */ /* 0x000fe40000011616 */
[----:B0-----:R-:W-:Y:S02]  /*3c620*/  SHF.R.U32.HI R0, RZ, 0x8, R17 ;  /* 0x00000008ff007819 */ /* 0x001fe40000011611 */
[----:B------:R-:W-:Y:S02]  /*3c630*/  PRMT R17, R17, 0x3340, R4 ;  /* 0x0000334011117816 */ /* 0x000fe40000000004 */
[----:B------:R-:W-:-:S03]  /*3c640*/  LOP3.LUT R22, R22, 0xffff, RZ, 0xc0, !PT ;  /* 0x0000ffff16167812 */ /* 0x000fc600078ec0ff */
[----:B------:R0:W-:Y:S01]  /*3c650*/  STL [R1+0xd4], R17 ;  /* 0x0000d41101007387 */ /* 0x0001e20000100800 */
[----:B------:R-:W-:Y:S02]  /*3c660*/  LOP3.LUT R23, R23, 0xffff, RZ, 0xc0, !PT ;  /* 0x0000ffff17177812 */ /* 0x000fe400078ec0ff */
[----:B0-----:R-:W-:Y:S02]  /*3c670*/  SHF.R.U32.HI R17, RZ, 0x8, R3 ;  /* 0x00000008ff117819 */ /* 0x001fe40000011603 */
[----:B------:R-:W-:Y:S02]  /*3c680*/  PRMT R3, R3, 0x3340, R29 ;  /* 0x0000334003037816 */ /* 0x000fe4000000001d */
[----:B------:R-:W-:-:S03]  /*3c690*/  PRMT R23, R23, 0x3340, R22 ;  /* 0x0000334017177816 */ /* 0x000fc60000000016 */
[----:B------:R0:W-:Y:S04]  /*3c6a0*/  STL [R1+0xd0], R3 ;  /* 0x0000d00301007387 */ /* 0x0001e80000100800 */
[----:B0-----:R-:W4:Y:S04]  /*3c6b0*/  LDL.LU R3, [R1+0x3c] ;  /* 0x00003c0001037983 */ /* 0x001f280000300800 */
[----:B------:R-:W4:Y:S01]  /*3c6c0*/  LDL.LU R22, [R1+0x40] ;  /* 0x0000400001167983 */ /* 0x000f220000300800 */
[----:B------:R-:W-:Y:S02]  /*3c6d0*/  SHF.R.U32.HI R2, RZ, 0x8, R2 ;  /* 0x00000008ff027819 */ /* 0x000fe40000011602 */
[----:B------:R-:W-:-:S02]  /*3c6e0*/  SHF.R.U32.HI R29, RZ, 0x8, R29 ;  /* 0x00000008ff1d7819 */ /* 0x000fc4000001161d */
[----:B------:R-:W-:Y:S02]  /*3c6f0*/  SHF.R.U32.HI R4, RZ, 0x8, R4 ;  /* 0x00000008ff047819 */ /* 0x000fe40000011604 */
[----:B------:R-:W-:Y:S02]  /*3c700*/  LOP3.LUT R18, R18, 0xffff, RZ, 0xc0, !PT ;  /* 0x0000ffff12127812 */ /* 0x000fe400078ec0ff */
[----:B------:R-:W-:Y:S02]  /*3c710*/  LOP3.LUT R2, R2, 0xffff, RZ, 0xc0, !PT ;  /* 0x0000ffff02027812 */ /* 0x000fe400078ec0ff */
[----:B------:R-:W-:Y:S02]  /*3c720*/  LOP3.LUT R17, R17, 0xffff, RZ, 0xc0, !PT ;  /* 0x0000ffff11117812 */ /* 0x000fe400078ec0ff */
[----:B------:R-:W-:Y:S02]  /*3c730*/  LOP3.LUT R29, R29, 0xffff, RZ, 0xc0, !PT ;  /* 0x0000ffff1d1d7812 */ /* 0x000fe400078ec0ff */
[----:B------:R-:W-:-:S02]  /*3c740*/  LOP3.LUT R0, R0, 0xffff, RZ, 0xc0, !PT ;  /* 0x0000ffff00007812 */ /* 0x000fc400078ec0ff */
[----:B------:R-:W-:Y:S01]  /*3c750*/  LOP3.LUT R4, R4, 0xffff, RZ, 0xc0, !PT ;  /* 0x0000ffff04047812 */ /* 0x000fe200078ec0ff */
[----:B------:R0:W-:Y:S01]  /*3c760*/  STL [R1+0x78], R23 ;  /* 0x0000781701007387 */ /* 0x0001e20000100800 */
[----:B------:R-:W-:Y:S02]  /*3c770*/  PRMT R2, R18, 0x3340, R2 ;  /* 0x0000334012027816 */ /* 0x000fe40000000002 */
[----:B------:R-:W-:-:S03]  /*3c780*/  PRMT R0, R0, 0x3340, R4 ;  /* 0x0000334000007816 */ /* 0x000fc60000000004 */
[----:B------:R-:W-:Y:S01]  /*3c790*/  STL [R1+0x74], R2 ;  /* 0x0000740201007387 */ /* 0x000fe20000100800 */
[----:B0-----:R-:W-:-:S05]  /*3c7a0*/  PRMT R23, R17, 0x3340, R29 ;  /* 0x0000334011177816 */ /* 0x001fca000000001d */
[----:B------:R-:W-:Y:S04]  /*3c7b0*/  STL [R1+0x14a0], R23 ;  /* 0x0014a01701007387 */ /* 0x000fe80000100800 */
[----:B------:R4:W-:Y:S04]  /*3c7c0*/  STL [R1+0x2c], R0 ;  /* 0x00002c0001007387 */ /* 0x0009e80000100800 */
[----:B------:R-:W4:Y:S01]  /*3c7d0*/  LDL.LU R29, [R1+0x50] ;  /* 0x00005000011d7983 */ /* 0x000f220000300800 */
[----:B---3--:R-:W-:Y:S02]  /*3c7e0*/  LOP3.LUT R4, R26, 0xffff, RZ, 0xc0, !PT ;  /* 0x0000ffff1a047812 */ /* 0x008fe400078ec0ff */
[----:B--2---:R-:W-:-:S02]  /*3c7f0*/  LOP3.LUT R17, R25, 0xffff, RZ, 0xc0, !PT ;  /* 0x0000ffff19117812 */ /* 0x004fc400078ec0ff */
[----:B----4-:R-:W-:Y:S02]  /*3c800*/  LOP3.LUT R0, R3, 0xffff, RZ, 0xc0, !PT ;  /* 0x0000ffff03007812 */ /* 0x010fe400078ec0ff */
[----:B------:R-:W-:Y:S02]  /*3c810*/  LOP3.LUT R3, R24, 0xffff, RZ, 0xc0, !PT ;  /* 0x0000ffff18037812 */ /* 0x000fe400078ec0ff */
[----:B------:R-:W-:Y:S02]  /*3c820*/  LOP3.LUT R2, R22, 0xffff, RZ, 0xc0, !PT ;  /* 0x0000ffff16027812 */ /* 0x000fe400078ec0ff */
[----:B------:R-:W2:Y:S04]  /*3c830*/  LDL.LU R22, [R1+0x4c] ;  /* 0x00004c0001167983 */ /* 0x000ea80000300800 */
[----:B------:R-:W3:Y:S04]  /*3c840*/  LDL.LU R24, [R1+0x38] ;  /* 0x0000380001187983 */ /* 0x000ee80000300800 */
[----:B------:R-:W4:Y:S04]  /*3c850*/  LDL.LU R26, [R1+0x34] ;  /* 0x00003400011a7983 */ /* 0x000f280000300800 */
[----:B------:R-:W2:Y:S01]  /*3c860*/  LDL.LU R25, [R1+0x4] ;  /* 0x0000040001197983 */ /* 0x000ea20000300800 */
[----:B------:R-:W-:-:S02]  /*3c870*/  PRMT R23, R2, 0x3340, R17 ;  /* 0x0000334002177816 */ /* 0x000fc40000000011 */
[----:B------:R-:W-:-:S03]  /*3c880*/  LOP3.LUT R5, R5, 0xffff, RZ, 0xc0, !PT ;  /* 0x0000ffff05057812 */ /* 0x000fc600078ec0ff */
[----:B------:R0:W-:Y:S01]  /*3c890*/  STL [R1+0xc4], R23 ;  /* 0x0000c41701007387 */ /* 0x0001e20000100800 */
[----:B------:R-:W-:Y:S02]  /*3c8a0*/  LOP3.LUT R6, R6, 0xffff, RZ, 0xc0, !PT ;  /* 0x0000ffff06067812 */ /* 0x000fe400078ec0ff */
[----:B------:R-:W-:Y:S02]  /*3c8b0*/  LOP3.LUT R16, R16, 0xffff, RZ, 0xc0, !PT ;  /* 0x0000ffff10107812 */ /* 0x000fe400078ec0ff */
[----:B------:R-:W-:Y:S02]  /*3c8c0*/  SHF.R.U32.HI R18, RZ, 0x8, R2 ;  /* 0x00000008ff127819 */ /* 0x000fe40000011602 */
[----:B0-----:R-:W-:Y:S02]  /*3c8d0*/  PRMT R23, R3, 0x3340, R5 ;  /* 0x0000334003177816 */ /* 0x001fe40000000005 */
[----:B------:R-:W-:Y:S02]  /*3c8e0*/  SHF.R.U32.HI R17, RZ, 0x8, R17 ;  /* 0x00000008ff117819 */ /* 0x000fe40000011611 */
[----:B------:R-:W-:Y:S01]  /*3c8f0*/  SHF.R.U32.HI R2, RZ, 0x8, R3 ;  /* 0x00000008ff027819 */ /* 0x000fe20000011603 */
[----:B------:R0:W-:Y:S01]  /*3c900*/  STL [R1+0xb0], R23 ;  /* 0x0000b01701007387 */ /* 0x0001e20000100800 */
[----:B------:R-:W-:-:S02]  /*3c910*/  SHF.R.U32.HI R5, RZ, 0x8, R5 ;  /* 0x00000008ff057819 */ /* 0x000fc40000011605 */
[----:B------:R-:W-:Y:S02]  /*3c920*/  SHF.R.U32.HI R3, RZ, 0x8, R4 ;  /* 0x00000008ff037819 */ /* 0x000fe40000011604 */
[----:B------:R-:W-:Y:S02]  /*3c930*/  LOP3.LUT R18, R18, 0xffff, RZ, 0xc0, !PT ;  /* 0x0000ffff12127812 */ /* 0x000fe400078ec0ff */
[----:B------:R-:W-:Y:S02]  /*3c940*/  LOP3.LUT R17, R17, 0xffff, RZ, 0xc0, !PT ;  /* 0x0000ffff11117812 */ /* 0x000fe400078ec0ff */
[--C-:B0-----:R-:W-:Y:S02]  /*3c950*/  PRMT R23, R4, 0x3340, R6.reuse ;  /* 0x0000334004177816 */ /* 0x101fe40000000006 */
[----:B------:R-:W-:Y:S02]  /*3c960*/  SHF.R.U32.HI R6, RZ, 0x8, R6 ;  /* 0x00000008ff067819 */ /* 0x000fe40000011606 */
[----:B------:R-:W-:-:S02]  /*3c970*/  SHF.R.U32.HI R4, RZ, 0x8, R0 ;  /* 0x00000008ff047819 */ /* 0x000fc40000011600 */
[--C-:B------:R-:W-:Y:S02]  /*3c980*/  PRMT R0, R0, 0x3340, R16.reuse ;  /* 0x0000334000007816 */ /* 0x100fe40000000010 */
[----:B------:R-:W-:Y:S02]  /*3c990*/  SHF.R.U32.HI R16, RZ, 0x8, R16 ;  /* 0x00000008ff107819 */ /* 0x000fe40000011610 */
[----:B------:R-:W-:Y:S02]  /*3c9a0*/  LOP3.LUT R2, R2, 0xffff, RZ, 0xc0, !PT ;  /* 0x0000ffff02027812 */ /* 0x000fe400078ec0ff */
[----:B------:R-:W-:Y:S01]  /*3c9b0*/  LOP3.LUT R5, R5, 0xffff, RZ, 0xc0, !PT ;  /* 0x0000ffff05057812 */ /* 0x000fe200078ec0ff */
[----:B------:R-:W-:Y:S01]  /*3c9c0*/  STL [R1+0xac], R23 ;  /* 0x0000ac1701007387 */ /* 0x000fe20000100800 */
[----:B------:R-:W-:Y:S02]  /*3c9d0*/  LOP3.LUT R3, R3, 0xffff, RZ, 0xc0, !PT ;  /* 0x0000ffff03037812 */ /* 0x000fe400078ec0ff */
[----:B------:R-:W-:Y:S01]  /*3c9e0*/  LOP3.LUT R6, R6, 0xffff, RZ, 0xc0, !PT ;  /* 0x0000ffff06067812 */ /* 0x000fe200078ec0ff */
[----:B------:R0:W-:Y:S01]  /*3c9f0*/  STL [R1+0xc8], R0 ;  /* 0x0000c80001007387 */ /* 0x0001e20000100800 */
[----:B------:R-:W-:-:S02]  /*3ca00*/  PRMT R18, R18, 0x3340, R17 ;  /* 0x0000334012127816 */ /* 0x000fc40000000011 */
[----:B------:R-:W-:Y:S02]  /*3ca10*/  PRMT R17, R2, 0x3340, R5 ;  /* 0x0000334002117816 */ /* 0x000fe40000000005 */
[----:B------:R-:W-:Y:S02]  /*3ca20*/  LOP3.LUT R2, R29, 0xffff, RZ, 0xc0, !PT ;  /* 0x0000ffff1d027812 */ /* 0x000fe400078ec0ff */
[----:B------:R-:W2:Y:S01]  /*3ca30*/  LDL.LU R29, [R1+0x60] ;  /* 0x00006000011d7983 */ /* 0x000ea20000300800 */
[----:B0-----:R-:W-:Y:S02]  /*3ca40*/  LOP3.LUT R0, R16, 0xffff, RZ, 0xc0, !PT ;  /* 0x0000ffff10007812 */ /* 0x001fe400078ec0ff */
[----:B------:R-:W-:Y:S02]  /*3ca50*/  PRMT R16, R3, 0x3340, R6 ;  /* 0x0000334003107816 */ /* 0x000fe40000000006 */
[----:B---3--:R-:W-:Y:S02]  /*3ca60*/  LOP3.LUT R3, R24, 0xffff, RZ, 0xc0, !PT ;  /* 0x0000ffff18037812 */ /* 0x008fe400078ec0ff */
[----:B------:R-:W3:Y:S01]  /*3ca70*/  LDL.LU R24, [R1+0x58] ;  /* 0x0000580001187983 */ /* 0x000ee20000300800 */
[----:B----4-:R-:W-:-:S03]  /*3ca80*/  LOP3.LUT R5, R26, 0xffff, RZ, 0xc0, !PT ;  /* 0x0000ffff1a057812 */ /* 0x010fc600078ec0ff */
[----:B------:R-:W4:Y:S01]  /*3ca90*/  LDL.LU R26, [R1+0x48] ;  /* 0x00004800011a7983 */ /* 0x000f220000300800 */
[----:B--2---:R-:W-:-:S03]  /*3caa0*/  LOP3.LUT R6, R25, 0xffff, RZ, 0xc0, !PT ;  /* 0x0000ffff19067812 */ /* 0x004fc600078ec0ff */
[----:B------:R-:W2:Y:S01]  /*3cab0*/  LDL.LU R25, [R1+0x44] ;  /* 0x0000440001197983 */ /* 0x000ea20000300800 */
[----:B------:R-:W-:Y:S02]  /*3cac0*/  PRMT R23, R2, 0x3340, R6 ;  /* 0x0000334002177816 */ /* 0x000fe40000000006 */
[----:B------:R-:W-:Y:S02]  /*3cad0*/  LOP3.LUT R7, R7, 0xffff, RZ, 0xc0, !PT ;  /* 0x0000ffff07077812 */ /* 0x000fe400078ec0ff */
[----:B------:R-:W-:Y:S01]  /*3cae0*/  LOP3.LUT R4, R4, 0xffff, RZ, 0xc0, !PT ;  /* 0x0000ffff04047812 */ /* 0x000fe200078ec0ff */
[----:B------:R0:W-:Y:S01]  /*3caf0*/  STL [R1+0x88], R23 ;  /* 0x0000881701007387 */ /* 0x0001e20000100800 */
[----:B------:R-:W-:Y:S02]  /*3cb00*/  LOP3.LUT R9, R9, 0xffff, RZ, 0xc0, !PT ;  /* 0x0000ffff09097812 */ /* 0x000fe400078ec0ff */
[----:B------:R-:W-:Y:S02]  /*3cb10*/  PRMT R4, R4, 0x3340, R0 ;  /* 0x0000334004047816 */ /* 0x000fe40000000000 */
[----:B------:R-:W-:-:S02]  /*3cb20*/  LOP3.LUT R0, R22, 0xffff, RZ, 0xc0, !PT ;  /* 0x0000ffff16007812 */ /* 0x000fc400078ec0ff */
[----:B0-----:R-:W-:Y:S02]  /*3cb30*/  PRMT R23, R3, 0x3340, R7 ;  /* 0x0000334003177816 */ /* 0x001fe40000000007 */
[----:B------:R-:W-:Y:S02]  /*3cb40*/  LOP3.LUT R20, R20, 0xffff, RZ, 0xc0, !PT ;  /* 0x0000ffff14147812 */ /* 0x000fe400078ec0ff */
[----:B------:R-:W-:Y:S01]  /*3cb50*/  SHF.R.U32.HI R22, RZ, 0x8, R2 ;  /* 0x00000008ff167819 */ /* 0x000fe20000011602 */
[----:B------:R0:W-:Y:S01]  /*3cb60*/  STL [R1+0x84], R23 ;  /* 0x0000841701007387 */ /* 0x0001e20000100800 */
[----:B------:R-:W-:Y:S02]  /*3cb70*/  SHF.R.U32.HI R2, RZ, 0x8, R3 ;  /* 0x00000008ff027819 */ /* 0x000fe40000011603 */
[----:B------:R-:W-:Y:S02]  /*3cb80*/  SHF.R.U32.HI R3, RZ, 0x8, R5 ;  /* 0x00000008ff037819 */ /* 0x000fe40000011605 */
[----:B------:R-:W-:-:S02]  /*3cb90*/  SHF.R.U32.HI R7, RZ, 0x8, R7 ;  /* 0x00000008ff077819 */ /* 0x000fc40000011607 */
[----:B0-----:R-:W-:Y:S02]  /*3cba0*/  PRMT R23, R5, 0x3340, R9 ;  /* 0x0000334005177816 */ /* 0x001fe40000000009 */
[----:B------:R-:W-:Y:S02]  /*3cbb0*/  SHF.R.U32.HI R5, RZ, 0x8, R0 ;  /* 0x00000008ff057819 */ /* 0x000fe40000011600 */
[--C-:B------:R-:W-:Y:S02]  /*3cbc0*/  PRMT R0, R0, 0x3340, R20.reuse ;  /* 0x0000334000007816 */ /* 0x100fe40000000014 */
[----:B------:R-:W-:Y:S02]  /*3cbd0*/  SHF.R.U32.HI R20, RZ, 0x8, R20 ;  /* 0x00000008ff147819 */ /* 0x000fe40000011614 */
[----:B------:R-:W-:Y:S02]  /*3cbe0*/  SHF.R.U32.HI R6, RZ, 0x8, R6 ;  /* 0x00000008ff067819 */ /* 0x000fe40000011606 */
[----:B------:R-:W-:-:S02]  /*3cbf0*/  LOP3.LUT R2, R2, 0xffff, RZ, 0xc0, !PT ;  /* 0x0000ffff02027812 */ /* 0x000fc400078ec0ff */
[----:B------:R-:W-:Y:S02]  /*3cc00*/  LOP3.LUT R7, R7, 0xffff, RZ, 0xc0, !PT ;  /* 0x0000ffff07077812 */ /* 0x000fe400078ec0ff */
[----:B------:R-:W-:Y:S02]  /*3cc10*/  LOP3.LUT R5, R5, 0xffff, RZ, 0xc0, !PT ;  /* 0x0000ffff05057812 */ /* 0x000fe400078ec0ff */
[----:B------:R-:W-:Y:S01]  /*3cc20*/  LOP3.LUT R20, R20, 0xffff, RZ, 0xc0, !PT ;  /* 0x0000ffff14147812 */ /* 0x000fe200078ec0ff */
[----:B------:R0:W-:Y:S01]  /*3cc30*/  STL [R1+0x80], R23 ;  /* 0x0000801701007387 */ /* 0x0001e20000100800 */
[----:B------:R-:W-:Y:S02]  /*3cc40*/  LOP3.LUT R22, R22, 0xffff, RZ, 0xc0, !PT ;  /* 0x0000ffff16167812 */ /* 0x000fe400078ec0ff */
[----:B------:R-:W-:Y:S01]  /*3cc50*/  LOP3.LUT R6, R6, 0xffff, RZ, 0xc0, !PT ;  /* 0x0000ffff06067812 */ /* 0x000fe200078ec0ff */
[----:B------:R1:W-:Y:S01]  /*3cc60*/  STL [R1+0x7c], R0 ;  /* 0x00007c0001007387 */ /* 0x0003e20000100800 */
[----:B------:R-:W-:-:S02]  /*3cc70*/  PRMT R2, R2, 0x3340, R7 ;  /* 0x0000334002027816 */ /* 0x000fc40000000007 */
[----:B------:R-:W-:Y:S02]  /*3cc80*/  PRMT R7, R5, 0x3340, R20 ;  /* 0x0000334005077816 */ /* 0x000fe40000000014 */
[----:B------:R-:W-:Y:S01]  /*3cc90*/  LOP3.LUT R20, R29, 0xffff, RZ, 0xc0, !PT ;  /* 0x0000ffff1d147812 */ /* 0x000fe200078ec0ff */
[----:B0-----:R-:W3:Y:S01]  /*3cca0*/  LDL.LU R23, [R1+0x9c] ;  /* 0x00009c0001177983 */ /* 0x001ee20000300800 */
[----:B-1----:R-:W-:-:S03]  /*3ccb0*/  LOP3.LUT R0, R3, 0xffff, RZ, 0xc0, !PT ;  /* 0x0000ffff03007812 */ /* 0x002fc600078ec0ff */
[----:B------:R-:W3:Y:S01]  /*3ccc0*/  LDL.LU R29, [R1+0x94] ;  /* 0x00009400011d7983 */ /* 0x000ee20000300800 */
[----:B------:R-:W-:Y:S02]  /*3ccd0*/  PRMT R3, R22, 0x3340, R6 ;  /* 0x0000334016037816 */ /* 0x000fe40000000006 */
[----:B----4-:R-:W-:Y:S02]  /*3cce0*/  LOP3.LUT R6, R26, 0xffff, RZ, 0xc0, !PT ;  /* 0x0000ffff1a067812 */ /* 0x010fe400078ec0ff */
[----:B------:R-:W4:Y:S01]  /*3ccf0*/  LDL.LU R26, [R1+0x5c] ;  /* 0x00005c00011a7983 */ /* 0x000f220000300800 */
[----:B--2---:R-:W-:-:S03]  /*3cd00*/  LOP3.LUT R5, R25, 0xffff, RZ, 0xc0, !PT ;  /* 0x0000ffff19057812 */ /* 0x004fc600078ec0ff */
[----:B------:R-:W2:Y:S01]  /*3cd10*/  LDL.LU R25, [R1+0x54] ;  /* 0x0000540001197983 */ /* 0x000ea20000300800 */
[----:B------:R-:W-:Y:S02]  /*3cd20*/  SHF.R.U32.HI R9, RZ, 0x8, R9 ;  /* 0x00000008ff097819 */ /* 0x000fe40000011609 */
[----:B------:R-:W-:Y:S02]  /*3cd30*/  LOP3.LUT R27, R27, 0xffff, RZ, 0xc0, !PT ;  /* 0x0000ffff1b1b7812 */ /* 0x000fe400078ec0ff */
[----:B------:R-:W-:-:S04]  /*3cd40*/  LOP3.LUT R9, R9, 0xffff, RZ, 0xc0, !PT ;  /* 0x0000ffff09097812 */ /* 0x000fc800078ec0ff */
[----:B------:R-:W-:Y:S02]  /*3cd50*/  PRMT R0, R0, 0x3340, R9 ;  /* 0x0000334000007816 */ /* 0x000fe40000000009 */
[----:B---3--:R-:W-:Y:S02]  /*3cd60*/  LOP3.LUT R9, R24, 0xffff, RZ, 0xc0, !PT ;  /* 0x0000ffff18097812 */ /* 0x008fe400078ec0ff */
[----:B------:R-:W-:Y:S02]  /*3cd70*/  PRMT R24, R20, 0x3340, R27 ;  /* 0x0000334014187816 */ /* 0x000fe4000000001b */
        /* <DEDUP_REMOVED lines=10> */
[----:B------:R-:W-:Y:S02]  /*3ce20*/  LOP3.LUT R20, R20, 0xffff, RZ, 0xc0, !PT ;  /* 0x0000ffff14147812 */ /* 0x000fe400078ec0ff */
[----:B0-----:R-:W-:Y:S02]  /*3ce30*/  PRMT R24, R5, 0x3340, R11 ;  /* 0x0000334005187816 */ /* 0x001fe4000000000b */
[----:B------:R-:W-:Y:S02]  /*3ce40*/  SHF.R.U32.HI R5, RZ, 0x8, R9 ;  /* 0x00000008ff057819 */ /* 0x000fe40000011609 */
[--C-:B------:R-:W-:Y:S02]  /*3ce50*/  PRMT R9, R9, 0x3340, R19.reuse ;  /* 0x0000334009097816 */ /* 0x100fe40000000013 */
[----:B------:R-:W-:Y:S01]  /*3ce60*/  SHF.R.U32.HI R19, RZ, 0x8, R19 ;  /* 0x00000008ff137819 */ /* 0x000fe20000011613 */
[----:B------:R0:W-:Y:S01]  /*3ce70*/  STL [R1+0x20], R24 ;  /* 0x0000201801007387 */ /* 0x0001e20000100800 */
[----:B------:R-:W-:-:S02]  /*3ce80*/  LOP3.LUT R8, R8, 0xffff, RZ, 0xc0, !PT ;  /* 0x0000ffff08087812 */ /* 0x000fc400078ec0ff */
[----:B------:R-:W-:Y:S01]  /*3ce90*/  LOP3.LUT R19, R19, 0xffff, RZ, 0xc0, !PT ;  /* 0x0000ffff13137812 */ /* 0x000fe200078ec0ff */
[----:B------:R1:W-:Y:S01]  /*3cea0*/  STL [R1+0x60], R9 ;  /* 0x0000600901007387 */ /* 0x0003e20000100800 */
[----:B------:R-:W-:Y:S02]  /*3ceb0*/  SHF.R.U32.HI R27, RZ, 0x8, R27 ;  /* 0x00000008ff1b7819 */ /* 0x000fe4000001161b */
[----:B0-----:R-:W-:Y:S02]  /*3cec0*/  LOP3.LUT R24, R6, 0xffff, RZ, 0xc0, !PT ;  /* 0x0000ffff06187812 */ /* 0x001fe400078ec0ff */
[----:B-1----:R-:W-:Y:S02]  /*3ced0*/  LOP3.LUT R9, R5, 0xffff, RZ, 0xc0, !PT ;  /* 0x0000ffff05097812 */ /* 0x002fe400078ec0ff */
[----:B------:R-:W-:Y:S02]  /*3cee0*/  PRMT R6, R20, 0x3340, R8 ;  /* 0x0000334014067816 */ /* 0x000fe40000000008 */
[----:B------:R-:W-:-:S02]  /*3cef0*/  PRMT R8, R9, 0x3340, R19 ;  /* 0x0000334009087816 */ /* 0x000fc40000000013 */
[----:B------:R-:W-:Y:S02]  /*3cf00*/  LOP3.LUT R22, R22, 0xffff, RZ, 0xc0, !PT ;  /* 0x0000ffff16167812 */ /* 0x000fe400078ec0ff */
[----:B------:R-:W-:Y:S02]  /*3cf10*/  LOP3.LUT R19, R23, 0xffff, RZ, 0xc0, !PT ;  /* 0x0000ffff17137812 */ /* 0x000fe400078ec0ff */
[----:B------:R-:W-:Y:S01]  /*3cf20*/  LOP3.LUT R21, R21, 0xffff, RZ, 0xc0, !PT ;  /* 0x0000ffff15157812 */ /* 0x000fe200078ec0ff */
[----:B------:R2:W-:Y:S01]  /*3cf30*/  STL [R1+0x1c], R8 ;  /* 0x00001c0801007387 */ /* 0x0005e20000100800 */
[----:B------:R-:W-:Y:S02]  /*3cf40*/  LOP3.LUT R27, R27, 0xffff, RZ, 0xc0, !PT ;  /* 0x0000ffff1b1b7812 */ /* 0x000fe400078ec0ff */
[----:B------:R-:W-:Y:S02]  /*3cf50*/  LOP3.LUT R10, R10, 0xffff, RZ, 0xc0, !PT ;  /* 0x0000ffff0a0a7812 */ /* 0x000fe400078ec0ff */
[----:B------:R-:W-:-:S02]  /*3cf60*/  PRMT R5, R22, 0x3340, R27 ;  /* 0x0000334016057816 */ /* 0x000fc4000000001b */
[----:B------:R-:W3:Y:S01]  /*3cf70*/  LDL.LU R22, [R1+0x90] ;  /* 0x0000900001167983 */ /* 0x000ee20000300800 */
[----:B------:R-:W-:-:S03]  /*3cf80*/  SHF.R.U32.HI R11, RZ, 0x8, R11 ;  /* 0x00000008ff0b7819 */ /* 0x000fc6000001160b */
[----:B------:R-:W3:Y:S04]  /*3cf90*/  LDL.LU R27, [R1+0x6c] ;  /* 0x00006c00011b7983 */ /* 0x000ee80000300800 */
[----:B------:R-:W3:Y:S01]  /*3cfa0*/  LDL.LU R23, [R1+0x64] ;  /* 0x0000640001177983 */ /* 0x000ee20000300800 */
[----:B------:R-:W-:Y:S02]  /*3cfb0*/  LOP3.LUT R11, R11, 0xffff, RZ, 0xc0, !PT ;  /* 0x0000ffff0b0b7812 */ /* 0x000fe400078ec0ff */
[----:B------:R-:W-:Y:S02]  /*3cfc0*/  LOP3.LUT R12, R12, 0xffff, RZ, 0xc0, !PT ;  /* 0x0000ffff0c0c7812 */ /* 0x000fe400078ec0ff */
[----:B------:R-:W-:Y:S02]  /*3cfd0*/  PRMT R24, R24, 0x3340, R11 ;  /* 0x0000334018187816 */ /* 0x000fe4000000000b */
[----:B------:R-:W-:-:S02]  /*3cfe0*/  LOP3.LUT R11, R29, 0xffff, RZ, 0xc0, !PT ;  /* 0x0000ffff1d0b7812 */ /* 0x000fc400078ec0ff */
[----:B------:R-:W-:Y:S02]  /*3cff0*/  LOP3.LUT R15, R15, 0xffff, RZ, 0xc0, !PT ;  /* 0x0000ffff0f0f7812 */ /* 0x000fe400078ec0ff */
[----:B------:R-:W-:-:S04]  /*3d000*/  SHF.R.U32.HI R20, RZ, 0x8, R19 ;  /* 0x00000008ff147819 */ /* 0x000fc80000011613 */
[----:B------:R-:W-:Y:S02]  /*3d010*/  LOP3.LUT R20, R20, 0xffff, RZ, 0xc0, !PT ;  /* 0x0000ffff14147812 */ /* 0x000fe400078ec0ff */
[----:B----4-:R-:W-:Y:S02]  /*3d020*/  LOP3.LUT R9, R26, 0xffff, RZ, 0xc0, !PT ;  /* 0x0000ffff1a097812 */ /* 0x010fe400078ec0ff */
[----:B--2---:R-:W-:Y:S02]  /*3d030*/  LOP3.LUT R8, R25, 0xffff, RZ, 0xc0, !PT ;  /* 0x0000ffff19087812 */ /* 0x004fe400078ec0ff */
[----:B------:R-:W-:-:S05]  /*3d040*/  PRMT R25, R19, 0x3340, R21 ;  /* 0x0000334013197816 */ /* 0x000fca0000000015 */
[----:B------:R0:W-:Y:S02]  /*3d050*/  STL [R1+0x5c], R25 ;  /* 0x00005c1901007387 */ /* 0x0001e40000100800 */
[----:B0-----:R-:W-:-:S05]  /*3d060*/  PRMT R25, R9, 0x3340, R10 ;  /* 0x0000334009197816 */ /* 0x001fca000000000a */
[----:B------:R0:W-:Y:S01]  /*3d070*/  STL [R1+0x58], R25 ;  /* 0x0000581901007387 */ /* 0x0001e20000100800 */
[----:B------:R-:W-:Y:S02]  /*3d080*/  SHF.R.U32.HI R21, RZ, 0x8, R21 ;  /* 0x00000008ff157819 */ /* 0x000fe40000011615 */
[----:B------:R-:W-:Y:S02]  /*3d090*/  SHF.R.U32.HI R19, RZ, 0x8, R9 ;  /* 0x00000008ff137819 */ /* 0x000fe40000011609 */
[----:B------:R-:W-:Y:S02]  /*3d0a0*/  SHF.R.U32.HI R9, RZ, 0x8, R8 ;  /* 0x00000008ff097819 */ /* 0x000fe40000011608 */
[----:B0-----:R-:W-:Y:S02]  /*3d0b0*/  PRMT R25, R8, 0x3340, R12 ;  /* 0x0000334008197816 */ /* 0x001fe4000000000c */
[----:B------:R-:W-:-:S03]  /*3d0c0*/  SHF.R.U32.HI R8, RZ, 0x8, R11 ;  /* 0x00000008ff087819 */ /* 0x000fc6000001160b */
[----:B------:R0:W-:Y:S01]  /*3d0d0*/  STL [R1+0x54], R25 ;  /* 0x0000541901007387 */ /* 0x0001e20000100800 */
[----:B------:R-:W-:Y:S02]  /*3d0e0*/  LOP3.LUT R21, R21, 0xffff, RZ, 0xc0, !PT ;  /* 0x0000ffff15157812 */ /* 0x000fe400078ec0ff */
[----:B0-----:R-:W-:Y:S02]  /*3d0f0*/  PRMT R25, R11, 0x3340, R15 ;  /* 0x000033400b197816 */ /* 0x001fe4000000000f */
[----:B------:R-:W2:Y:S04]  /*3d100*/  LDL.LU R11, [R1+0xb8] ;  /* 0x0000b800010b7983 */ /* 0x000ea80000300800 */
[----:B------:R0:W-:Y:S02]  /*3d110*/  STL [R1+0x50], R25 ;  /* 0x0000501901007387 */ /* 0x0001e40000100800 */
[----:B0-----:R-:W-:-:S02]  /*3d120*/  PRMT R25, R20, 0x3340, R21 ;  /* 0x0000334014197816 */ /* 0x001fc40000000015 */
[----:B------:R-:W4:Y:S04]  /*3d130*/  LDL.LU R20, [R1+0xb4] ;  /* 0x0000b40001147983 */ /* 0x000f280000300800 */
[----:B------:R-:W4:Y:S01]  /*3d140*/  LDL.LU R21, [R1+0x98] ;  /* 0x0000980001157983 */ /* 0x000f220000300800 */
[----:B------:R-:W-:Y:S02]  /*3d150*/  SHF.R.U32.HI R12, RZ, 0x8, R12 ;  /* 0x00000008ff0c7819 */ /* 0x000fe4000001160c */
[----:B------:R-:W-:Y:S02]  /*3d160*/  SHF.R.U32.HI R15, RZ, 0x8, R15 ;  /* 0x00000008ff0f7819 */ /* 0x000fe4000001160f */
[----:B------:R-:W-:Y:S02]  /*3d170*/  LOP3.LUT R9, R9, 0xffff, RZ, 0xc0, !PT ;  /* 0x0000ffff09097812 */ /* 0x000fe400078ec0ff */
[----:B------:R-:W-:-:S02]  /*3d180*/  LOP3.LUT R12, R12, 0xffff, RZ, 0xc0, !PT ;  /* 0x0000ffff0c0c7812 */ /* 0x000fc400078ec0ff */
[----:B------:R-:W-:Y:S02]  /*3d190*/  LOP3.LUT R8, R8, 0xffff, RZ, 0xc0, !PT ;  /* 0x0000ffff08087812 */ /* 0x000fe400078ec0ff */
[----:B------:R-:W-:Y:S02]  /*3d1a0*/  LOP3.LUT R15, R15, 0xffff, RZ, 0xc0, !PT ;  /* 0x0000ffff0f0f7812 */ /* 0x000fe400078ec0ff */
[----:B------:R-:W-:Y:S02]  /*3d1b0*/  SHF.R.U32.HI R10, RZ, 0x8, R10 ;  /* 0x00000008ff0a7819 */ /* 0x000fe4000001160a */
[----:B------:R-:W-:Y:S02]  /*3d1c0*/  PRMT R29, R9, 0x3340, R12 ;  /* 0x00003340091d7816 */ /* 0x000fe4000000000c */
[----:B---3--:R-:W-:Y:S02]  /*3d1d0*/  LOP3.LUT R12, R27, 0xffff, RZ, 0xc0, !PT ;  /* 0x0000ffff1b0c7812 */ /* 0x008fe400078ec0ff */
[----:B------:R-:W-:-:S02]  /*3d1e0*/  PRMT R8, R8, 0x3340, R15 ;  /* 0x0000334008087816 */ /* 0x000fc4000000000f */
[----:B------:R-:W-:Y:S02]  /*3d1f0*/  LOP3.LUT R19, R19, 0xffff, RZ, 0xc0, !PT ;  /* 0x0000ffff13137812 */ /* 0x000fe400078ec0ff */
[----:B------:R-:W-:Y:S01]  /*3d200*/  LOP3.LUT R10, R10, 0xffff, RZ, 0xc0, !PT ;  /* 0x0000ffff0a0a7812 */ /* 0x000fe200078ec0ff */
[----:B------:R0:W-:Y:S01]  /*3d210*/  STL [R1+0x18], R8 ;  /* 0x0000180801007387 */ /* 0x0001e20000100800 */
[----:B------:R-:W-:Y:S02]  /*3d220*/  LOP3.LUT R13, R13, 0xffff, RZ, 0xc0, !PT ;  /* 0x0000ffff0d0d7812 */ /* 0x000fe400078ec0ff */
[----:B------:R-:W-:Y:S02]  /*3d230*/  PRMT R26, R19, 0x3340, R10 ;  /* 0x00003340131a7816 */ /* 0x000fe4000000000a */
[----:B------:R-:W-:Y:S02]  /*3d240*/  LOP3.LUT R10, R14, 0xffff, RZ, 0xc0, !PT ;  /* 0x0000ffff0e0a7812 */ /* 0x000fe400078ec0ff */
[----:B------:R-:W-:-:S02]  /*3d250*/  SHF.R.U32.HI R14, RZ, 0x8, R12 ;  /* 0x00000008ff0e7819 */ /* 0x000fc4000001160c */
[----:B0-----:R-:W-:Y:S02]  /*3d260*/  LOP3.LUT R8, R22, 0xffff, RZ, 0xc0, !PT ;  /* 0x0000ffff16087812 */ /* 0x001fe400078ec0ff */
[----:B------:R-:W-:Y:S02]  /*3d270*/  LOP3.LUT R19, R23, 0xffff, RZ, 0xc0, !PT ;  /* 0x0000ffff17137812 */ /* 0x000fe400078ec0ff */
[----:B------:R-:W-:Y:S02]  /*3d280*/  LOP3.LUT R14, R14, 0xffff, RZ, 0xc0, !PT ;  /* 0x0000ffff0e0e7812 */ /* 0x000fe400078ec0ff */
[----:B--2---:R-:W-:-:S04]  /*3d290*/  LOP3.LUT R11, R11, 0xffff, RZ, 0xc0, !PT ;  /* 0x0000ffff0b0b7812 */ /* 0x004fc800078ec0ff */
[----:B------:R-:W-:Y:S02]  /*3d2a0*/  SHF.R.U32.HI R27, RZ, 0x8, R11 ;  /* 0x00000008ff1b7819 */ /* 0x000fe4000001160b */
[----:B------:R-:W-:Y:S02]  /*3d2b0*/  PRMT R11, R11, 0x3340, R12 ;  /* 0x000033400b0b7816 */ /* 0x000fe4000000000c */
[----:B------:R-:W-:Y:S02]  /*3d2c0*/  SHF.R.U32.HI R12, RZ, 0x8, R13 ;  /* 0x00000008ff0c7819 */ /* 0x000fe4000001160d */
[----:B----4-:R-:W-:Y:S02]  /*3d2d0*/  LOP3.LUT R15, R20, 0xffff, RZ, 0xc0, !PT ;  /* 0x0000ffff140f7812 */ /* 0x010fe400078ec0ff */
[----:B------:R-:W2:Y:S01]  /*3d2e0*/  LDL.LU R20, [R1+0xbc] ;  /* 0x0000bc0001147983 */ /* 0x000ea20000300800 */
[----:B------:R-:W-:-:S03]  /*3d2f0*/  LOP3.LUT R9, R21, 0xffff, RZ, 0xc0, !PT ;  /* 0x0000ffff15097812 */ /* 0x000fc600078ec0ff */
[----:B------:R-:W3:Y:S04]  /*3d300*/  LDL.LU R21, [R1+0x8c] ;  /* 0x00008c0001157983 */ /* 0x000ee80000300800 */
[----:B------:R0:W-:Y:S04]  /*3d310*/  STL [R1+0x48], R11 ;  /* 0x0000480b01007387 */ /* 0x0001e80000100800 */
[----:B------:R-:W4:Y:S04]  /*3d320*/  LDL.LU R22, [R1+0x70] ;  /* 0x0000700001167983 */ /* 0x000f280000300800 */
[----:B------:R-:W2:Y:S01]  /*3d330*/  LDL.LU R23, [R1+0x68] ;  /* 0x0000680001177983 */ /* 0x000ea20000300800 */
[----:B0-----:R-:W-:-:S02]  /*3d340*/  SHF.R.U32.HI R11, RZ, 0x8, R9 ;  /* 0x00000008ff0b7819 */ /* 0x001fc40000011609 */
[----:B------:R-:W-:Y:S02]  /*3d350*/  PRMT R9, R9, 0x3340, R13 ;  /* 0x0000334009097816 */ /* 0x000fe4000000000d */
[----:B------:R-:W-:-:S03]  /*3d360*/  PRMT R13, R8, 0x3340, R10 ;  /* 0x00003340080d7816 */ /* 0x000fc6000000000a */
[----:B------:R0:W-:Y:S01]  /*3d370*/  STL [R1+0x44], R9 ;  /* 0x0000440901007387 */ /* 0x0001e20000100800 */
[----:B------:R-:W-:-:S03]  /*3d380*/  SHF.R.U32.HI R10, RZ, 0x8, R10 ;  /* 0x00000008ff0a7819 */ /* 0x000fc6000001160a */
[----:B------:R1:W-:Y:S01]  /*3d390*/  STL [R1+0x40], R13 ;  /* 0x0000400d01007387 */ /* 0x0003e20000100800 */
[----:B------:R-:W-:Y:S02]  /*3d3a0*/  LOP3.LUT R11, R11, 0xffff, RZ, 0xc0, !PT ;  /* 0x0000ffff0b0b7812 */ /* 0x000fe400078ec0ff */
[----:B------:R-:W-:Y:S02]  /*3d3b0*/  LOP3.LUT R12, R12, 0xffff, RZ, 0xc0, !PT ;  /* 0x0000ffff0c0c7812 */ /* 0x000fe400078ec0ff */
[----:B0-----:R-:W-:Y:S02]  /*3d3c0*/  SHF.R.U32.HI R9, RZ, 0x8, R8 ;  /* 0x00000008ff097819 */ /* 0x001fe40000011608 */
[----:B-1----:R-:W-:Y:S02]  /*3d3d0*/  PRMT R13, R15, 0x3340, R19 ;  /* 0x000033400f0d7816 */ /* 0x002fe40000000013 */
[----:B------:R-:W-:Y:S02]  /*3d3e0*/  SHF.R.U32.HI R8, RZ, 0x8, R15 ;  /* 0x00000008ff087819 */ /* 0x000fe4000001160f */
[----:B------:R-:W-:Y:S01]  /*3d3f0*/  LOP3.LUT R27, R27, 0xffff, RZ, 0xc0, !PT ;  /* 0x0000ffff1b1b7812 */ /* 0x000fe200078ec0ff */
[----:B------:R-:W3:Y:S01]  /*3d400*/  LDL.LU R15, [R1+0xc0] ;  /* 0x0000c000010f7983 */ /* 0x000ee20000300800 */
[----:B------:R-:W-:-:S02]  /*3d410*/  LOP3.LUT R9, R9, 0xffff, RZ, 0xc0, !PT ;  /* 0x0000ffff09097812 */ /* 0x000fc400078ec0ff */
[----:B------:R-:W-:Y:S01]  /*3d420*/  LOP3.LUT R10, R10, 0xffff, RZ, 0xc0, !PT ;  /* 0x0000ffff0a0a7812 */ /* 0x000fe200078ec0ff */
[----:B------:R0:W-:Y:S01]  /*3d430*/  STL [R1+0x4c], R13 ;  /* 0x00004c0d01007387 */ /* 0x0001e20000100800 */
[----:B------:R-:W-:Y:S02]  /*3d440*/  PRMT R12, R11, 0x3340, R12 ;  /* 0x000033400b0c7816 */ /* 0x000fe4000000000c */
[----:B------:R-:W-:Y:S02]  /*3d450*/  PRMT R27, R27, 0x3340, R14 ;  /* 0x000033401b1b7816 */ /* 0x000fe4000000000e */
[----:B------:R-:W-:Y:S02]  /*3d460*/  PRMT R10, R9, 0x3340, R10 ;  /* 0x00003340090a7816 */ /* 0x000fe4000000000a */
[----:B0-----:R-:W-:Y:S02]  /*3d470*/  SHF.R.U32.HI R13, RZ, 0x8, R19 ;  /* 0x00000008ff0d7819 */ /* 0x001fe40000011613 */
[----:B------:R-:W3:Y:S04]  /*3d480*/  LDL.LU R19, [R1+0xcc] ;  /* 0x0000cc0001137983 */ /* 0x000ee80000300800 */
[----:B------:R-:W3:Y:S04]  /*3d490*/  LDL.LU R14, [R1+0xe0] ;  /* 0x0000e000010e7983 */ /* 0x000ee80000300800 */
[----:B------:R-:W3:Y:S04]  /*3d4a0*/  LDL.LU R11, [R1+0xc] ;  /* 0x00000c00010b7983 */ /* 0x000ee80000300800 */
[----:B------:R0:W-:Y:S04]  /*3d4b0*/  STL [R1], R12 ;  /* 0x0000000c01007387 */ /* 0x0001e80000100800 */
[----:B0-----:R-:W3:Y:S04]  /*3d4c0*/  LDL.LU R12, [R1+0xe4] ;  /* 0x0000e400010c7983 */ /* 0x001ee80000300800 */
[----:B------:R-:W3:Y:S04]  /*3d4d0*/  LDL.LU R9, [R1+0xa8] ;  /* 0x0000a80001097983 */ /* 0x000ee80000300800 */
[----:B------:R0:W-:Y:S04]  /*3d4e0*/  STL [R1+0x10], R10 ;  /* 0x0000100a01007387 */ /* 0x0001e80000100800 */
[----:B0-----:R-:W3:Y:S01]  /*3d4f0*/  LDL.LU R10, [R1+0xe8] ;  /* 0x0000e800010a7983 */ /* 0x001ee20000300800 */
[----:B------:R-:W-:-:S02]  /*3d500*/  LOP3.LUT R8, R8, 0xffff, RZ, 0xc0, !PT ;  /* 0x0000ffff08087812 */ /* 0x000fc400078ec0ff */
[----:B------:R-:W-:-:S04]  /*3d510*/  LOP3.LUT R13, R13, 0xffff, RZ, 0xc0, !PT ;  /* 0x0000ffff0d0d7812 */ /* 0x000fc800078ec0ff */
[----:B------:R-:W-:-:S05]  /*3d520*/  PRMT R13, R8, 0x3340, R13 ;  /* 0x00003340080d7816 */ /* 0x000fca000000000d */
[----:B------:R2:W-:Y:S02]  /*3d530*/  STL [R1+0x14], R13 ;  /* 0x0000140d01007387 */ /* 0x0005e40000100800 */
[----:B--2---:R-:W-:Y:S02]  /*3d540*/  LOP3.LUT R13, R23, 0xffff, RZ, 0xc0, !PT ;  /* 0x0000ffff170d7812 */ /* 0x004fe400078ec0ff */
[----:B---3--:R-:W-:Y:S02]  /*3d550*/  PRMT R8, R10, 0x5410, R9 ;  /* 0x000054100a087816 */ /* 0x008fe40000000009 */
[----:B------:R-:W-:Y:S02]  /*3d560*/  PRMT R9, R12, 0x5410, R11 ;  /* 0x000054100c097816 */ /* 0x000fe4000000000b */
[----:B------:R-:W-:Y:S02]  /*3d570*/  PRMT R10, R14, 0x5410, R28 ;  /* 0x000054100e0a7816 */ /* 0x000fe4000000001c */
[----:B------:R-:W-:Y:S01]  /*3d580*/  LOP3.LUT R14, R19, 0xffff, RZ, 0xc0, !PT ;  /* 0x0000ffff130e7812 */ /* 0x000fe200078ec0ff */
[----:B------:R-:W2:Y:S01]  /*3d590*/  LDL.LU R28, [R1+0x14a8] ;  /* 0x0014a800011c7983 */ /* 0x000ea20000300800 */
[----:B------:R-:W-:-:S02]  /*3d5a0*/  LOP3.LUT R11, R20, 0xffff, RZ, 0xc0, !PT ;  /* 0x0000ffff140b7812 */ /* 0x000fc400078ec0ff */
[----:B------:R-:W-:Y:S01]  /*3d5b0*/  LOP3.LUT R20, R21, 0xffff, RZ, 0xc0, !PT ;  /* 0x0000ffff15147812 */ /* 0x000fe200078ec0ff */
[----:B------:R-:W3:Y:S01]  /*3d5c0*/  LDL.LU R23, [R1+0xa4] ;  /* 0x0000a40001177983 */ /* 0x000ee20000300800 */
[----:B------:R-:W-:Y:S02]  /*3d5d0*/  SHF.R.U32.HI R19, RZ, 0x8, R14 ;  /* 0x00000008ff137819 */ /* 0x000fe4000001160e */
[----:B------:R-:W-:Y:S01]  /*3d5e0*/  PRMT R14, R14, 0x3340, R20 ;  /* 0x000033400e0e7816 */ /* 0x000fe20000000014 */
[----:B------:R-:W2:Y:S01]  /*3d5f0*/  LDL.LU R21, [R1+0xb0] ;  /* 0x0000b00001157983 */ /* 0x000ea20000300800 */
[----:B------:R-:W-:Y:S02]  /*3d600*/  LOP3.LUT R12, R15, 0xffff, RZ, 0xc0, !PT ;  /* 0x0000ffff0f0c7812 */ /* 0x000fe400078ec0ff */
[----:B----4-:R-:W-:Y:S02]  /*3d610*/  LOP3.LUT R15, R22, 0xffff, RZ, 0xc0, !PT ;  /* 0x0000ffff160f7812 */ /* 0x010fe400078ec0ff */
[----:B------:R-:W4:Y:S04]  /*3d620*/  LDL.LU R22, [R1+0xac] ;  /* 0x0000ac0001167983 */ /* 0x000f280000300800 */
[----:B------:R0:W-:Y:S02]  /*3d630*/  STL [R1+0x3c], R14 ;  /* 0x00003c0e01007387 */ /* 0x0001e40000100800 */
[----:B0-----:R-:W-:-:S02]  /*3d640*/  SHF.R.U32.HI R14, RZ, 0x8, R12 ;  /* 0x00000008ff0e7819 */ /* 0x001fc4000001160c */
[----:B------:R-:W-:-:S05]  /*3d650*/  PRMT R12, R12, 0x3340, R15 ;  /* 0x000033400c0c7816 */ /* 0x000fca000000000f */
[----:B------:R0:W-:Y:S02]  /*3d660*/  STL [R1+0x38], R12 ;  /* 0x0000380c01007387 */ /* 0x0001e40000100800 */
[----:B0-----:R-:W-:Y:S02]  /*3d670*/  SHF.R.U32.HI R12, RZ, 0x8, R11 ;  /* 0x00000008ff0c7819 */ /* 0x001fe4000001160b */
[----:B------:R-:W-:-:S05]  /*3d680*/  PRMT R11, R11, 0x3340, R13 ;  /* 0x000033400b0b7816 */ /* 0x000fca000000000d */
[----:B------:R0:W-:Y:S04]  /*3d690*/  STL [R1+0x30], R11 ;  /* 0x0000300b01007387 */ /* 0x0001e80000100800 */
[----:B0-----:R-:W2:Y:S01]  /*3d6a0*/  LDL.LU R11, [R1+0xa0] ;  /* 0x0000a000010b7983 */ /* 0x001ea20000300800 */
[----:B------:R-:W-:Y:S02]  /*3d6b0*/  SHF.R.U32.HI R20, RZ, 0x8, R20 ;  /* 0x00000008ff147819 */ /* 0x000fe40000011614 */
[----:B------:R-:W-:Y:S02]  /*3d6c0*/  SHF.R.U32.HI R15, RZ, 0x8, R15 ;  /* 0x00000008ff0f7819 */ /* 0x000fe4000001160f */
[----:B------:R-:W-:Y:S02]  /*3d6d0*/  LOP3.LUT R19, R19, 0xffff, RZ, 0xc0, !PT ;  /* 0x0000ffff13137812 */ /* 0x000fe400078ec0ff */
[----:B------:R-:W-:-:S02]  /*3d6e0*/  LOP3.LUT R20, R20, 0xffff, RZ, 0xc0, !PT ;  /* 0x0000ffff14147812 */ /* 0x000fc400078ec0ff */
[----:B------:R-:W-:Y:S02]  /*3d6f0*/  LOP3.LUT R14, R14, 0xffff, RZ, 0xc0, !PT ;  /* 0x0000ffff0e0e7812 */ /* 0x000fe400078ec0ff */
[----:B------:R-:W-:Y:S02]  /*3d700*/  LOP3.LUT R15, R15, 0xffff, RZ, 0xc0, !PT ;  /* 0x0000ffff0f0f7812 */ /* 0x000fe400078ec0ff */
[----:B------:R-:W-:Y:S02]  /*3d710*/  PRMT R20, R19, 0x3340, R20 ;  /* 0x0000334013147816 */ /* 0x000fe40000000014 */
[----:B------:R-:W-:Y:S02]  /*3d720*/  SHF.R.U32.HI R13, RZ, 0x8, R13 ;  /* 0x00000008ff0d7819 */ /* 0x000fe4000001160d */
[----:B------:R-:W-:Y:S02]  /*3d730*/  PRMT R15, R14, 0x3340, R15 ;  /* 0x000033400e0f7816 */ /* 0x000fe4000000000f */
[----:B------:R-:W-:-:S02]  /*3d740*/  LOP3.LUT R12, R12, 0xffff, RZ, 0xc0, !PT ;  /* 0x0000ffff0c0c7812 */ /* 0x000fc400078ec0ff */
[----:B------:R-:W-:-:S04]  /*3d750*/  LOP3.LUT R13, R13, 0xffff, RZ, 0xc0, !PT ;  /* 0x0000ffff0d0d7812 */ /* 0x000fc800078ec0ff */
[----:B------:R-:W-:Y:S02]  /*3d760*/  PRMT R13, R12, 0x3340, R13 ;  /* 0x000033400c0d7816 */ /* 0x000fe4000000000d */
[----:B--2---:R-:W-:Y:S02]  /*3d770*/  PRMT R11, R28, 0x5410, R11 ;  /* 0x000054101c0b7816 */ /* 0x004fe4000000000b */
[----:B------:R-:W2:Y:S04]  /*3d780*/  LDL.LU R28, [R1+0x14a4] ;  /* 0x0014a400011c7983 */ /* 0x000ea80000300800 */
[----:B------:R-:W3:Y:S04]  /*3d790*/  LDL.LU R19, [R1+0xd0] ;  /* 0x0000d00001137983 */ /* 0x000ee80000300800 */
[----:B------:R0:W-:Y:S04]  /*3d7a0*/  STL [R1+0x4], R20 ;  /* 0x0000041401007387 */ /* 0x0001e80000100800 */
[----:B0-----:R-:W3:Y:S04]  /*3d7b0*/  LDL.LU R20, [R1+0xc4] ;  /* 0x0000c40001147983 */ /* 0x001ee80000300800 */
[----:B------:R-:W3:Y:S04]  /*3d7c0*/  LDL.LU R14, [R1+0xd8] ;  /* 0x0000d800010e7983 */ /* 0x000ee80000300800 */
[----:B------:R0:W-:Y:S04]  /*3d7d0*/  STL [R1+0x8], R15 ;  /* 0x0000080f01007387 */ /* 0x0001e80000100800 */
[----:B0-----:R-:W3:Y:S04]  /*3d7e0*/  LDL.LU R15, [R1+0xd4] ;  /* 0x0000d400010f7983 */ /* 0x001ee80000300800 */
[----:B------:R-:W3:Y:S04]  /*3d7f0*/  LDL.LU R12, [R1+0xf0] ;  /* 0x0000f000010c7983 */ /* 0x000ee80000300800 */
[----:B------:R0:W-:Y:S04]  /*3d800*/  STL [R1+0xc], R13 ;  /* 0x00000c0d01007387 */ /* 0x0001e80000100800 */
[----:B0-----:R-:W4:Y:S04]  /*3d810*/  LDL.LU R13, [R1+0xdc] ;  /* 0x0000dc00010d7983 */ /* 0x001f280000300800 */
[----:B--2---:R0:W-:Y:S04]  /*3d820*/  STSM.16.M88.4 [R28], R8 ;  /* 0x000000081c007844 */ /* 0x0041e80000000200 */
[----:B0-----:R-:W4:Y:S04]  /*3d830*/  LDL.LU R8, [R1+0x78] ;  /* 0x0000780001087983 */ /* 0x001f280000300800 */
[----:B------:R-:W2:Y:S04]  /*3d840*/  LDL.LU R10, [R1+0x74] ;  /* 0x00007400010a7983 */ /* 0x000ea80000300800 */
[----:B------:R-:W2:Y:S01]  /*3d850*/  LDL.LU R11, [R1+0x2c] ;  /* 0x00002c00010b7983 */ /* 0x000ea20000300800 */
[----:B---3--:R-:W-:-:S03]  /*3d860*/  PRMT R12, R12, 0x5410, R23 ;  /* 0x000054100c0c7816 */ /* 0x008fc60000000017 */
[----:B------:R-:W3:Y:S01]  /*3d870*/  LDL.LU R23, [R1+0x14a0] ;  /* 0x0014a00001177983 */ /* 0x000ee20000300800 */
[----:B------:R-:W0:Y:S02]  /*3d880*/  S2R R9, SR_TID.X ;  /* 0x0000000000097919 */ /* 0x000e240000002100 */
[----:B0-----:R-:W-:Y:S01]  /*3d890*/  LOP3.LUT R9, R9, 0x3f, RZ, 0xc0, !PT ;  /* 0x0000003f09097812 */ /* 0x001fe200078ec0ff */
[----:B------:R-:W-:Y:S01]  /*3d8a0*/  BAR.SYNC.DEFER_BLOCKING 0x0 ;  /* 0x0000000000007b1d */ /* 0x000fe20000010000 */
[----:B----4-:R-:W-:Y:S02]  /*3d8b0*/  PRMT R13, R13, 0x5410, R8 ;  /* 0x000054100d0d7816 */ /* 0x010fe40000000008 */
[----:B--2---:R-:W-:Y:S02]  /*3d8c0*/  PRMT R14, R14, 0x5410, R10 ;  /* 0x000054100e0e7816 */ /* 0x004fe4000000000a */
[----:B------:R-:W-:Y:S02]  /*3d8d0*/  PRMT R10, R21, 0x5410, R17 ;  /* 0x00005410150a7816 */ /* 0x000fe40000000011 */
[----:B------:R-:W-:-:S02]  /*3d8e0*/  PRMT R15, R15, 0x5410, R11 ;  /* 0x000054100f0f7816 */ /* 0x000fc4000000000b */
[----:B------:R-:W-:Y:S02]  /*3d8f0*/  PRMT R11, R22, 0x5410, R16 ;  /* 0x00005410160b7816 */ /* 0x000fe40000000010 */
[----:B---3--:R-:W-:Y:S02]  /*3d900*/  PRMT R8, R19, 0x5410, R23 ;  /* 0x0000541013087816 */ /* 0x008fe40000000017 */
[----:B------:R-:W-:Y:S01]  /*3d910*/  LEA R19, R9, UR4, 0x4 ;  /* 0x0000000409137c11 */ /* 0x000fe2000f8e20ff */
[----:B------:R-:W0:Y:S01]  /*3d920*/  LDCU UR4, c[0x0][0x3b4] ;  /* 0x00007680ff0477ac */ /* 0x000e220008000800 */
[----:B------:R-:W-:-:S03]  /*3d930*/  PRMT R9, R20, 0x5410, R18 ;  /* 0x0000541014097816 */ /* 0x000fc60000000012 */
[----:B------:R-:W1:Y:S01]  /*3d940*/  LDS.128 R20, [R19] ;  /* 0x0000000013147984 */ /* 0x000e620000000c00 */
[----:B------:R-:W-:Y:S06]  /*3d950*/  BAR.SYNC.DEFER_BLOCKING 0x0 ;  /* 0x0000000000007b1d */ /* 0x000fec0000010000 */
[----:B------:R-:W-:Y:S04]  /*3d960*/  STSM.16.M88.4 [R28], R12 ;  /* 0x0000000c1c007844 */ /* 0x000fe80000000200 */
[----:B------:R-:W-:Y:S01]  /*3d970*/  STL [R1+0x34], R19 ;  /* 0x0000341301007387 */ /* 0x000fe20000100800 */
[----:B------:R-:W-:Y:S06]  /*3d980*/  BAR.SYNC.DEFER_BLOCKING 0x0 ;  /* 0x0000000000007b1d */ /* 0x000fec0000010000 */
[----:B------:R-:W2:Y:S04]  /*3d990*/  LDS.128 R16, [R19] ;  /* 0x0000000013107984 */ /* 0x000ea80000000c00 */
[----:B-1----:R1:W-:Y:S01]  /*3d9a0*/  STL.64 [R1+0x1490], R22 ;  /* 0x0014901601007387 */ /* 0x0023e20000100a00 */
[----:B------:R-:W-:Y:S06]  /*3d9b0*/  BAR.SYNC.DEFER_BLOCKING 0x0 ;  /* 0x0000000000007b1d */ /* 0x000fec0000010000 */
[----:B-1----:R-:W3:Y:S04]  /*3d9c0*/  LDL.LU R22, [R1+0x24] ;  /* 0x0000240001167983 */ /* 0x002ee80000300800 */
[----:B------:R-:W4:Y:S04]  /*3d9d0*/  LDL.LU R23, [R1+0x20] ;  /* 0x0000200001177983 */ /* 0x000f280000300800 */
[----:B------:R1:W-:Y:S04]  /*3d9e0*/  STL.64 [R1+0x1498], R20 ;  /* 0x0014981401007387 */ /* 0x0003e80000100a00 */
[----:B-1----:R-:W3:Y:S04]  /*3d9f0*/  LDL.LU R20, [R1+0x7c] ;  /* 0x00007c0001147983 */ /* 0x002ee80000300800 */
[----:B------:R-:W3:Y:S04]  /*3da00*/  LDL.LU R21, [R1+0x28] ;  /* 0x0000280001157983 */ /* 0x000ee80000300800 */
[----:B------:R-:W3:Y:S04]  /*3da10*/  LDL.LU R12, [R1+0xc8] ;  /* 0x0000c800010c7983 */ /* 0x000ee80000300800 */
[----:B------:R-:W4:Y:S04]  /*3da20*/  LDL.LU R13, [R1+0x88] ;  /* 0x00008800010d7983 */ /* 0x000f280000300800 */
[----:B------:R-:W4:Y:S04]  /*3da30*/  LDL.LU R14, [R1+0x84] ;  /* 0x00008400010e7983 */ /* 0x000f280000300800 */
[----:B------:R-:W4:Y:S04]  /*3da40*/  LDL.LU R15, [R1+0x80] ;  /* 0x00008000010f7983 */ /* 0x000f280000300800 */
[----:B--2---:R-:W-:Y:S04]  /*3da50*/  STL.64 [R1+0x1488], R16 ;  /* 0x0014881001007387 */ /* 0x004fe80000100a00 */
[----:B------:R1:W-:Y:S04]  /*3da60*/  STL [R1+0x1484], R18 ;  /* 0x0014841201007387 */ /* 0x0003e80000100800 */
[----:B-1----:R-:W2:Y:S04]  /*3da70*/  LDL R18, [R1+0x34] ;  /* 0x0000340001127983 */ /* 0x002ea80000100800 */
[----:B------:R3:W-:Y:S04]  /*3da80*/  STSM.16.M88.4 [R28], R8 ;  /* 0x000000081c007844 */ /* 0x0007e80000000200 */
[----:B------:R-:W-:Y:S01]  /*3da90*/  STL [R1+0x1480], R19 ;  /* 0x0014801301007387 */ /* 0x000fe20000100800 */
[----:B------:R-:W-:Y:S01]  /*3daa0*/  BAR.SYNC.DEFER_BLOCKING 0x0 ;  /* 0x0000000000007b1d */ /* 0x000fe20000010000 */
[----:B---3--:R-:W-:-:S02]  /*3dab0*/  PRMT R8, R12, 0x5410, R4 ;  /* 0x000054100c087816 */ /* 0x008fc40000000004 */
[----:B----4-:R-:W-:Y:S02]  /*3dac0*/  PRMT R9, R13, 0x5410, R3 ;  /* 0x000054100d097816 */ /* 0x010fe40000000003 */
[----:B------:R-:W-:Y:S02]  /*3dad0*/  PRMT R10, R14, 0x5410, R2 ;  /* 0x000054100e0a7816 */ /* 0x000fe40000000002 */
[----:B------:R-:W-:Y:S02]  /*3dae0*/  PRMT R11, R15, 0x5410, R0 ;  /* 0x000054100f0b7816 */ /* 0x000fe40000000000 */
[----:B------:R-:W-:Y:S01]  /*3daf0*/  PRMT R4, R20, 0x5410, R7 ;  /* 0x0000541014047816 */ /* 0x000fe20000000007 */
[----:B------:R-:W3:Y:S04]  /*3db00*/  LDL.LU R0, [R1+0x40] ;  /* 0x0000400001007983 */ /* 0x000ee80000300800 */
[----:B--2---:R-:W1:Y:S01]  /*3db10*/  LDS.128 R12, [R18] ;  /* 0x00000000120c7984 */ /* 0x004e620000000c00 */
[----:B------:R-:W-:Y:S01]  /*3db20*/  BAR.SYNC.DEFER_BLOCKING 0x0 ;  /* 0x0000000000007b1d */ /* 0x000fe20000010000 */
[----:B------:R-:W-:-:S05]  /*3db30*/  PRMT R7, R23, 0x5410, R24 ;  /* 0x0000541017077816 */ /* 0x000fca0000000018 */
[----:B------:R-:W2:Y:S04]  /*3db40*/  LDL.LU R24, [R1+0x50] ;  /* 0x0000500001187983 */ /* 0x000ea80000300800 */
[----:B------:R-:W4:Y:S04]  /*3db50*/  LDL.LU R2, [R1+0x14] ;  /* 0x0000140001027983 */ /* 0x000f280000300800 */
[----:B------:R-:W4:Y:S04]  /*3db60*/  LDL.LU R20, [R1+0x4c] ;  /* 0x00004c0001147983 */ /* 0x000f280000300800 */
[----:B------:R0:W-:Y:S04]  /*3db70*/  STSM.16.M88.4 [R28], R8 ;  /* 0x000000081c007844 */ /* 0x0001e80000000200 */
[----:B-1----:R-:W-:Y:S04]  /*3db80*/  STL.64 [R1+0x20], R12 ;  /* 0x0000200c01007387 */ /* 0x002fe80000100a00 */
[----:B------:R-:W-:Y:S01]  /*3db90*/  STL.64 [R1+0x28], R14 ;  /* 0x0000280e01007387 */ /* 0x000fe20000100a00 */
[----:B------:R-:W-:Y:S01]  /*3dba0*/  BAR.SYNC.DEFER_BLOCKING 0x0 ;  /* 0x0000000000007b1d */ /* 0x000fe20000010000 */
[----:B------:R-:W-:-:S02]  /*3dbb0*/  PRMT R5, R21, 0x5410, R5 ;  /* 0x0000541015057816 */ /* 0x000fc40000000005 */
[----:B------:R-:W-:-:S03]  /*3dbc0*/  PRMT R6, R22, 0x5410, R6 ;  /* 0x0000541016067816 */ /* 0x000fc60000000006 */
[----:B------:R-:W2:Y:S04]  /*3dbd0*/  LDL.LU R3, [R1+0x4] ;  /* 0x0000040001037983 */ /* 0x000ea80000300800 */
[----:B------:R-:W2:Y:S04]  /*3dbe0*/  LDL.LU R21, [R1+0x3c] ;  /* 0x00003c0001157983 */ /* 0x000ea80000300800 */
[----:B------:R-:W2:Y:S04]  /*3dbf0*/  LDL.LU R19, [R1+0x8] ;  /* 0x0000080001137983 */ /* 0x000ea80000300800 */
[----:B------:R-:W2:Y:S04]  /*3dc00*/  LDL.LU R22, [R1+0x38] ;  /* 0x0000380001167983 */ /* 0x000ea80000300800 */
[----:B------:R-:W1:Y:S01]  /*3dc10*/  LDS.128 R12, [R18] ;  /* 0x00000000120c7984 */ /* 0x000e620000000c00 */
[----:B------:R-:W-:Y:S06]  /*3dc20*/  BAR.SYNC.DEFER_BLOCKING 0x0 ;  /* 0x0000000000007b1d */ /* 0x000fec0000010000 */
[----:B------:R-:W2:Y:S04]  /*3dc30*/  LDL.LU R16, [R1+0xc] ;  /* 0x00000c0001107983 */ /* 0x000ea80000300800 */
[----:B------:R-:W2:Y:S04]  /*3dc40*/  LDL.LU R23, [R1+0x30] ;  /* 0x0000300001177983 */ /* 0x000ea80000300800 */
[----:B------:R-:W2:Y:S04]  /*3dc50*/  LDL R17, [R1+0x5b8] ;  /* 0x0005b80001117983 */ /* 0x000ea80000100800 */
[----:B0-----:R-:W2:Y:S04]  /*3dc60*/  LDL.LU R8, [R1+0x48] ;  /* 0x0000480001087983 */ /* 0x001ea80000300800 */
[----:B------:R-:W2:Y:S04]  /*3dc70*/  LDL.LU R9, [R1] ;  /* 0x0000000001097983 */ /* 0x000ea80000300800 */
[----:B------:R-:W2:Y:S04]  /*3dc80*/  LDL.LU R10, [R1+0x44] ;  /* 0x00004400010a7983 */ /* 0x000ea80000300800 */
[----:B------:R-:W3:Y:S04]  /*3dc90*/  LDL.LU R11, [R1+0x10] ;  /* 0x00001000010b7983 */ /* 0x000ee80000300800 */
[----:B-1----:R0:W-:Y:S04]  /*3dca0*/  STL [R1+0x147c], R13 ;  /* 0x00147c0d01007387 */ /* 0x0021e80000100800 */
[----:B------:R-:W-:Y:S04]  /*3dcb0*/  STSM.16.M88.4 [R28], R4 ;  /* 0x000000041c007844 */ /* 0x000fe80000000200 */
[----:B0-----:R-:W2:Y:S04]  /*3dcc0*/  LDL.LU R13, [R1+0x18] ;  /* 0x00001800010d7983 */ /* 0x001ea80000300800 */
[----:B------:R0:W-:Y:S04]  /*3dcd0*/  STL [R1+0x1478], R14 ;  /* 0x0014780e01007387 */ /* 0x0001e80000100800 */
[----:B0-----:R-:W2:Y:S04]  /*3dce0*/  LDL.LU R14, [R1+0x54] ;  /* 0x00005400010e7983 */ /* 0x001ea80000300800 */
[----:B------:R0:W-:Y:S04]  /*3dcf0*/  STL [R1+0x1474], R15 ;  /* 0x0014740f01007387 */ /* 0x0001e80000100800 */
[----:B0-----:R-:W2:Y:S04]  /*3dd00*/  LDL.LU R15, [R1+0x58] ;  /* 0x00005800010f7983 */ /* 0x001ea80000300800 */
[----:B------:R-:W2:Y:S04]  /*3dd10*/  LDL.LU R5, [R1+0x1c] ;  /* 0x00001c0001057983 */ /* 0x000ea80000300800 */
[----:B------:R-:W2:Y:S04]  /*3dd20*/  LDL.LU R6, [R1+0x60] ;  /* 0x0000600001067983 */ /* 0x000ea80000300800 */
[----:B------:R-:W3:Y:S01]  /*3dd30*/  LDL.LU R7, [R1+0x5c] ;  /* 0x00005c0001077983 */ /* 0x000ee20000300800 */
[----:B------:R-:W-:Y:S01]  /*3dd40*/  BAR.SYNC.DEFER_BLOCKING 0x0 ;  /* 0x0000000000007b1d */ /* 0x000fe20000010000 */
[----:B--2---:R-:W-:-:S02]  /*3dd50*/  PRMT R4, R6, 0x5410, R5 ;  /* 0x0000541006047816 */ /* 0x004fc40000000005 */
[----:B------:R-:W-:Y:S02]  /*3dd60*/  PRMT R6, R15, 0x5410, R26 ;  /* 0x000054100f067816 */ /* 0x000fe4000000001a */
[----:B---3--:R-:W-:Y:S01]  /*3dd70*/  PRMT R5, R7, 0x5410, R25 ;  /* 0x0000541007057816 */ /* 0x008fe20000000019 */
[----:B------:R-:W2:Y:S01]  /*3dd80*/  LDL R15, [R1+0x764] ;  /* 0x00076400010f7983 */ /* 0x000ea20000100800 */
[----:B------:R-:W-:Y:S02]  /*3dd90*/  PRMT R25, R8, 0x5410, R27 ;  /* 0x0000541008197816 */ /* 0x000fe4000000001b */
[----:B------:R-:W-:Y:S02]  /*3dda0*/  PRMT R26, R10, 0x5410, R9 ;  /* 0x000054100a1a7816 */ /* 0x000fe40000000009 */
[----:B------:R-:W-:Y:S02]  /*3ddb0*/  PRMT R27, R0, 0x5410, R11 ;  /* 0x00005410001b7816 */ /* 0x000fe4000000000b */
[----:B------:R-:W0:Y:S01]  /*3ddc0*/  LDS.128 R8, [R18] ;  /* 0x0000000012087984 */ /* 0x000e220000000c00 */
[----:B------:R-:W-:Y:S01]  /*3ddd0*/  PRMT R7, R14, 0x5410, R29 ;  /* 0x000054100e077816 */ /* 0x000fe2000000001d */
[----:B------:R-:W-:Y:S06]  /*3dde0*/  BAR.SYNC.DEFER_BLOCKING 0x0 ;  /* 0x0000000000007b1d */ /* 0x000fec0000010000 */
[----:B------:R-:W-:Y:S02]  /*3ddf0*/  STSM.16.M88.4 [R28], R4 ;  /* 0x000000041c007844 */ /* 0x000fe40000000200 */
[----:B------:R-:W-:Y:S01]  /*3de00*/  BAR.SYNC.DEFER_BLOCKING 0x0 ;  /* 0x0000000000007b1d */ /* 0x000fe20000010000 */
[----:B------:R-:W-:-:S05]  /*3de10*/  PRMT R24, R24, 0x5410, R13 ;  /* 0x0000541018187816 */ /* 0x000fca000000000d */
[----:B------:R-:W-:Y:S02]  /*3de20*/  LDS.128 R4, [R18] ;  /* 0x0000000012047984 */ /* 0x000fe40000000c00 */
[----:B------:R-:W-:Y:S06]  /*3de30*/  BAR.SYNC.DEFER_BLOCKING 0x0 ;  /* 0x0000000000007b1d */ /* 0x000fec0000010000 */
[----:B------:R-:W-:Y:S02]  /*3de40*/  STSM.16.M88.4 [R28], R24 ;  /* 0x000000181c007844 */ /* 0x000fe40000000200 */
[----:B------:R-:W-:Y:S06]  /*3de50*/  BAR.SYNC.DEFER_BLOCKING 0x0 ;  /* 0x0000000000007b1d */ /* 0x000fec0000010000 */
[----:B------:R-:W1:Y:S04]  /*3de60*/  LDS.128 R24, [R18] ;  /* 0x0000000012187984 */ /* 0x000e680000000c00 */
[----:B0-----:R0:W-:Y:S01]  /*3de70*/  STL [R1+0x1470], R11 ;  /* 0x0014700b01007387 */ /* 0x0011e20000100800 */
[----:B----4-:R-:W-:-:S03]  /*3de80*/  PRMT R20, R20, 0x5410, R2 ;  /* 0x0000541014147816 */ /* 0x010fc60000000002 */
[----:B0-----:R-:W3:Y:S01]  /*3de90*/  LDL R11, [R1+0x768] ;  /* 0x00076800010b7983 */ /* 0x001ee20000100800 */
[----:B------:R-:W-:Y:S02]  /*3dea0*/  PRMT R21, R21, 0x5410, R3 ;  /* 0x0000541015157816 */ /* 0x000fe40000000003 */
[----:B------:R-:W-:Y:S02]  /*3deb0*/  PRMT R22, R22, 0x5410, R19 ;  /* 0x0000541016167816 */ /* 0x000fe40000000013 */
[----:B------:R-:W-:Y:S01]  /*3dec0*/  PRMT R23, R23, 0x5410, R16 ;  /* 0x0000541017177816 */ /* 0x000fe20000000010 */
[----:B------:R-:W-:Y:S06]  /*3ded0*/  BAR.SYNC.DEFER_BLOCKING 0x0 ;  /* 0x0000000000007b1d */ /* 0x000fec0000010000 */
[----:B-1----:R0:W-:Y:S04]  /*3dee0*/  STL [R1+0x146c], R27 ;  /* 0x00146c1b01007387 */ /* 0x0021e80000100800 */
[----:B------:R1:W-:Y:S04]  /*3def0*/  STSM.16.M88.4 [R28], R20 ;  /* 0x000000141c007844 */ /* 0x0003e80000000200 */
[----:B0-----:R-:W4:Y:S04]  /*3df00*/  LDL R27, [R1+0x5b8] ;  /* 0x0005b800011b7983 */ /* 0x001f280000100800 */
[----:B-1----:R-:W4:Y:S01]  /*3df10*/  LDL.LU.64 R20, [R1+0x1498] ;  /* 0x0014980001147983 */ /* 0x002f220000300a00 */
[----:B------:R-:W-:-:S05]  /*3df20*/  IMAD R14, R17, UR22, RZ ;  /* 0x00000016110e7c24 */ /* 0x000fca000f8e02ff */
[----:B------:R-:W-:Y:S01]  /*3df30*/  SHF.R.S32.HI R13, RZ, 0x1f, R14 ;  /* 0x0000001fff0d7819 */ /* 0x000fe2000001140e */
[----:B--2---:R-:W-:Y:S01]  /*3df40*/  IMAD R29, R15, UR4, RZ ;  /* 0x000000040f1d7c24 */ /* 0x004fe2000f8e02ff */
[----:B------:R-:W-:Y:S04]  /*3df50*/  BAR.SYNC.DEFER_BLOCKING 0x0 ;  /* 0x0000000000007b1d */ /* 0x000fe80000010000 */
[----:B------:R-:W-:-:S04]  /*3df60*/  IADD3 R2, P4, PT, R29, UR8, RZ ;  /* 0x000000081d027c10 */ /* 0x000fc8000ff9e0ff */
[----:B------:R-:W-:Y:S02]  /*3df70*/  LEA.HI.X.SX32 R28, R29, UR9, 0x1, P4 ;  /* 0x000000091d1c7c11 */ /* 0x000fe4000a0f0eff */
[----:B------:R-:W-:Y:S01]  /*3df80*/  ISETP.GE.AND P4, PT, R15, UR6, PT ;  /* 0x000000060f007c0c */ /* 0x000fe2000bf86270 */
[----:B------:R-:W0:Y:S01]  /*3df90*/  LDCU.64 UR6, c[0x0][0x398] ;  /* 0x00007300ff0677ac */ /* 0x000e220008000a00 */
[C---:B---3--:R-:W-:Y:S01]  /*3dfa0*/  IMAD R3, R11.reuse, UR4, RZ ;  /* 0x000000040b037c24 */ /* 0x048fe2000f8e02ff */
[----:B------:R-:W-:Y:S01]  /*3dfb0*/  ISETP.GE.AND P0, PT, R11, UR10, PT ;  /* 0x0000000a0b007c0c */ /* 0x000fe2000bf06270 */
[----:B------:R-:W1:Y:S03]  /*3dfc0*/  LDCU.64 UR4, c[0x0][0x398] ;  /* 0x00007300ff0477ac */ /* 0x000e660008000a00 */
[----:B------:R-:W-:Y:S01]  /*3dfd0*/  IADD3 R0, P5, PT, R3, UR8, RZ ;  /* 0x0000000803007c10 */ /* 0x000fe2000ffbe0ff */
[----:B------:R-:W2:Y:S01]  /*3dfe0*/  LDCU UR10, c[0x0][0x39c] ;  /* 0x00007380ff0a77ac */ /* 0x000ea20008000800 */
[----:B------:R-:W-:-:S02]  /*3dff0*/  ISETP.LT.AND P0, PT, R17, UR27, !P0 ;  /* 0x0000001b11007c0c */ /* 0x000fc4000c701270 */
[----:B------:R-:W-:Y:S01]  /*3e000*/  LEA.HI.X.SX32 R3, R3, UR9, 0x1, P5 ;  /* 0x0000000903037c11 */ /* 0x000fe2000a8f0eff */
[----:B------:R-:W3:Y:S01]  /*3e010*/  LDCU.64 UR8, c[0x0][0x398] ;  /* 0x00007300ff0877ac */ /* 0x000ee20008000a00 */
[----:B------:R-:W-:-:S05]  /*3e020*/  IADD3 R16, P5, PT, R14, R0, RZ ;  /* 0x000000000e107210 */ /* 0x000fca0007fbe0ff */
[----:B------:R-:W-:Y:S01]  /*3e030*/  IMAD.X R17, R13, 0x1, R3, P5 ;  /* 0x000000010d117824 */ /* 0x000fe200028e0603 */
[----:B----4-:R-:W-:Y:S02]  /*3e040*/  ISETP.LT.AND P4, PT, R27, UR29, !P4 ;  /* 0x0000001d1b007c0c */ /* 0x010fe4000e781270 */
[----:B------:R-:W-:-:S05]  /*3e050*/  PRMT R29, R20, 0x7770, RZ ;  /* 0x00007770141d7816 */ /* 0x000fca00000000ff */
[----:B------:R-:W-:Y:S01]  /*3e060*/  @P0 STG.E.U8 desc[UR42][R16.64], R29 ;  /* 0x0000001d10000986 */ /* 0x000fe2000c10112a */
[----:B------:R-:W-:Y:S02]  /*3e070*/  IADD3 R22, P0, PT, R14, R2, RZ ;  /* 0x000000020e167210 */ /* 0x000fe40007f1e0ff */
[----:B------:R-:W-:-:S03]  /*3e080*/  PRMT R18, R20, 0x7771, RZ ;  /* 0x0000777114127816 */ /* 0x000fc600000000ff */
[----:B------:R-:W-:-:S05]  /*3e090*/  IMAD.X R23, R13, 0x1, R28, P0 ;  /* 0x000000010d177824 */ /* 0x000fca00000e061c */
[----:B------:R4:W-:Y:S04]  /*3e0a0*/  @P4 STG.E.U8 desc[UR42][R22.64], R18 ;  /* 0x0000001216004986 */ /* 0x0009e8000c10112a */
[----:B----4-:R-:W4:Y:S01]  /*3e0b0*/  LDL.LU.64 R22, [R1+0x1490] ;  /* 0x0014900001167983 */ /* 0x010f220000300a00 */
[----:B------:R-:W-:Y:S01]  /*3e0c0*/  VIADD R29, R14, UR22 ;  /* 0x000000160e1d7c36 */ /* 0x000fe20008000000 */
[----:B-1----:R-:W-:Y:S01]  /*3e0d0*/  ISETP.LT.AND P5, PT, R11, UR4, !P3 ;  /* 0x000000040b007c0c */ /* 0x002fe2000dfa1270 */
[----:B------:R-:W1:Y:S03]  /*3e0e0*/  LDCU UR4, c[0x0][0x39c] ;  /* 0x00007380ff0477ac */ /* 0x000e660008000800 */
[----:B------:R-:W-:-:S02]  /*3e0f0*/  SHF.R.S32.HI R14, RZ, 0x1f, R29 ;  /* 0x0000001fff0e7819 */ /* 0x000fc4000001141d */
[----:B------:R-:W-:Y:S01]  /*3e100*/  IADD3 R16, P6, PT, R29, R0, RZ ;  /* 0x000000001d107210 */ /* 0x000fe20007fde0ff */
[----:B------:R-:W-:Y:S01]  /*3e110*/  VIADD R19, R27, 0x3 ;  /* 0x000000031b137836 */ /* 0x000fe20000000000 */
[----:B------:R-:W-:-:S03]  /*3e120*/  PRMT R13, R20, 0x7772, RZ ;  /* 0x00007772140d7816 */ /* 0x000fc600000000ff */
[C---:B------:R-:W-:Y:S01]  /*3e130*/  IMAD.X R17, R14.reuse, 0x1, R3, P6 ;  /* 0x000000010e117824 */ /* 0x040fe200030e0603 */
[----:B--2---:R-:W-:Y:S01]  /*3e140*/  ISETP.GE.AND P0, PT, R19, UR10, PT ;  /* 0x0000000a13007c0c */ /* 0x004fe2000bf06270 */
[----:B------:R-:W2:Y:S01]  /*3e150*/  LDCU.64 UR10, c[0x0][0x398] ;  /* 0x00007300ff0a77ac */ /* 0x000ea20008000a00 */
[----:B---3--:R-:W-:Y:S02]  /*3e160*/  ISETP.LT.AND P4, PT, R15, UR8, !P3 ;  /* 0x000000080f007c0c */ /* 0x008fe4000df81270 */
[----:B------:R3:W-:Y:S01]  /*3e170*/  @P5 STG.E.U8 desc[UR42][R16.64], R13 ;  /* 0x0000000d10005986 */ /* 0x0007e2000c10112a */
[C---:B------:R-:W-:Y:S01]  /*3e180*/  IADD3 R18, P3, PT, R29.reuse, R2, RZ ;  /* 0x000000021d127210 */ /* 0x040fe20007f7e0ff */
[----:B------:R-:W-:Y:S01]  /*3e190*/  VIADD R29, R29, UR22 ;  /* 0x000000161d1d7c36 */ /* 0x000fe20008000000 */
[----:B0-----:R-:W-:Y:S01]  /*3e1a0*/  ISETP.LT.AND P5, PT, R11, UR6, !P2 ;  /* 0x000000060b007c0c */ /* 0x001fe2000d7a1270 */
[----:B------:R-:W0:Y:S02]  /*3e1b0*/  LDCU UR6, c[0x0][0x39c] ;  /* 0x00007380ff0677ac */ /* 0x000e240008000800 */
[----:B------:R-:W-:Y:S01]  /*3e1c0*/  IMAD.X R19, R14, 0x1, R28, P3 ;  /* 0x000000010e137824 */ /* 0x000fe200018e061c */
[----:B------:R-:W-:Y:S01]  /*3e1d0*/  PRMT R20, R20, 0x7773, RZ ;  /* 0x0000777314147816 */ /* 0x000fe200000000ff */
[----:B------:R-:W0:Y:S01]  /*3e1e0*/  LDCU UR8, c[0x0][0x398] ;  /* 0x00007300ff0877ac */ /* 0x000e220008000800 */
[----:B---3--:R-:W-:Y:S01]  /*3e1f0*/  VIADD R13, R27, 0x4 ;  /* 0x000000041b0d7836 */ /* 0x008fe20000000000 */
[----:B------:R-:W-:-:S02]  /*3e200*/  SHF.R.S32.HI R14, RZ, 0x1f, R29 ;  /* 0x0000001fff0e7819 */ /* 0x000fc4000001141d */
[----:B------:R-:W-:Y:S02]  /*3e210*/  IADD3 R16, P6, PT, R29, R0, RZ ;  /* 0x000000001d107210 */ /* 0x000fe40007fde0ff */
[----:B-1----:R-:W-:Y:S01]  /*3e220*/  ISETP.GE.AND P3, PT, R13, UR4, PT ;  /* 0x000000040d007c0c */ /* 0x002fe2000bf66270 */
[----:B------:R-:W1:Y:S01]  /*3e230*/  LDCU UR4, c[0x0][0x39c] ;  /* 0x00007380ff0477ac */ /* 0x000e620008000800 */
[----:B------:R-:W-:Y:S01]  /*3e240*/  PRMT R13, R21, 0x7770, RZ ;  /* 0x00007770150d7816 */ /* 0x000fe200000000ff */
[----:B------:R-:W-:Y:S01]  /*3e250*/  IMAD.X R17, R14, 0x1, R3, P6 ;  /* 0x000000010e117824 */ /* 0x000fe200030e0603 */
[----:B------:R3:W-:Y:S01]  /*3e260*/  @P4 STG.E.U8 desc[UR42][R18.64], R20 ;  /* 0x0000001412004986 */ /* 0x0007e2000c10112a */
[----:B------:R-:W-:Y:S01]  /*3e270*/  ISETP.LT.AND P4, PT, R15, UR12, !P2 ;  /* 0x0000000c0f007c0c */ /* 0x000fe2000d781270 */
[----:B------:R-:W0:Y:S02]  /*3e280*/  LDCU UR12, c[0x0][0x398] ;  /* 0x00007300ff0c77ac */ /* 0x000e240008000800 */
[----:B------:R1:W-:Y:S01]  /*3e290*/  @P5 STG.E.U8 desc[UR42][R16.64], R13 ;  /* 0x0000000d10005986 */ /* 0x0003e2000c10112a */
[----:B--2---:R-:W-:Y:S01]  /*3e2a0*/  ISETP.LT.AND P5, PT, R11, UR10, !P0 ;  /* 0x0000000a0b007c0c */ /* 0x004fe2000c7a1270 */
[----:B------:R-:W2:Y:S01]  /*3e2b0*/  LDCU UR10, c[0x0][0x398] ;  /* 0x00007300ff0a77ac */ /* 0x000ea20008000800 */
[C---:B---3--:R-:W-:Y:S01]  /*3e2c0*/  VIADD R20, R29.reuse, UR22 ;  /* 0x000000161d147c36 */ /* 0x048fe20008000000 */
[----:B------:R-:W-:Y:S01]  /*3e2d0*/  IADD3 R18, P2, PT, R29, R2, RZ ;  /* 0x000000021d127210 */ /* 0x000fe20007f5e0ff */
[----:B-1----:R-:W-:-:S03]  /*3e2e0*/  VIADD R13, R27, 0x5 ;  /* 0x000000051b0d7836 */ /* 0x002fc60000000000 */
[----:B------:R-:W-:Y:S01]  /*3e2f0*/  SHF.R.S32.HI R29, RZ, 0x1f, R20 ;  /* 0x0000001fff1d7819 */ /* 0x000fe20000011414 */
[----:B------:R-:W-:Y:S01]  /*3e300*/  IMAD.X R19, R14, 0x1, R28, P2 ;  /* 0x000000010e137824 */ /* 0x000fe200010e061c */
[C---:B------:R-:W-:Y:S02]  /*3e310*/  IADD3 R16, P6, PT, R20.reuse, R0, RZ ;  /* 0x0000000014107210 */ /* 0x040fe40007fde0ff */
[----:B------:R-:W-:Y:S02]  /*3e320*/  PRMT R14, R21, 0x7771, RZ ;  /* 0x00007771150e7816 */ /* 0x000fe400000000ff */
[----:B------:R-:W-:Y:S01]  /*3e330*/  ISETP.GE.AND P2, PT, R13, UR4, PT ;  /* 0x000000040d007c0c */ /* 0x000fe2000bf46270 */
[----:B------:R-:W-:Y:S01]  /*3e340*/  IMAD.X R17, R29, 0x1, R3, P6 ;  /* 0x000000011d117824 */ /* 0x000fe200030e0603 */
[----:B------:R-:W-:Y:S01]  /*3e350*/  PRMT R13, R21, 0x7772, RZ ;  /* 0x00007772150d7816 */ /* 0x000fe200000000ff */
[----:B------:R1:W-:Y:S01]  /*3e360*/  @P4 STG.E.U8 desc[UR42][R18.64], R14 ;  /* 0x0000000e12004986 */ /* 0x0003e2000c10112a */
[----:B------:R-:W-:Y:S01]  /*3e370*/  ISETP.LT.AND P4, PT, R15, UR16, !P0 ;  /* 0x000000100f007c0c */ /* 0x000fe2000c781270 */
[----:B------:R-:W3:Y:S02]  /*3e380*/  LDCU UR4, c[0x0][0x39c] ;  /* 0x00007380ff0477ac */ /* 0x000ee40008000800 */
[----:B------:R0:W-:Y:S01]  /*3e390*/  @P5 STG.E.U8 desc[UR42][R16.64], R13 ;  /* 0x0000000d10005986 */ /* 0x0001e2000c10112a */
[----:B------:R-:W-:Y:S01]  /*3e3a0*/  ISETP.LT.AND P5, PT, R11, UR14, !P3 ;  /* 0x0000000e0b007c0c */ /* 0x000fe2000dfa1270 */
[C---:B-1----:R-:W-:Y:S01]  /*3e3b0*/  VIADD R14, R20.reuse, UR22 ;  /* 0x00000016140e7c36 */ /* 0x042fe20008000000 */
[----:B------:R-:W-:-:S04]  /*3e3c0*/  IADD3 R18, P0, PT, R20, R2, RZ ;  /* 0x0000000214127210 */ /* 0x000fc80007f1e0ff */
[----:B0-----:R-:W-:Y:S01]  /*3e3d0*/  SHF.R.S32.HI R13, RZ, 0x1f, R14 ;  /* 0x0000001fff0d7819 */ /* 0x001fe2000001140e */
[----:B------:R-:W-:Y:S01]  /*3e3e0*/  IMAD.X R19, R29, 0x1, R28, P0 ;  /* 0x000000011d137824 */ /* 0x000fe200000e061c */
[----:B------:R-:W-:Y:S02]  /*3e3f0*/  IADD3 R20, P6, PT, R14, R0, RZ ;  /* 0x000000000e147210 */ /* 0x000fe40007fde0ff */
[----:B------:R-:W-:-:S03]  /*3e400*/  PRMT R29, R21, 0x7773, RZ ;  /* 0x00007773151d7816 */ /* 0x000fc600000000ff */
[----:B------:R-:W-:Y:S02]  /*3e410*/  IMAD.X R21, R13, 0x1, R3, P6 ;  /* 0x000000010d157824 */ /* 0x000fe400030e0603 */
[----:B------:R0:W-:Y:S01]  /*3e420*/  @P4 STG.E.U8 desc[UR42][R18.64], R29 ;  /* 0x0000001d12004986 */ /* 0x0001e2000c10112a */
[----:B------:R-:W-:Y:S01]  /*3e430*/  ISETP.LT.AND P4, PT, R15, UR20, !P3 ;  /* 0x000000140f007c0c */ /* 0x000fe2000df81270 */
[----:B------:R-:W-:-:S05]  /*3e440*/  VIADD R17, R27, 0x6 ;  /* 0x000000061b117836 */ /* 0x000fca0000000000 */
[----:B---3--:R-:W-:Y:S01]  /*3e450*/  ISETP.GE.AND P0, PT, R17, UR4, PT ;  /* 0x0000000411007c0c */ /* 0x008fe2000bf06270 */
[----:B------:R-:W1:Y:S01]  /*3e460*/  LDCU UR4, c[0x0][0x39c] ;  /* 0x00007380ff0477ac */ /* 0x000e620008000800 */
[----:B----4-:R-:W-:-:S05]  /*3e470*/  PRMT R16, R22, 0x7770, RZ ;  /* 0x0000777016107816 */ /* 0x010fca00000000ff */
[----:B------:R3:W-:Y:S01]  /*3e480*/  @P5 STG.E.U8 desc[UR42][R20.64], R16 ;  /* 0x0000001014005986 */ /* 0x0007e2000c10112a */
[----:B0-----:R-:W-:Y:S02]  /*3e490*/  PRMT R18, R22, 0x7771, RZ ;  /* 0x0000777116127816 */ /* 0x001fe400000000ff */
[----:B---3--:R-:W-:-:S05]  /*3e4a0*/  IADD3 R16, P3, PT, R14, R2, RZ ;  /* 0x000000020e107210 */ /* 0x008fca0007f7e0ff */
[----:B------:R-:W-:-:S05]  /*3e4b0*/  IMAD.X R17, R13, 0x1, R28, P3 ;  /* 0x000000010d117824 */ /* 0x000fca00018e061c */
[----:B------:R0:W-:Y:S04]  /*3e4c0*/  @P4 STG.E.U8 desc[UR42][R16.64], R18 ;  /* 0x0000001210004986 */ /* 0x0001e8000c10112a */
[----:B0-----:R-:W3:Y:S01]  /*3e4d0*/  LDL.LU.64 R16, [R1+0x1488] ;  /* 0x0014880001107983 */ /* 0x001ee20000300a00 */
[----:B------:R-:W-:Y:S01]  /*3e4e0*/  VIADD R29, R14, UR22 ;  /* 0x000000160e1d7c36 */ /* 0x000fe20008000000 */
[----:B------:R-:W-:-:S04]  /*3e4f0*/  ISETP.LT.AND P5, PT, R11, UR18, !P2 ;  /* 0x000000120b007c0c */ /* 0x000fc8000d7a1270 */
[----:B------:R-:W-:Y:S02]  /*3e500*/  SHF.R.S32.HI R14, RZ, 0x1f, R29 ;  /* 0x0000001fff0e7819 */ /* 0x000fe4000001141d */
[----:B------:R-:W-:Y:S02]  /*3e510*/  IADD3 R20, P6, PT, R29, R0, RZ ;  /* 0x000000001d147210 */ /* 0x000fe40007fde0ff */
[----:B------:R-:W-:-:S03]  /*3e520*/  PRMT R13, R22, 0x7772, RZ ;  /* 0x00007772160d7816 */ /* 0x000fc600000000ff */
[C---:B------:R-:W-:Y:S01]  /*3e530*/  IMAD.X R21, R14.reuse, 0x1, R3, P6 ;  /* 0x000000010e157824 */ /* 0x040fe200030e0603 */
[----:B------:R-:W-:Y:S01]  /*3e540*/  ISETP.LT.AND P4, PT, R15, UR24, !P2 ;  /* 0x000000180f007c0c */ /* 0x000fe2000d781270 */
[----:B------:R-:W-:Y:S01]  /*3e550*/  VIADD R19, R27, 0x7 ;  /* 0x000000071b137836 */ /* 0x000fe20000000000 */
[----:B------:R-:W-:Y:S02]  /*3e560*/  IADD3 R18, P2, PT, R29, R2, RZ ;  /* 0x000000021d127210 */ /* 0x000fe40007f5e0ff */
[----:B------:R0:W-:Y:S01]  /*3e570*/  @P5 STG.E.U8 desc[UR42][R20.64], R13 ;  /* 0x0000000d14005986 */ /* 0x0001e2000c10112a */
[----:B------:R-:W-:Y:S02]  /*3e580*/  ISETP.LT.AND P5, PT, R11, UR26, !P0 ;  /* 0x0000001a0b007c0c */ /* 0x000fe4000c7a1270 */
[----:B------:R-:W-:Y:S01]  /*3e590*/  ISETP.GE.AND P3, PT, R19, UR6, PT ;  /* 0x0000000613007c0c */ /* 0x000fe2000bf66270 */
[----:B------:R-:W4:Y:S01]  /*3e5a0*/  LDCU UR6, c[0x0][0x39c] ;  /* 0x00007380ff0677ac */ /* 0x000f220008000800 */
[----:B------:R-:W-:Y:S01]  /*3e5b0*/  IMAD.X R19, R14, 0x1, R28, P2 ;  /* 0x000000010e137824 */ /* 0x000fe200010e061c */
[----:B------:R-:W-:Y:S01]  /*3e5c0*/  PRMT R22, R22, 0x7773, RZ ;  /* 0x0000777316167816 */ /* 0x000fe200000000ff */
[----:B0-----:R-:W-:-:S02]  /*3e5d0*/  VIADD R13, R29, UR22 ;  /* 0x000000161d0d7c36 */ /* 0x001fc40008000000 */
[----:B------:R-:W-:-:S03]  /*3e5e0*/  VIADD R21, R27, 0x8 ;  /* 0x000000081b157836 */ /* 0x000fc60000000000 */
[----:B------:R-:W-:Y:S02]  /*3e5f0*/  SHF.R.S32.HI R29, RZ, 0x1f, R13 ;  /* 0x0000001fff1d7819 */ /* 0x000fe4000001140d */
[----:B------:R-:W-:Y:S02]  /*3e600*/  IADD3 R20, P6, PT, R13, R0, RZ ;  /* 0x000000000d147210 */ /* 0x000fe40007fde0ff */
[----:B-1----:R-:W-:Y:S01]  /*3e610*/  ISETP.GE.AND P2, PT, R21, UR4, PT ;  /* 0x0000000415007c0c */ /* 0x002fe2000bf46270 */
[----:B------:R0:W-:Y:S01]  /*3e620*/  @P4 STG.E.U8 desc[UR42][R18.64], R22 ;  /* 0x0000001612004986 */ /* 0x0001e2000c10112a */
[----:B------:R-:W-:Y:S01]  /*3e630*/  PRMT R14, R23, 0x7770, RZ ;  /* 0x00007770170e7816 */ /* 0x000fe200000000ff */
[----:B------:R-:W-:Y:S01]  /*3e640*/  IMAD.X R21, R29, 0x1, R3, P6 ;  /* 0x000000011d157824 */ /* 0x000fe200030e0603 */
[----:B------:R-:W-:Y:S01]  /*3e650*/  ISETP.LT.AND P4, PT, R15, UR28, !P0 ;  /* 0x0000001c0f007c0c */ /* 0x000fe2000c781270 */
[----:B------:R-:W1:Y:S03]  /*3e660*/  LDCU UR4, c[0x0][0x39c] ;  /* 0x00007380ff0477ac */ /* 0x000e660008000800 */
[----:B------:R2:W-:Y:S01]  /*3e670*/  @P5 STG.E.U8 desc[UR42][R20.64], R14 ;  /* 0x0000000e14005986 */ /* 0x0005e2000c10112a */
[----:B------:R-:W-:Y:S01]  /*3e680*/  ISETP.LT.AND P5, PT, R11, UR8, !P3 ;  /* 0x000000080b007c0c */ /* 0x000fe2000dfa1270 */
[----:B------:R-:W1:Y:S01]  /*3e690*/  LDCU UR8, c[0x0][0x398] ;  /* 0x00007300ff0877ac */ /* 0x000e620008000800 */
[C---:B0-----:R-:W-:Y:S01]  /*3e6a0*/  IADD3 R18, P0, PT, R13.reuse, R2, RZ ;  /* 0x000000020d127210 */ /* 0x041fe20007f1e0ff */
[----:B------:R-:W-:-:S04]  /*3e6b0*/  VIADD R22, R13, UR22 ;  /* 0x000000160d167c36 */ /* 0x000fc80008000000 */
[----:B------:R-:W-:Y:S01]  /*3e6c0*/  IMAD.X R19, R29, 0x1, R28, P0 ;  /* 0x000000011d137824 */ /* 0x000fe200000e061c */
[----:B------:R-:W-:Y:S01]  /*3e6d0*/  SHF.R.S32.HI R29, RZ, 0x1f, R22 ;  /* 0x0000001fff1d7819 */ /* 0x000fe20000011416 */
[----:B--2---:R-:W-:Y:S01]  /*3e6e0*/  VIADD R21, R27, 0x9 ;  /* 0x000000091b157836 */ /* 0x004fe20000000000 */
[C---:B------:R-:W-:Y:S02]  /*3e6f0*/  IADD3 R20, P6, PT, R22.reuse, R0, RZ ;  /* 0x0000000016147210 */ /* 0x040fe40007fde0ff */
[----:B------:R-:W-:Y:S02]  /*3e700*/  PRMT R14, R23, 0x7771, RZ ;  /* 0x00007771170e7816 */ /* 0x000fe400000000ff */
[----:B----4-:R-:W-:Y:S01]  /*3e710*/  ISETP.GE.AND P0, PT, R21, UR6, PT ;  /* 0x0000000615007c0c */ /* 0x010fe2000bf06270 */
[----:B------:R-:W-:Y:S01]  /*3e720*/  IMAD.X R21, R29, 0x1, R3, P6 ;  /* 0x000000011d157824 */ /* 0x000fe200030e0603 */
[----:B------:R-:W-:Y:S01]  /*3e730*/  PRMT R13, R23, 0x7772, RZ ;  /* 0x00007772170d7816 */ /* 0x000fe200000000ff */
[----:B------:R0:W-:Y:S01]  /*3e740*/  @P4 STG.E.U8 desc[UR42][R18.64], R14 ;  /* 0x0000000e12004986 */ /* 0x0001e2000c10112a */
[----:B------:R-:W-:Y:S01]  /*3e750*/  ISETP.LT.AND P4, PT, R15, UR10, !P3 ;  /* 0x0000000a0f007c0c */ /* 0x000fe2000df81270 */
[----:B------:R-:W2:Y:S02]  /*3e760*/  LDCU UR6, c[0x0][0x398] ;  /* 0x00007300ff0677ac */ /* 0x000ea40008000800 */
[----:B------:R4:W-:Y:S01]  /*3e770*/  @P5 STG.E.U8 desc[UR42][R20.64], R13 ;  /* 0x0000000d14005986 */ /* 0x0009e2000c10112a */
[----:B------:R-:W-:Y:S01]  /*3e780*/  ISETP.LT.AND P5, PT, R11, UR12, !P2 ;  /* 0x0000000c0b007c0c */ /* 0x000fe2000d7a1270 */
[----:B------:R-:W2:Y:S01]  /*3e790*/  LDCU UR10, c[0x0][0x398] ;  /* 0x00007300ff0a77ac */ /* 0x000ea20008000800 */
[----:B------:R-:W-:Y:S01]  /*3e7a0*/  PRMT R23, R23, 0x7773, RZ ;  /* 0x0000777317177816 */ /* 0x000fe200000000ff */
[----:B------:R-:W2:Y:S01]  /*3e7b0*/  LDCU UR12, c[0x0][0x398] ;  /* 0x00007300ff0c77ac */ /* 0x000ea20008000800 */
[----:B0-----:R-:W-:Y:S01]  /*3e7c0*/  IADD3 R18, P3, PT, R22, R2, RZ ;  /* 0x0000000216127210 */ /* 0x001fe20007f7e0ff */
[----:B----4-:R-:W-:-:S02]  /*3e7d0*/  VIADD R21, R27, 0xa ;  /* 0x0000000a1b157836 */ /* 0x010fc40000000000 */
[----:B------:R-:W-:Y:S02]  /*3e7e0*/  VIADD R13, R22, UR22 ;  /* 0x00000016160d7c36 */ /* 0x000fe40008000000 */
[----:B------:R-:W-:Y:S01]  /*3e7f0*/  IMAD.X R19, R29, 0x1, R28, P3 ;  /* 0x000000011d137824 */ /* 0x000fe200018e061c */
[----:B-1----:R-:W-:Y:S01]  /*3e800*/  ISETP.GE.AND P3, PT, R21, UR4, PT ;  /* 0x0000000415007c0c */ /* 0x002fe2000bf66270 */
[----:B------:R-:W0:Y:S01]  /*3e810*/  LDCU UR4, c[0x0][0x39c] ;  /* 0x00007380ff0477ac */ /* 0x000e220008000800 */
[----:B------:R-:W-:Y:S02]  /*3e820*/  SHF.R.S32.HI R14, RZ, 0x1f, R13 ;  /* 0x0000001fff0e7819 */ /* 0x000fe4000001140d */
[----:B------:R-:W-:Y:S01]  /*3e830*/  IADD3 R20, P6, PT, R13, R0, RZ ;  /* 0x000000000d147210 */ /* 0x000fe20007fde0ff */
[----:B------:R1:W-:Y:S04]  /*3e840*/  @P4 STG.E.U8 desc[UR42][R18.64], R23 ;  /* 0x0000001712004986 */ /* 0x0003e8000c10112a */
[----:B------:R-:W-:Y:S01]  /*3e850*/  IMAD.X R21, R14, 0x1, R3, P6 ;  /* 0x000000010e157824 */ /* 0x000fe200030e0603 */
[----:B--2---:R-:W-:-:S02]  /*3e860*/  ISETP.LT.AND P4, PT, R15, UR6, !P2 ;  /* 0x000000060f007c0c */ /* 0x004fc4000d781270 */
[----:B---3--:R-:W-:Y:S01]  /*3e870*/  PRMT R22, R16, 0x7770, RZ ;  /* 0x0000777010167816 */ /* 0x008fe200000000ff */
[----:B-1----:R-:W-:Y:S01]  /*3e880*/  VIADD R18, R27, 0xb ;  /* 0x0000000b1b127836 */ /* 0x002fe20000000000 */
[----:B------:R-:W1:Y:S03]  /*3e890*/  LDCU UR6, c[0x0][0x39c] ;  /* 0x00007380ff0677ac */ /* 0x000e660008000800 */
[----:B------:R2:W-:Y:S02]  /*3e8a0*/  @P5 STG.E.U8 desc[UR42][R20.64], R22 ;  /* 0x0000001614005986 */ /* 0x0005e4000c10112a */
[----:B--2---:R-:W-:-:S05]  /*3e8b0*/  IADD3 R22, P2, PT, R13, R2, RZ ;  /* 0x000000020d167210 */ /* 0x004fca0007f5e0ff */
[----:B------:R-:W-:Y:S01]  /*3e8c0*/  IMAD.X R23, R14, 0x1, R28, P2 ;  /* 0x000000010e177824 */ /* 0x000fe200010e061c */
[----:B0-----:R-:W-:Y:S01]  /*3e8d0*/  ISETP.GE.AND P2, PT, R18, UR4, PT ;  /* 0x0000000412007c0c */ /* 0x001fe2000bf46270 */
[----:B------:R-:W-:Y:S01]  /*3e8e0*/  VIADD R29, R13, UR22 ;  /* 0x000000160d1d7c36 */ /* 0x000fe20008000000 */
[----:B------:R-:W2:Y:S01]  /*3e8f0*/  LDL.LU R18, [R1+0x1484] ;  /* 0x0014840001127983 */ /* 0x000ea20000300800 */
[----:B------:R-:W-:Y:S01]  /*3e900*/  ISETP.LT.AND P5, PT, R11, UR8, !P0 ;  /* 0x000000080b007c0c */ /* 0x000fe2000c7a1270 */
[----:B------:R-:W0:Y:S02]  /*3e910*/  LDCU UR8, c[0x0][0x398] ;  /* 0x00007300ff0877ac */ /* 0x000e240008000800 */
[----:B------:R-:W-:Y:S02]  /*3e920*/  SHF.R.S32.HI R13, RZ, 0x1f, R29 ;  /* 0x0000001fff0d7819 */ /* 0x000fe4000001141d */
[----:B------:R-:W-:Y:S01]  /*3e930*/  IADD3 R20, P6, PT, R29, R0, RZ ;  /* 0x000000001d147210 */ /* 0x000fe20007fde0ff */
[----:B------:R-:W3:Y:S01]  /*3e940*/  LDCU UR4, c[0x0][0x39c] ;  /* 0x00007380ff0477ac */ /* 0x000ee20008000800 */
[----:B------:R-:W-:-:S02]  /*3e950*/  PRMT R19, R16, 0x7771, RZ ;  /* 0x0000777110137816 */ /* 0x000fc400000000ff */
[C---:B------:R-:W-:Y:S01]  /*3e960*/  PRMT R14, R16.reuse, 0x7772, RZ ;  /* 0x00007772100e7816 */ /* 0x040fe200000000ff */
[----:B------:R-:W-:Y:S02]  /*3e970*/  IMAD.X R21, R13, 0x1, R3, P6 ;  /* 0x000000010d157824 */ /* 0x000fe400030e0603 */
[----:B------:R4:W-:Y:S01]  /*3e980*/  @P4 STG.E.U8 desc[UR42][R22.64], R19 ;  /* 0x0000001316004986 */ /* 0x0009e2000c10112a */
[----:B------:R-:W-:Y:S01]  /*3e990*/  ISETP.LT.AND P4, PT, R15, UR10, !P0 ;  /* 0x0000000a0f007c0c */ /* 0x000fe2000c781270 */
[----:B------:R-:W1:Y:S02]  /*3e9a0*/  LDCU UR10, c[0x0][0x398] ;  /* 0x00007300ff0a77ac */ /* 0x000e640008000800 */
[----:B------:R3:W-:Y:S01]  /*3e9b0*/  @P5 STG.E.U8 desc[UR42][R20.64], R14 ;  /* 0x0000000e14005986 */ /* 0x0007e2000c10112a */
[----:B0-----:R-:W-:Y:S01]  /*3e9c0*/  ISETP.LT.AND P5, PT, R11, UR8, !P3 ;  /* 0x000000080b007c0c */ /* 0x001fe2000dfa1270 */
[----:B------:R-:W0:Y:S01]  /*3e9d0*/  LDCU UR8, c[0x0][0x398] ;  /* 0x00007300ff0877ac */ /* 0x000e220008000800 */
[C---:B----4-:R-:W-:Y:S01]  /*3e9e0*/  IADD3 R22, P0, PT, R29.reuse, R2, RZ ;  /* 0x000000021d167210 */ /* 0x050fe20007f1e0ff */
[----:B------:R-:W-:Y:S01]  /*3e9f0*/  VIADD R29, R29, UR22 ;  /* 0x000000161d1d7c36 */ /* 0x000fe20008000000 */
[----:B------:R-:W-:Y:S01]  /*3ea00*/  PRMT R16, R16, 0x7773, RZ ;  /* 0x0000777310107816 */ /* 0x000fe200000000ff */
[----:B------:R-:W4:Y:S01]  /*3ea10*/  LDL.LU R19, [R1+0x1480] ;  /* 0x0014800001137983 */ /* 0x000f220000300800 */
[----:B---3--:R-:W-:-:S02]  /*3ea20*/  VIADD R21, R27, 0xc ;  /* 0x0000000c1b157836 */ /* 0x008fc40000000000 */
[----:B------:R-:W-:Y:S01]  /*3ea30*/  IMAD.X R23, R13, 0x1, R28, P0 ;  /* 0x000000010d177824 */ /* 0x000fe200000e061c */
[----:B------:R-:W-:Y:S02]  /*3ea40*/  SHF.R.S32.HI R13, RZ, 0x1f, R29 ;  /* 0x0000001fff0d7819 */ /* 0x000fe4000001141d */
[----:B------:R-:W-:Y:S02]  /*3ea50*/  IADD3 R20, P6, PT, R29, R0, RZ ;  /* 0x000000001d147210 */ /* 0x000fe40007fde0ff */
[----:B-1----:R-:W-:Y:S02]  /*3ea60*/  ISETP.GE.AND P0, PT, R21, UR6, PT ;  /* 0x0000000615007c0c */ /* 0x002fe4000bf06270 */
[----:B------:R-:W-:Y:S01]  /*3ea70*/  PRMT R14, R17, 0x7770, RZ ;  /* 0x00007770110e7816 */ /* 0x000fe200000000ff */
[----:B------:R-:W-:Y:S01]  /*3ea80*/  IMAD.X R21, R13, 0x1, R3, P6 ;  /* 0x000000010d157824 */ /* 0x000fe200030e0603 */
[----:B------:R1:W-:Y:S01]  /*3ea90*/  @P4 STG.E.U8 desc[UR42][R22.64], R16 ;  /* 0x0000001016004986 */ /* 0x0003e2000c10112a */
[----:B------:R-:W-:Y:S01]  /*3eaa0*/  ISETP.LT.AND P4, PT, R15, UR12, !P3 ;  /* 0x0000000c0f007c0c */ /* 0x000fe2000df81270 */
[----:B------:R-:W3:Y:S02]  /*3eab0*/  LDCU UR6, c[0x0][0x398] ;  /* 0x00007300ff0677ac */ /* 0x000ee40008000800 */
[----:B------:R1:W-:Y:S01]  /*3eac0*/  @P5 STG.E.U8 desc[UR42][R20.64], R14 ;  /* 0x0000000e14005986 */ /* 0x0003e2000c10112a */
[----:B0-----:R-:W-:Y:S01]  /*3ead0*/  ISETP.LT.AND P5, PT, R11, UR8, !P2 ;  /* 0x000000080b007c0c */ /* 0x001fe2000d7a1270 */
[----:B------:R-:W0:Y:S01]  /*3eae0*/  LDCU UR8, c[0x0][0x398] ;  /* 0x00007300ff0877ac */ /* 0x000e220008000800 */
[----:B------:R-:W0:Y:S01]  /*3eaf0*/  LDCU UR12, c[0x0][0x398] ;  /* 0x00007300ff0c77ac */ /* 0x000e220008000800 */
[C---:B-1----:R-:W-:Y:S01]  /*3eb00*/  IADD3 R22, P3, PT, R29.reuse, R2, RZ ;  /* 0x000000021d167210 */ /* 0x042fe20007f7e0ff */
[----:B------:R-:W-:-:S02]  /*3eb10*/  VIADD R16, R29, UR22 ;  /* 0x000000161d107c36 */ /* 0x000fc40008000000 */
[----:B------:R-:W-:Y:S02]  /*3eb20*/  VIADD R21, R27, 0xd ;  /* 0x0000000d1b157836 */ /* 0x000fe40000000000 */
[----:B------:R-:W-:Y:S01]  /*3eb30*/  IMAD.X R23, R13, 0x1, R28, P3 ;  /* 0x000000010d177824 */ /* 0x000fe200018e061c */
[----:B------:R-:W-:Y:S02]  /*3eb40*/  SHF.R.S32.HI R29, RZ, 0x1f, R16 ;  /* 0x0000001fff1d7819 */ /* 0x000fe40000011410 */
[----:B------:R-:W-:Y:S01]  /*3eb50*/  ISETP.GE.AND P3, PT, R21, UR4, PT ;  /* 0x0000000415007c0c */ /* 0x000fe2000bf66270 */
[----:B------:R-:W1:Y:S01]  /*3eb60*/  LDCU UR4, c[0x0][0x39c] ;  /* 0x00007380ff0477ac */ /* 0x000e620008000800 */
[----:B------:R-:W-:Y:S02]  /*3eb70*/  IADD3 R20, P6, PT, R16, R0, RZ ;  /* 0x0000000010147210 */ /* 0x000fe40007fde0ff */
[C---:B------:R-:W-:Y:S02]  /*3eb80*/  PRMT R14, R17.reuse, 0x7771, RZ ;  /* 0x00007771110e7816 */ /* 0x040fe400000000ff */
[----:B------:R-:W-:Y:S01]  /*3eb90*/  PRMT R13, R17, 0x7772, RZ ;  /* 0x00007772110d7816 */ /* 0x000fe200000000ff */
[----:B------:R-:W-:-:S02]  /*3eba0*/  IMAD.X R21, R29, 0x1, R3, P6 ;  /* 0x000000011d157824 */ /* 0x000fc400030e0603 */
[----:B------:R0:W-:Y:S01]  /*3ebb0*/  @P4 STG.E.U8 desc[UR42][R22.64], R14 ;  /* 0x0000000e16004986 */ /* 0x0001e2000c10112a */
[----:B---3--:R-:W-:Y:S01]  /*3ebc0*/  ISETP.LT.AND P4, PT, R15, UR6, !P2 ;  /* 0x000000060f007c0c */ /* 0x008fe2000d781270 */
[----:B------:R-:W3:Y:S02]  /*3ebd0*/  LDCU UR6, c[0x0][0x39c] ;  /* 0x00007380ff0677ac */ /* 0x000ee40008000800 */
[----:B------:R1:W-:Y:S01]  /*3ebe0*/  @P5 STG.E.U8 desc[UR42][R20.64], R13 ;  /* 0x0000000d14005986 */ /* 0x0003e2000c10112a */
[----:B------:R-:W-:Y:S01]  /*3ebf0*/  ISETP.LT.AND P5, PT, R11, UR10, !P0 ;  /* 0x0000000a0b007c0c */ /* 0x000fe2000c7a1270 */
[----:B------:R-:W2:Y:S01]  /*3ec00*/  LDCU UR10, c[0x0][0x398] ;  /* 0x00007300ff0a77ac */ /* 0x000ea20008000800 */
[C---:B0-----:R-:W-:Y:S02]  /*3ec10*/  VIADD R23, R16.reuse, UR22 ;  /* 0x0000001610177c36 */ /* 0x041fe40008000000 */
[----:B------:R-:W-:Y:S01]  /*3ec20*/  VIADD R22, R27, 0xe ;  /* 0x0000000e1b167836 */ /* 0x000fe20000000000 */
[----:B-1----:R-:W-:-:S02]  /*3ec30*/  IADD3 R20, P2, PT, R16, R2, RZ ;  /* 0x0000000210147210 */ /* 0x002fc40007f5e0ff */
[----:B------:R-:W-:Y:S02]  /*3ec40*/  SHF.R.S32.HI R13, RZ, 0x1f, R23 ;  /* 0x0000001fff0d7819 */ /* 0x000fe40000011417 */
[----:B------:R-:W-:Y:S01]  /*3ec50*/  IADD3 R16, P6, PT, R23, R0, RZ ;  /* 0x0000000017107210 */ /* 0x000fe20007fde0ff */
[----:B------:R-:W-:Y:S01]  /*3ec60*/  IMAD.X R21, R29, 0x1, R28, P2 ;  /* 0x000000011d157824 */ /* 0x000fe200010e061c */
[----:B------:R-:W-:Y:S01]  /*3ec70*/  ISETP.GE.AND P2, PT, R22, UR4, PT ;  /* 0x0000000416007c0c */ /* 0x000fe2000bf46270 */
[----:B------:R-:W0:Y:S01]  /*3ec80*/  LDCU UR4, c[0x0][0x39c] ;  /* 0x00007380ff0477ac */ /* 0x000e220008000800 */
[----:B------:R-:W-:Y:S01]  /*3ec90*/  PRMT R22, R17, 0x7773, RZ ;  /* 0x0000777311167816 */ /* 0x000fe200000000ff */
[----:B------:R-:W-:-:S04]  /*3eca0*/  IMAD.X R17, R13, 0x1, R3, P6 ;  /* 0x000000010d117824 */ /* 0x000fc800030e0603 */
[----:B------:R1:W-:Y:S01]  /*3ecb0*/  @P4 STG.E.U8 desc[UR42][R20.64], R22 ;  /* 0x0000001614004986 */ /* 0x0003e2000c10112a */
[----:B------:R-:W-:Y:S01]  /*3ecc0*/  ISETP.LT.AND P4, PT, R15, UR8, !P0 ;  /* 0x000000080f007c0c */ /* 0x000fe2000c781270 */
[----:B------:R-:W0:Y:S01]  /*3ecd0*/  LDCU UR8, c[0x0][0x398] ;  /* 0x00007300ff0877ac */ /* 0x000e220008000800 */
[C---:B-1----:R-:W-:Y:S01]  /*3ece0*/  VIADD R22, R23.reuse, UR22 ;  /* 0x0000001617167c36 */ /* 0x042fe20008000000 */
[----:B------:R-:W-:-:S04]  /*3ecf0*/  IADD3 R20, P0, PT, R23, R2, RZ ;  /* 0x0000000217147210 */ /* 0x000fc80007f1e0ff */
[----:B------:R-:W-:Y:S01]  /*3ed00*/  SHF.R.S32.HI R23, RZ, 0x1f, R22 ;  /* 0x0000001fff177819 */ /* 0x000fe20000011416 */
[----:B------:R-:W-:Y:S01]  /*3ed10*/  IMAD.X R21, R13, 0x1, R28, P0 ;  /* 0x000000010d157824 */ /* 0x000fe200000e061c */
[----:B--2---:R-:W-:-:S05]  /*3ed20*/  PRMT R29, R18, 0x7770, RZ ;  /* 0x00007770121d7816 */ /* 0x004fca00000000ff */
[----:B------:R1:W-:Y:S01]  /*3ed30*/  @P5 STG.E.U8 desc[UR42][R16.64], R29 ;  /* 0x0000001d10005986 */ /* 0x0003e2000c10112a */
[----:B------:R-:W-:Y:S01]  /*3ed40*/  ISETP.LT.AND P5, PT, R11, UR12, !P3 ;  /* 0x0000000c0b007c0c */ /* 0x000fe2000dfa1270 */
[----:B------:R-:W2:Y:S01]  /*3ed50*/  LDCU UR12, c[0x0][0x398] ;  /* 0x00007300ff0c77ac */ /* 0x000ea20008000800 */
[----:B------:R-:W-:Y:S02]  /*3ed60*/  PRMT R13, R18, 0x7772, RZ ;  /* 0x00007772120d7816 */ /* 0x000fe400000000ff */
[----:B-1----:R-:W-:Y:S02]  /*3ed70*/  IADD3 R16, P6, PT, R22, R0, RZ ;  /* 0x0000000016107210 */ /* 0x002fe40007fde0ff */
[----:B------:R-:W-:-:S03]  /*3ed80*/  PRMT R29, R18, 0x7771, RZ ;  /* 0x00007771121d7816 */ /* 0x000fc600000000ff */
[--C-:B------:R-:W-:Y:S02]  /*3ed90*/  IMAD.X R17, R23, 0x1, R3.reuse, P6 ;  /* 0x0000000117117824 */ /* 0x100fe400030e0603 */
[----:B------:R-:W-:Y:S04]  /*3eda0*/  @P4 STG.E.U8 desc[UR42][R20.64], R29 ;  /* 0x0000001d14004986 */ /* 0x000fe8000c10112a */
[----:B------:R1:W-:Y:S04]  /*3edb0*/  @P5 STG.E.U8 desc[UR42][R16.64], R13 ;  /* 0x0000000d10005986 */ /* 0x0003e8000c10112a */
[----:B-1----:R-:W2:Y:S01]  /*3edc0*/  LDL.LU R13, [R1+0x20] ;  /* 0x00002000010d7983 */ /* 0x002ea20000300800 */
[----:B------:R-:W-:Y:S01]  /*3edd0*/  VIADD R14, R27, 0xf ;  /* 0x0000000f1b0e7836 */ /* 0x000fe20000000000 */
[----:B------:R-:W-:Y:S01]  /*3ede0*/  ISETP.LT.AND P4, PT, R15, UR10, !P3 ;  /* 0x0000000a0f007c0c */ /* 0x000fe2000df81270 */
[----:B------:R-:W-:Y:S01]  /*3edf0*/  VIADD R17, R27, 0x10 ;  /* 0x000000101b117836 */ /* 0x000fe20000000000 */
[C---:B------:R-:W-:Y:S01]  /*3ee00*/  IADD3 R20, P3, PT, R22.reuse, R2, RZ ;  /* 0x0000000216147210 */ /* 0x040fe20007f7e0ff */
[----:B------:R-:W-:Y:S01]  /*3ee10*/  VIADD R22, R22, UR22 ;  /* 0x0000001616167c36 */ /* 0x000fe20008000000 */
[----:B0-----:R-:W-:Y:S01]  /*3ee20*/  ISETP.GE.AND P0, PT, R14, UR4, PT ;  /* 0x000000040e007c0c */ /* 0x001fe2000bf06270 */
[----:B------:R-:W0:Y:S01]  /*3ee30*/  LDCU UR4, c[0x0][0x39c] ;  /* 0x00007380ff0477ac */ /* 0x000e220008000800 */
[----:B------:R-:W-:Y:S01]  /*3ee40*/  ISETP.LT.AND P5, PT, R11, UR8, !P2 ;  /* 0x000000080b007c0c */ /* 0x000fe2000d7a1270 */
[----:B------:R-:W-:Y:S01]  /*3ee50*/  IMAD.X R21, R23, 0x1, R28, P3 ;  /* 0x0000000117157824 */ /* 0x000fe200018e061c */
[----:B------:R-:W-:Y:S01]  /*3ee60*/  IADD3 R16, P6, PT, R22, R0, RZ ;  /* 0x0000000016107210 */ /* 0x000fe20007fde0ff */
[----:B------:R-:W1:Y:S01]  /*3ee70*/  LDCU UR8, c[0x0][0x398] ;  /* 0x00007300ff0877ac */ /* 0x000e620008000800 */
[----:B------:R-:W-:Y:S01]  /*3ee80*/  SHF.R.S32.HI R23, RZ, 0x1f, R22 ;  /* 0x0000001fff177819 */ /* 0x000fe20000011416 */
[----:B------:R-:W2:Y:S01]  /*3ee90*/  LDL.LU R14, [R1+0x28] ;  /* 0x00002800010e7983 */ /* 0x000ea20000300800 */
[----:B------:R-:W-:Y:S01]  /*3eea0*/  PRMT R18, R18, 0x7773, RZ ;  /* 0x0000777312127816 */ /* 0x000fe200000000ff */
[----:B------:R-:W0:Y:S01]  /*3eeb0*/  LDCU UR10, c[0x0][0x398] ;  /* 0x00007300ff0a77ac */ /* 0x000e220008000800 */
[----:B---3--:R-:W-:Y:S01]  /*3eec0*/  ISETP.GE.AND P3, PT, R17, UR6, PT ;  /* 0x0000000611007c0c */ /* 0x008fe2000bf66270 */
[----:B------:R-:W-:Y:S01]  /*3eed0*/  IMAD.X R17, R23, 0x1, R3, P6 ;  /* 0x0000000117117824 */ /* 0x000fe200030e0603 */
[----:B----4-:R-:W-:Y:S01]  /*3eee0*/  PRMT R29, R19, 0x7770, RZ ;  /* 0x00007770131d7816 */ /* 0x010fe200000000ff */
[----:B------:R3:W-:Y:S01]  /*3eef0*/  @P4 STG.E.U8 desc[UR42][R20.64], R18 ;  /* 0x0000001214004986 */ /* 0x0007e2000c10112a */
[----:B--2---:R-:W-:Y:S01]  /*3ef00*/  ISETP.LT.AND P4, PT, R15, UR12, !P2 ;  /* 0x0000000c0f007c0c */ /* 0x004fe2000d781270 */
[----:B------:R-:W2:Y:S02]  /*3ef10*/  LDCU UR6, c[0x0][0x398] ;  /* 0x00007300ff0677ac */ /* 0x000ea40008000800 */
[----:B------:R4:W-:Y:S01]  /*3ef20*/  @P5 STG.E.U8 desc[UR42][R16.64], R29 ;  /* 0x0000001d10005986 */ /* 0x0009e2000c10112a */
[----:B------:R-:W2:Y:S01]  /*3ef30*/  LDCU UR12, c[0x0][0x398] ;  /* 0x00007300ff0c77ac */ /* 0x000ea20008000800 */
[C---:B---3--:R-:W-:Y:S01]  /*3ef40*/  IADD3 R20, P2, PT, R22.reuse, R2, RZ ;  /* 0x0000000216147210 */ /* 0x048fe20007f5e0ff */
[----:B------:R-:W-:-:S02]  /*3ef50*/  VIADD R22, R22, UR22 ;  /* 0x0000001616167c36 */ /* 0x000fc40008000000 */
[----:B----4-:R-:W-:Y:S01]  /*3ef60*/  VIADD R17, R27, 0x11 ;  /* 0x000000111b117836 */ /* 0x010fe20000000000 */
[----:B-1----:R-:W-:Y:S01]  /*3ef70*/  ISETP.LT.AND P5, PT, R11, UR8, !P0 ;  /* 0x000000080b007c0c */ /* 0x002fe2000c7a1270 */
[----:B------:R-:W-:Y:S01]  /*3ef80*/  IMAD.X R21, R23, 0x1, R28, P2 ;  /* 0x0000000117157824 */ /* 0x000fe200010e061c */
[----:B------:R-:W-:Y:S01]  /*3ef90*/  IADD3 R16, P6, PT, R22, R0, RZ ;  /* 0x0000000016107210 */ /* 0x000fe20007fde0ff */
[----:B------:R-:W1:Y:S01]  /*3efa0*/  LDCU UR8, c[0x0][0x398] ;  /* 0x00007300ff0877ac */ /* 0x000e620008000800 */
[----:B0-----:R-:W-:Y:S01]  /*3efb0*/  ISETP.GE.AND P2, PT, R17, UR4, PT ;  /* 0x0000000411007c0c */ /* 0x001fe2000bf46270 */
[----:B------:R-:W0:Y:S01]  /*3efc0*/  LDCU UR4, c[0x0][0x39c] ;  /* 0x00007380ff0477ac */ /* 0x000e220008000800 */
[----:B------:R-:W-:Y:S02]  /*3efd0*/  SHF.R.S32.HI R23, RZ, 0x1f, R22 ;  /* 0x0000001fff177819 */ /* 0x000fe40000011416 */
[C---:B------:R-:W-:Y:S02]  /*3efe0*/  PRMT R18, R19.reuse, 0x7771, RZ ;  /* 0x0000777113127816 */ /* 0x040fe400000000ff */
[----:B------:R-:W-:Y:S01]  /*3eff0*/  PRMT R29, R19, 0x7772, RZ ;  /* 0x00007772131d7816 */ /* 0x000fe200000000ff */
[----:B------:R-:W-:-:S02]  /*3f000*/  IMAD.X R17, R23, 0x1, R3, P6 ;  /* 0x0000000117117824 */ /* 0x000fc400030e0603 */
[----:B------:R3:W-:Y:S01]  /*3f010*/  @P4 STG.E.U8 desc[UR42][R20.64], R18 ;  /* 0x0000001214004986 */ /* 0x0007e2000c10112a */
[----:B--2---:R-:W-:Y:S01]  /*3f020*/  ISETP.LT.AND P4, PT, R15, UR6, !P0 ;  /* 0x000000060f007c0c */ /* 0x004fe2000c781270 */
[----:B------:R-:W2:Y:S02]  /*3f030*/  LDCU UR6, c[0x0][0x39c] ;  /* 0x00007380ff0677ac */ /* 0x000ea40008000800 */
[----:B------:R4:W-:Y:S01]  /*3f040*/  @P5 STG.E.U8 desc[UR42][R16.64], R29 ;  /* 0x0000001d10005986 */ /* 0x0009e2000c10112a */
[----:B---3--:R-:W-:Y:S01]  /*3f050*/  IADD3 R20, P0, PT, R22, R2, RZ ;  /* 0x0000000216147210 */ /* 0x008fe20007f1e0ff */
[----:B----4-:R-:W-:-:S04]  /*3f060*/  VIADD R17, R27, 0x12 ;  /* 0x000000121b117836 */ /* 0x010fc80000000000 */
[----:B------:R-:W-:Y:S01]  /*3f070*/  IMAD.X R21, R23, 0x1, R28, P0 ;  /* 0x0000000117157824 */ /* 0x000fe200000e061c */
[----:B0-----:R-:W-:Y:S01]  /*3f080*/  ISETP.GE.AND P0, PT, R17, UR4, PT ;  /* 0x0000000411007c0c */ /* 0x001fe2000bf06270 */
[----:B------:R-:W0:Y:S01]  /*3f090*/  LDCU UR4, c[0x0][0x39c] ;  /* 0x00007380ff0477ac */ /* 0x000e220008000800 */
[----:B------:R-:W-:Y:S01]  /*3f0a0*/  VIADD R18, R22, UR22 ;  /* 0x0000001616127c36 */ /* 0x000fe20008000000 */
[----:B------:R-:W-:Y:S02]  /*3f0b0*/  ISETP.LT.AND P5, PT, R11, UR10, !P3 ;  /* 0x0000000a0b007c0c */ /* 0x000fe4000dfa1270 */
[----:B------:R-:W-:Y:S01]  /*3f0c0*/  PRMT R23, R19, 0x7773, RZ ;  /* 0x0000777313177816 */ /* 0x000fe200000000ff */
[----:B------:R-:W-:Y:S01]  /*3f0d0*/  VIADD R29, R27, 0x13 ;  /* 0x000000131b1d7836 */ /* 0x000fe20000000000 */
[----:B------:R-:W-:Y:S01]  /*3f0e0*/  SHF.R.S32.HI R22, RZ, 0x1f, R18 ;  /* 0x0000001fff167819 */ /* 0x000fe20000011412 */
[----:B------:R-:W3:Y:S01]  /*3f0f0*/  LDCU UR10, c[0x0][0x398] ;  /* 0x00007300ff0a77ac */ /* 0x000ee20008000800 */
[----:B------:R-:W-:Y:S01]  /*3f100*/  IADD3 R16, P6, PT, R18, R0, RZ ;  /* 0x0000000012107210 */ /* 0x000fe20007fde0ff */
[----:B------:R4:W-:Y:S01]  /*3f110*/  @P4 STG.E.U8 desc[UR42][R20.64], R23 ;  /* 0x0000001714004986 */ /* 0x0009e2000c10112a */
[----:B-1----:R-:W-:Y:S01]  /*3f120*/  ISETP.LT.AND P4, PT, R15, UR8, !P3 ;  /* 0x000000080f007c0c */ /* 0x002fe2000df81270 */
[----:B------:R-:W1:Y:S02]  /*3f130*/  LDCU UR8, c[0x0][0x398] ;  /* 0x00007300ff0877ac */ /* 0x000e640008000800 */
[----:B------:R-:W-:-:S02]  /*3f140*/  IMAD.X R17, R22, 0x1, R3, P6 ;  /* 0x0000000116117824 */ /* 0x000fc400030e0603 */
[C---:B----4-:R-:W-:Y:S01]  /*3f150*/  VIADD R20, R18.reuse, UR22 ;  /* 0x0000001612147c36 */ /* 0x050fe20008000000 */
[----:B------:R-:W-:Y:S02]  /*3f160*/  IADD3 R18, P3, PT, R18, R2, RZ ;  /* 0x0000000212127210 */ /* 0x000fe40007f7e0ff */
[----:B------:R-:W-:-:S05]  /*3f170*/  PRMT R19, R13, 0x7770, RZ ;  /* 0x000077700d137816 */ /* 0x000fca00000000ff */
[----:B------:R4:W-:Y:S02]  /*3f180*/  @P5 STG.E.U8 desc[UR42][R16.64], R19 ;  /* 0x0000001310005986 */ /* 0x0009e4000c10112a */
[----:B----4-:R-:W-:Y:S01]  /*3f190*/  IMAD.X R19, R22, 0x1, R28, P3 ;  /* 0x0000000116137824 */ /* 0x010fe200018e061c */
[----:B0-----:R-:W-:Y:S01]  /*3f1a0*/  ISETP.GE.AND P3, PT, R29, UR4, PT ;  /* 0x000000041d007c0c */ /* 0x001fe2000bf66270 */
[----:B------:R-:W0:Y:S01]  /*3f1b0*/  LDCU UR4, c[0x0][0x39c] ;  /* 0x00007380ff0477ac */ /* 0x000e220008000800 */
[----:B------:R-:W4:Y:S01]  /*3f1c0*/  LDL.LU R29, [R1+0x24] ;  /* 0x00002400011d7983 */ /* 0x000f220000300800 */
[----:B------:R-:W-:Y:S02]  /*3f1d0*/  ISETP.LT.AND P5, PT, R11, UR12, !P2 ;  /* 0x0000000c0b007c0c */ /* 0x000fe4000d7a1270 */
[----:B------:R-:W-:Y:S01]  /*3f1e0*/  SHF.R.S32.HI R21, RZ, 0x1f, R20 ;  /* 0x0000001fff157819 */ /* 0x000fe20000011414 */
[----:B------:R-:W0:Y:S01]  /*3f1f0*/  LDCU UR12, c[0x0][0x398] ;  /* 0x00007300ff0c77ac */ /* 0x000e220008000800 */
[----:B------:R-:W-:-:S02]  /*3f200*/  IADD3 R16, P6, PT, R20, R0, RZ ;  /* 0x0000000014107210 */ /* 0x000fc40007fde0ff */
[C---:B------:R-:W-:Y:S02]  /*3f210*/  PRMT R22, R13.reuse, 0x7771, RZ ;  /* 0x000077710d167816 */ /* 0x040fe400000000ff */
[----:B------:R-:W-:Y:S01]  /*3f220*/  PRMT R23, R13, 0x7772, RZ ;  /* 0x000077720d177816 */ /* 0x000fe200000000ff */
[----:B------:R-:W-:Y:S02]  /*3f230*/  IMAD.X R17, R21, 0x1, R3, P6 ;  /* 0x0000000115117824 */ /* 0x000fe400030e0603 */
[----:B------:R-:W-:Y:S01]  /*3f240*/  @P4 STG.E.U8 desc[UR42][R18.64], R22 ;  /* 0x0000001612004986 */ /* 0x000fe2000c10112a */
[----:B---3--:R-:W-:Y:S01]  /*3f250*/  ISETP.LT.AND P4, PT, R15, UR10, !P2 ;  /* 0x0000000a0f007c0c */ /* 0x008fe2000d781270 */
[----:B------:R-:W3:Y:S02]  /*3f260*/  LDCU UR10, c[0x0][0x398] ;  /* 0x00007300ff0a77ac */ /* 0x000ee40008000800 */
[----:B------:R0:W-:Y:S01]  /*3f270*/  @P5 STG.E.U8 desc[UR42][R16.64], R23 ;  /* 0x0000001710005986 */ /* 0x0001e2000c10112a */
[----:B-1----:R-:W-:Y:S01]  /*3f280*/  ISETP.LT.AND P5, PT, R11, UR8, !P0 ;  /* 0x000000080b007c0c */ /* 0x002fe2000c7a1270 */
[----:B------:R-:W1:Y:S01]  /*3f290*/  LDCU UR8, c[0x0][0x398] ;  /* 0x00007300ff0877ac */ /* 0x000e620008000800 */
[C---:B0-----:R-:W-:Y:S01]  /*3f2a0*/  IADD3 R16, P2, PT, R20.reuse, R2, RZ ;  /* 0x0000000214107210 */ /* 0x041fe20007f5e0ff */
[----:B------:R-:W-:-:S02]  /*3f2b0*/  VIADD R20, R20, UR22 ;  /* 0x0000001614147c36 */ /* 0x000fc40008000000 */
[----:B------:R-:W-:Y:S02]  /*3f2c0*/  VIADD R19, R27, 0x14 ;  /* 0x000000141b137836 */ /* 0x000fe40000000000 */
[----:B------:R-:W-:Y:S01]  /*3f2d0*/  IMAD.X R17, R21, 0x1, R28, P2 ;  /* 0x0000000115117824 */ /* 0x000fe200010e061c */
[----:B------:R-:W-:Y:S02]  /*3f2e0*/  SHF.R.S32.HI R21, RZ, 0x1f, R20 ;  /* 0x0000001fff157819 */ /* 0x000fe40000011414 */
[C---:B------:R-:W-:Y:S02]  /*3f2f0*/  IADD3 R18, P6, PT, R20.reuse, R0, RZ ;  /* 0x0000000014127210 */ /* 0x040fe40007fde0ff */
[----:B------:R-:W-:Y:S02]  /*3f300*/  PRMT R22, R13, 0x7773, RZ ;  /* 0x000077730d167816 */ /* 0x000fe400000000ff */
[----:B--2---:R-:W-:Y:S01]  /*3f310*/  ISETP.GE.AND P2, PT, R19, UR6, PT ;  /* 0x0000000613007c0c */ /* 0x004fe2000bf46270 */
[----:B------:R-:W-:Y:S01]  /*3f320*/  IMAD.X R19, R21, 0x1, R3, P6 ;  /* 0x0000000115137824 */ /* 0x000fe200030e0603 */
[----:B------:R-:W0:Y:S01]  /*3f330*/  LDCU UR6, c[0x0][0x398] ;  /* 0x00007300ff0677ac */ /* 0x000e220008000800 */
[----:B------:R2:W-:Y:S01]  /*3f340*/  @P4 STG.E.U8 desc[UR42][R16.64], R22 ;  /* 0x0000001610004986 */ /* 0x0005e2000c10112a */
[----:B------:R-:W-:Y:S01]  /*3f350*/  ISETP.LT.AND P4, PT, R15, UR12, !P0 ;  /* 0x0000000c0f007c0c */ /* 0x000fe2000c781270 */
[----:B------:R-:W0:Y:S02]  /*3f360*/  LDCU UR12, c[0x0][0x398] ;  /* 0x00007300ff0c77ac */ /* 0x000e240008000800 */
[----:B------:R-:W3:Y:S01]  /*3f370*/  LDL.LU R13, [R1+0x147c] ;  /* 0x00147c00010d7983 */ /* 0x000ee20000300800 */
[C---:B--2---:R-:W-:Y:S01]  /*3f380*/  IADD3 R16, P0, PT, R20.reuse, R2, RZ ;  /* 0x0000000214107210 */ /* 0x044fe20007f1e0ff */
[----:B------:R-:W-:-:S04]  /*3f390*/  VIADD R20, R20, UR22 ;  /* 0x0000001614147c36 */ /* 0x000fc80008000000 */
[----:B------:R-:W-:Y:S01]  /*3f3a0*/  IMAD.X R17, R21, 0x1, R28, P0 ;  /* 0x0000000115117824 */ /* 0x000fe200000e061c */
[----:B------:R-:W-:Y:S02]  /*3f3b0*/  SHF.R.S32.HI R22, RZ, 0x1f, R20 ;  /* 0x0000001fff167819 */ /* 0x000fe40000011414 */
[----:B----4-:R-:W-:-:S05]  /*3f3c0*/  PRMT R23, R29, 0x7770, RZ ;  /* 0x000077701d177816 */ /* 0x010fca00000000ff */
[----:B------:R2:W-:Y:S01]  /*3f3d0*/  @P5 STG.E.U8 desc[UR42][R18.64], R23 ;  /* 0x0000001712005986 */ /* 0x0005e2000c10112a */
[----:B-1----:R-:W-:Y:S01]  /*3f3e0*/  ISETP.LT.AND P5, PT, R11, UR8, !P3 ;  /* 0x000000080b007c0c */ /* 0x002fe2000dfa1270 */
[----:B------:R-:W1:Y:S01]  /*3f3f0*/  LDCU UR8, c[0x0][0x398] ;  /* 0x00007300ff0877ac */ /* 0x000e620008000800 */
[----:B--2---:R-:W-:Y:S01]  /*3f400*/  VIADD R19, R27, 0x15 ;  /* 0x000000151b137836 */ /* 0x004fe20000000000 */
[----:B------:R-:W-:-:S04]  /*3f410*/  IADD3 R18, P6, PT, R20, R0, RZ ;  /* 0x0000000014127210 */ /* 0x000fc80007fde0ff */
[----:B------:R-:W-:Y:S01]  /*3f420*/  ISETP.GE.AND P0, PT, R19, UR4, PT ;  /* 0x0000000413007c0c */ /* 0x000fe2000bf06270 */
[----:B------:R-:W2:Y:S01]  /*3f430*/  LDCU UR4, c[0x0][0x39c] ;  /* 0x00007380ff0477ac */ /* 0x000ea20008000800 */
[C---:B------:R-:W-:Y:S01]  /*3f440*/  PRMT R21, R29.reuse, 0x7771, RZ ;  /* 0x000077711d157816 */ /* 0x040fe200000000ff */
[----:B------:R-:W-:Y:S01]  /*3f450*/  IMAD.X R19, R22, 0x1, R3, P6 ;  /* 0x0000000116137824 */ /* 0x000fe200030e0603 */
[----:B------:R-:W-:-:S03]  /*3f460*/  PRMT R23, R29, 0x7772, RZ ;  /* 0x000077721d177816 */ /* 0x000fc600000000ff */
[----:B------:R4:W-:Y:S01]  /*3f470*/  @P4 STG.E.U8 desc[UR42][R16.64], R21 ;  /* 0x0000001510004986 */ /* 0x0009e2000c10112a */
[----:B0-----:R-:W-:Y:S01]  /*3f480*/  ISETP.LT.AND P4, PT, R15, UR6, !P3 ;  /* 0x000000060f007c0c */ /* 0x001fe2000df81270 */
[----:B------:R-:W0:Y:S02]  /*3f490*/  LDCU UR6, c[0x0][0x39c] ;  /* 0x00007380ff0677ac */ /* 0x000e240008000800 */
[----:B------:R1:W-:Y:S01]  /*3f4a0*/  @P5 STG.E.U8 desc[UR42][R18.64], R23 ;  /* 0x0000001712005986 */ /* 0x0003e2000c10112a */
[----:B----4-:R-:W-:Y:S01]  /*3f4b0*/  IADD3 R16, P3, PT, R20, R2, RZ ;  /* 0x0000000214107210 */ /* 0x010fe20007f7e0ff */
[----:B-1----:R-:W-:-:S04]  /*3f4c0*/  VIADD R19, R27, 0x16 ;  /* 0x000000161b137836 */ /* 0x002fc80000000000 */
[----:B------:R-:W-:Y:S01]  /*3f4d0*/  IMAD.X R17, R22, 0x1, R28, P3 ;  /* 0x0000000116117824 */ /* 0x000fe200018e061c */
[----:B--2---:R-:W-:Y:S01]  /*3f4e0*/  ISETP.GE.AND P3, PT, R19, UR4, PT ;  /* 0x0000000413007c0c */ /* 0x004fe2000bf66270 */
[----:B------:R-:W1:Y:S01]  /*3f4f0*/  LDCU UR4, c[0x0][0x39c] ;  /* 0x00007380ff0477ac */ /* 0x000e620008000800 */
[----:B------:R-:W-:Y:S01]  /*3f500*/  VIADD R21, R20, UR22 ;  /* 0x0000001614157c36 */ /* 0x000fe20008000000 */
[----:B------:R-:W-:Y:S02]  /*3f510*/  PRMT R20, R29, 0x7773, RZ ;  /* 0x000077731d147816 */ /* 0x000fe400000000ff */
[----:B---3--:R-:W-:Y:S01]  /*3f520*/  ISETP.LT.AND P5, PT, R11, UR10, !P2 ;  /* 0x0000000a0b007c0c */ /* 0x008fe2000d7a1270 */
[----:B------:R-:W-:Y:S01]  /*3f530*/  VIADD R29, R27, 0x17 ;  /* 0x000000171b1d7836 */ /* 0x000fe20000000000 */
[----:B------:R-:W-:Y:S01]  /*3f540*/  SHF.R.S32.HI R23, RZ, 0x1f, R21 ;  /* 0x0000001fff177819 */ /* 0x000fe20000011415 */
[----:B------:R2:W-:Y:S01]  /*3f550*/  @P4 STG.E.U8 desc[UR42][R16.64], R20 ;  /* 0x0000001410004986 */ /* 0x0005e2000c10112a */
[----:B------:R-:W-:Y:S01]  /*3f560*/  ISETP.LT.AND P4, PT, R15, UR8, !P2 ;  /* 0x000000080f007c0c */ /* 0x000fe2000d781270 */
[----:B------:R-:W3:Y:S01]  /*3f570*/  LDCU UR10, c[0x0][0x398] ;  /* 0x00007300ff0a77ac */ /* 0x000ee20008000800 */
[----:B------:R-:W-:-:S02]  /*3f580*/  IADD3 R18, P6, PT, R21, R0, RZ ;  /* 0x0000000015127210 */ /* 0x000fc40007fde0ff */
[----:B------:R-:W-:Y:S01]  /*3f590*/  PRMT R22, R14, 0x7770, RZ ;  /* 0x000077700e167816 */ /* 0x000fe200000000ff */
[----:B------:R-:W4:Y:S01]  /*3f5a0*/  LDCU UR8, c[0x0][0x398] ;  /* 0x00007300ff0877ac */ /* 0x000f220008000800 */
[----:B--2---:R-:W-:-:S05]  /*3f5b0*/  IADD3 R16, P2, PT, R21, R2, RZ ;  /* 0x0000000215107210 */ /* 0x004fca0007f5e0ff */
[----:B------:R-:W-:Y:S01]  /*3f5c0*/  IMAD.X R17, R23, 0x1, R28, P2 ;  /* 0x0000000117117824 */ /* 0x000fe200010e061c */
[----:B-1----:R-:W-:Y:S01]  /*3f5d0*/  ISETP.GE.AND P2, PT, R29, UR4, PT ;  /* 0x000000041d007c0c */ /* 0x002fe2000bf46270 */
[----:B------:R-:W-:Y:S01]  /*3f5e0*/  IMAD.X R19, R23, 0x1, R3, P6 ;  /* 0x0000000117137824 */ /* 0x000fe200030e0603 */
[----:B------:R-:W2:Y:S01]  /*3f5f0*/  LDL.LU R29, [R1+0x2c] ;  /* 0x00002c00011d7983 */ /* 0x000ea20000300800 */
[----:B------:R-:W-:Y:S01]  /*3f600*/  VIADD R20, R21, UR22 ;  /* 0x0000001615147c36 */ /* 0x000fe20008000000 */
[----:B------:R-:W1:Y:S02]  /*3f610*/  LDCU UR4, c[0x0][0x39c] ;  /* 0x00007380ff0477ac */ /* 0x000e640008000800 */
[----:B------:R0:W-:Y:S01]  /*3f620*/  @P5 STG.E.U8 desc[UR42][R18.64], R22 ;  /* 0x0000001612005986 */ /* 0x0001e2000c10112a */
[C---:B------:R-:W-:Y:S02]  /*3f630*/  PRMT R23, R14.reuse, 0x7772, RZ ;  /* 0x000077720e177816 */ /* 0x040fe400000000ff */
[----:B0-----:R-:W-:-:S05]  /*3f640*/  PRMT R22, R14, 0x7771, RZ ;  /* 0x000077710e167816 */ /* 0x001fca00000000ff */
[----:B------:R0:W-:Y:S02]  /*3f650*/  @P4 STG.E.U8 desc[UR42][R16.64], R22 ;  /* 0x0000001610004986 */ /* 0x0001e4000c10112a */
[----:B0-----:R-:W-:Y:S02]  /*3f660*/  PRMT R22, R14, 0x7773, RZ ;  /* 0x000077730e167816 */ /* 0x001fe400000000ff */
[----:B------:R-:W2:Y:S01]  /*3f670*/  LDL.LU R14, [R1+0x1478] ;  /* 0x00147800010e7983 */ /* 0x000ea20000300800 */
[----:B------:R-:W-:Y:S01]  /*3f680*/  ISETP.LT.AND P5, PT, R11, UR12, !P0 ;  /* 0x0000000c0b007c0c */ /* 0x000fe2000c7a1270 */
[----:B------:R-:W0:Y:S01]  /*3f690*/  LDCU UR12, c[0x0][0x398] ;  /* 0x00007300ff0c77ac */ /* 0x000e220008000800 */
[----:B------:R-:W-:Y:S02]  /*3f6a0*/  SHF.R.S32.HI R21, RZ, 0x1f, R20 ;  /* 0x0000001fff157819 */ /* 0x000fe40000011414 */
[----:B------:R-:W-:-:S05]  /*3f6b0*/  IADD3 R18, P6, PT, R20, R0, RZ ;  /* 0x0000000014127210 */ /* 0x000fca0007fde0ff */
[----:B------:R-:W-:Y:S01]  /*3f6c0*/  IMAD.X R19, R21, 0x1, R3, P6 ;  /* 0x0000000115137824 */ /* 0x000fe200030e0603 */
[----:B---3--:R-:W-:Y:S01]  /*3f6d0*/  ISETP.LT.AND P4, PT, R15, UR10, !P0 ;  /* 0x0000000a0f007c0c */ /* 0x008fe2000c781270 */
[----:B------:R-:W3:Y:S01]  /*3f6e0*/  LDCU UR10, c[0x0][0x398] ;  /* 0x00007300ff0a77ac */ /* 0x000ee20008000800 */
[C---:B------:R-:W-:Y:S01]  /*3f6f0*/  IADD3 R16, P0, PT, R20.reuse, R2, RZ ;  /* 0x0000000214107210 */ /* 0x040fe20007f1e0ff */
[----:B------:R-:W-:Y:S01]  /*3f700*/  VIADD R20, R20, UR22 ;  /* 0x0000001614147c36 */ /* 0x000fe20008000000 */
[----:B------:R0:W-:Y:S01]  /*3f710*/  @P5 STG.E.U8 desc[UR42][R18.64], R23 ;  /* 0x0000001712005986 */ /* 0x0001e2000c10112a */
[----:B----4-:R-:W-:Y:S01]  /*3f720*/  ISETP.LT.AND P5, PT, R11, UR8, !P3 ;  /* 0x000000080b007c0c */ /* 0x010fe2000dfa1270 */
[----:B------:R-:W4:Y:S01]  /*3f730*/  LDCU UR8, c[0x0][0x398] ;  /* 0x00007300ff0877ac */ /* 0x000f220008000800 */
[----:B------:R-:W-:Y:S01]  /*3f740*/  IMAD.X R17, R21, 0x1, R28, P0 ;  /* 0x0000000115117824 */ /* 0x000fe200000e061c */
[----:B------:R-:W-:Y:S01]  /*3f750*/  SHF.R.S32.HI R21, RZ, 0x1f, R20 ;  /* 0x0000001fff157819 */ /* 0x000fe20000011414 */
[----:B0-----:R-:W-:Y:S01]  /*3f760*/  VIADD R19, R27, 0x18 ;  /* 0x000000181b137836 */ /* 0x001fe20000000000 */
[----:B------:R-:W-:-:S04]  /*3f770*/  IADD3 R18, P6, PT, R20, R0, RZ ;  /* 0x0000000014127210 */ /* 0x000fc80007fde0ff */
[----:B------:R-:W-:Y:S01]  /*3f780*/  ISETP.GE.AND P0, PT, R19, UR6, PT ;  /* 0x0000000613007c0c */ /* 0x000fe2000bf06270 */
[----:B------:R-:W-:Y:S01]  /*3f790*/  IMAD.X R19, R21, 0x1, R3, P6 ;  /* 0x0000000115137824 */ /* 0x000fe200030e0603 */
[----:B------:R-:W0:Y:S01]  /*3f7a0*/  LDCU UR6, c[0x0][0x398] ;  /* 0x00007300ff0677ac */ /* 0x000e220008000800 */
[----:B------:R1:W-:Y:S01]  /*3f7b0*/  @P4 STG.E.U8 desc[UR42][R16.64], R22 ;  /* 0x0000001610004986 */ /* 0x0003e2000c10112a */
[----:B------:R-:W-:Y:S01]  /*3f7c0*/  ISETP.LT.AND P4, PT, R15, UR12, !P3 ;  /* 0x0000000c0f007c0c */ /* 0x000fe2000df81270 */
[----:B------:R-:W0:Y:S01]  /*3f7d0*/  LDCU UR12, c[0x0][0x398] ;  /* 0x00007300ff0c77ac */ /* 0x000e220008000800 */
[C---:B-1----:R-:W-:Y:S01]  /*3f7e0*/  IADD3 R16, P3, PT, R20.reuse, R2, RZ ;  /* 0x0000000214107210 */ /* 0x042fe20007f7e0ff */
[----:B------:R-:W-:-:S04]  /*3f7f0*/  VIADD R20, R20, UR22 ;  /* 0x0000001614147c36 */ /* 0x000fc80008000000 */
[----:B------:R-:W-:Y:S01]  /*3f800*/  IMAD.X R17, R21, 0x1, R28, P3 ;  /* 0x0000000115117824 */ /* 0x000fe200018e061c */
[----:B------:R-:W-:Y:S02]  /*3f810*/  SHF.R.S32.HI R21, RZ, 0x1f, R20 ;  /* 0x0000001fff157819 */ /* 0x000fe40000011414 */
[----:B--2---:R-:W-:-:S05]  /*3f820*/  PRMT R23, R29, 0x7770, RZ ;  /* 0x000077701d177816 */ /* 0x004fca00000000ff */
[----:B------:R1:W-:Y:S01]  /*3f830*/  @P5 STG.E.U8 desc[UR42][R18.64], R23 ;  /* 0x0000001712005986 */ /* 0x0003e2000c10112a */
[----:B----4-:R-:W-:Y:S01]  /*3f840*/  ISETP.LT.AND P5, PT, R11, UR8, !P2 ;  /* 0x000000080b007c0c */ /* 0x010fe2000d7a1270 */
[----:B------:R-:W2:Y:S01]  /*3f850*/  LDCU UR8, c[0x0][0x398] ;  /* 0x00007300ff0877ac */ /* 0x000ea20008000800 */
[----:B------:R-:W-:Y:S01]  /*3f860*/  PRMT R22, R29, 0x7771, RZ ;  /* 0x000077711d167816 */ /* 0x000fe200000000ff */
[----:B-1----:R-:W-:Y:S01]  /*3f870*/  VIADD R19, R27, 0x19 ;  /* 0x000000191b137836 */ /* 0x002fe20000000000 */
[----:B------:R-:W-:-:S04]  /*3f880*/  IADD3 R18, P6, PT, R20, R0, RZ ;  /* 0x0000000014127210 */ /* 0x000fc80007fde0ff */
[----:B------:R-:W-:Y:S01]  /*3f890*/  ISETP.GE.AND P3, PT, R19, UR4, PT ;  /* 0x0000000413007c0c */ /* 0x000fe2000bf66270 */
[----:B------:R-:W1:Y:S01]  /*3f8a0*/  LDCU UR4, c[0x0][0x39c] ;  /* 0x00007380ff0477ac */ /* 0x000e620008000800 */
[----:B------:R-:W-:Y:S01]  /*3f8b0*/  IMAD.X R19, R21, 0x1, R3, P6 ;  /* 0x0000000115137824 */ /* 0x000fe200030e0603 */
[----:B------:R-:W-:Y:S01]  /*3f8c0*/  PRMT R23, R29, 0x7772, RZ ;  /* 0x000077721d177816 */ /* 0x000fe200000000ff */
[----:B------:R4:W-:Y:S01]  /*3f8d0*/  @P4 STG.E.U8 desc[UR42][R16.64], R22 ;  /* 0x0000001610004986 */ /* 0x0009e2000c10112a */
[----:B0-----:R-:W-:Y:S01]  /*3f8e0*/  ISETP.LT.AND P4, PT, R15, UR6, !P2 ;  /* 0x000000060f007c0c */ /* 0x001fe2000d781270 */
[----:B------:R-:W0:Y:S02]  /*3f8f0*/  LDCU UR6, c[0x0][0x39c] ;  /* 0x00007380ff0677ac */ /* 0x000e240008000800 */
[----:B------:R1:W-:Y:S01]  /*3f900*/  @P5 STG.E.U8 desc[UR42][R18.64], R23 ;  /* 0x0000001712005986 */ /* 0x0003e2000c10112a */
[----:B---3--:R-:W-:Y:S01]  /*3f910*/  ISETP.LT.AND P5, PT, R11, UR10, !P0 ;  /* 0x0000000a0b007c0c */ /* 0x008fe2000c7a1270 */
[----:B------:R-:W3:Y:S01]  /*3f920*/  LDCU UR10, c[0x0][0x398] ;  /* 0x00007300ff0a77ac */ /* 0x000ee20008000800 */
[C---:B----4-:R-:W-:Y:S01]  /*3f930*/  IADD3 R16, P2, PT, R20.reuse, R2, RZ ;  /* 0x0000000214107210 */ /* 0x050fe20007f5e0ff */
[----:B------:R-:W-:-:S02]  /*3f940*/  VIADD R22, R20, UR22 ;  /* 0x0000001614167c36 */ /* 0x000fc40008000000 */
[----:B-1----:R-:W-:Y:S02]  /*3f950*/  VIADD R19, R27, 0x1a ;  /* 0x0000001a1b137836 */ /* 0x002fe40000000000 */
[----:B------:R-:W-:Y:S01]  /*3f960*/  IMAD.X R17, R21, 0x1, R28, P2 ;  /* 0x0000000115117824 */ /* 0x000fe200010e061c */
[----:B------:R-:W-:Y:S02]  /*3f970*/  SHF.R.S32.HI R20, RZ, 0x1f, R22 ;  /* 0x0000001fff147819 */ /* 0x000fe40000011416 */
[----:B------:R-:W-:Y:S02]  /*3f980*/  IADD3 R18, P6, PT, R22, R0, RZ ;  /* 0x0000000016127210 */ /* 0x000fe40007fde0ff */
[----:B------:R-:W-:Y:S02]  /*3f990*/  PRMT R21, R29, 0x7773, RZ ;  /* 0x000077731d157816 */ /* 0x000fe400000000ff */
[----:B------:R-:W-:Y:S01]  /*3f9a0*/  ISETP.GE.AND P2, PT, R19, UR4, PT ;  /* 0x0000000413007c0c */ /* 0x000fe2000bf46270 */
[----:B------:R-:W-:Y:S01]  /*3f9b0*/  IMAD.X R19, R20, 0x1, R3, P6 ;  /* 0x0000000114137824 */ /* 0x000fe200030e0603 */
[----:B------:R-:W-:Y:S01]  /*3f9c0*/  PRMT R23, R12, 0x7770, RZ ;  /* 0x000077700c177816 */ /* 0x000fe200000000ff */
[----:B------:R1:W-:Y:S01]  /*3f9d0*/  @P4 STG.E.U8 desc[UR42][R16.64], R21 ;  /* 0x0000001510004986 */ /* 0x0003e2000c10112a */
[----:B--2---:R-:W-:Y:S01]  /*3f9e0*/  ISETP.LT.AND P4, PT, R15, UR8, !P0 ;  /* 0x000000080f007c0c */ /* 0x004fe2000c781270 */
[----:B------:R-:W2:Y:S01]  /*3f9f0*/  LDCU UR4, c[0x0][0x39c] ;  /* 0x00007380ff0477ac */ /* 0x000ea20008000800 */
[----:B------:R-:W4:Y:S01]  /*3fa00*/  LDCU UR8, c[0x0][0x398] ;  /* 0x00007300ff0877ac */ /* 0x000f220008000800 */
[----:B------:R0:W-:Y:S01]  /*3fa10*/  @P5 STG.E.U8 desc[UR42][R18.64], R23 ;  /* 0x0000001712005986 */ /* 0x0001e2000c10112a */
[----:B------:R-:W-:-:S02]  /*3fa20*/  ISETP.LT.AND P5, PT, R11, UR12, !P3 ;  /* 0x0000000c0b007c0c */ /* 0x000fc4000dfa1270 */
[----:B------:R-:W-:Y:S01]  /*3fa30*/  PRMT R29, R12, 0x7772, RZ ;  /* 0x000077720c1d7816 */ /* 0x000fe200000000ff */
[----:B------:R-:W2:Y:S01]  /*3fa40*/  LDCU UR12, c[0x0][0x398] ;  /* 0x00007300ff0c77ac */ /* 0x000ea20008000800 */
[C---:B-1----:R-:W-:Y:S01]  /*3fa50*/  VIADD R21, R22.reuse, UR22 ;  /* 0x0000001616157c36 */ /* 0x042fe20008000000 */
[----:B------:R-:W-:-:S04]  /*3fa60*/  IADD3 R16, P0, PT, R22, R2, RZ ;  /* 0x0000000216107210 */ /* 0x000fc80007f1e0ff */
[----:B------:R-:W-:Y:S01]  /*3fa70*/  SHF.R.S32.HI R22, RZ, 0x1f, R21 ;  /* 0x0000001fff167819 */ /* 0x000fe20000011415 */
[----:B------:R-:W-:Y:S01]  /*3fa80*/  IMAD.X R17, R20, 0x1, R28, P0 ;  /* 0x0000000114117824 */ /* 0x000fe200000e061c */
[----:B0-----:R-:W-:Y:S02]  /*3fa90*/  IADD3 R18, P6, PT, R21, R0, RZ ;  /* 0x0000000015127210 */ /* 0x001fe40007fde0ff */
[----:B------:R-:W-:Y:S01]  /*3faa0*/  PRMT R20, R12, 0x7771, RZ ;  /* 0x000077710c147816 */ /* 0x000fe200000000ff */
[----:B------:R-:W-:Y:S02]  /*3fab0*/  VIADD R23, R27, 0x1b ;  /* 0x0000001b1b177836 */ /* 0x000fe40000000000 */
[----:B------:R-:W-:Y:S02]  /*3fac0*/  IMAD.X R19, R22, 0x1, R3, P6 ;  /* 0x0000000116137824 */ /* 0x000fe400030e0603 */
[----:B------:R0:W-:Y:S01]  /*3fad0*/  @P4 STG.E.U8 desc[UR42][R16.64], R20 ;  /* 0x0000001410004986 */ /* 0x0001e2000c10112a */
[----:B---3--:R-:W-:Y:S01]  /*3fae0*/  ISETP.LT.AND P4, PT, R15, UR10, !P3 ;  /* 0x0000000a0f007c0c */ /* 0x008fe2000df81270 */
[----:B------:R-:W1:Y:S01]  /*3faf0*/  LDCU UR10, c[0x0][0x398] ;  /* 0x00007300ff0a77ac */ /* 0x000e620008000800 */
[----:B--2---:R-:W-:Y:S01]  /*3fb00*/  ISETP.GE.AND P0, PT, R23, UR4, PT ;  /* 0x0000000417007c0c */ /* 0x004fe2000bf06270 */
[----:B------:R2:W-:Y:S01]  /*3fb10*/  @P5 STG.E.U8 desc[UR42][R18.64], R29 ;  /* 0x0000001d12005986 */ /* 0x0005e2000c10112a */
[----:B----4-:R-:W-:Y:S01]  /*3fb20*/  ISETP.LT.AND P5, PT, R11, UR8, !P2 ;  /* 0x000000080b007c0c */ /* 0x010fe2000d7a1270 */
[----:B------:R-:W3:Y:S01]  /*3fb30*/  LDCU UR8, c[0x0][0x398] ;  /* 0x00007300ff0877ac */ /* 0x000ee20008000800 */
[----:B------:R-:W4:Y:S01]  /*3fb40*/  LDCU UR4, c[0x0][0x39c] ;  /* 0x00007380ff0477ac */ /* 0x000f220008000800 */
[C---:B0-----:R-:W-:Y:S01]  /*3fb50*/  IADD3 R16, P3, PT, R21.reuse, R2, RZ ;  /* 0x0000000215107210 */ /* 0x041fe20007f7e0ff */
[----:B------:R-:W-:-:S02]  /*3fb60*/  VIADD R21, R21, UR22 ;  /* 0x0000001615157c36 */ /* 0x000fc40008000000 */
[----:B--2---:R-:W-:-:S03]  /*3fb70*/  VIADD R19, R27, 0x1c ;  /* 0x0000001c1b137836 */ /* 0x004fc60000000000 */
[----:B------:R-:W-:Y:S02]  /*3fb80*/  SHF.R.S32.HI R20, RZ, 0x1f, R21 ;  /* 0x0000001fff147819 */ /* 0x000fe40000011415 */
[----:B------:R-:W-:Y:S01]  /*3fb90*/  IADD3 R18, P6, PT, R21, R0, RZ ;  /* 0x0000000015127210 */ /* 0x000fe20007fde0ff */
[----:B------:R-:W-:Y:S01]  /*3fba0*/  IMAD.X R17, R22, 0x1, R28, P3 ;  /* 0x0000000116117824 */ /* 0x000fe200018e061c */
[----:B------:R-:W-:Y:S02]  /*3fbb0*/  PRMT R12, R12, 0x7773, RZ ;  /* 0x000077730c0c7816 */ /* 0x000fe400000000ff */
[----:B------:R-:W-:Y:S01]  /*3fbc0*/  ISETP.GE.AND P3, PT, R19, UR6, PT ;  /* 0x0000000613007c0c */ /* 0x000fe2000bf66270 */
[----:B------:R-:W-:Y:S01]  /*3fbd0*/  IMAD.X R19, R20, 0x1, R3, P6 ;  /* 0x0000000114137824 */ /* 0x000fe200030e0603 */
[----:B------:R-:W-:Y:S01]  /*3fbe0*/  PRMT R22, R13, 0x7770, RZ ;  /* 0x000077700d167816 */ /* 0x000fe200000000ff */
[----:B------:R0:W-:Y:S01]  /*3fbf0*/  @P4 STG.E.U8 desc[UR42][R16.64], R12 ;  /* 0x0000000c10004986 */ /* 0x0001e2000c10112a */
[----:B------:R-:W-:Y:S01]  /*3fc00*/  ISETP.LT.AND P4, PT, R15, UR12, !P2 ;  /* 0x0000000c0f007c0c */ /* 0x000fe2000d781270 */
[----:B------:R-:W2:Y:S02]  /*3fc10*/  LDCU UR6, c[0x0][0x398] ;  /* 0x00007300ff0677ac */ /* 0x000ea40008000800 */
[----:B------:R1:W-:Y:S01]  /*3fc20*/  @P5 STG.E.U8 desc[UR42][R18.64], R22 ;  /* 0x0000001612005986 */ /* 0x0003e2000c10112a */
[----:B---3--:R-:W-:Y:S01]  /*3fc30*/  ISETP.LT.AND P5, PT, R11, UR8, !P0 ;  /* 0x000000080b007c0c */ /* 0x008fe2000c7a1270 */
[----:B------:R-:W3:Y:S01]  /*3fc40*/  LDCU UR8, c[0x0][0x398] ;  /* 0x00007300ff0877ac */ /* 0x000ee20008000800 */
[----:B------:R-:W2:Y:S01]  /*3fc50*/  LDCU UR12, c[0x0][0x398] ;  /* 0x00007300ff0c77ac */ /* 0x000ea20008000800 */
[C---:B0-----:R-:W-:Y:S01]  /*3fc60*/  IADD3 R16, P2, PT, R21.reuse, R2, RZ ;  /* 0x0000000215107210 */ /* 0x041fe20007f5e0ff */
[----:B------:R-:W-:-:S02]  /*3fc70*/  VIADD R12, R21, UR22 ;  /* 0x00000016150c7c36 */ /* 0x000fc40008000000 */
[----:B-1----:R-:W-:Y:S02]  /*3fc80*/  VIADD R19, R27, 0x1d ;  /* 0x0000001d1b137836 */ /* 0x002fe40000000000 */
[----:B------:R-:W-:-:S03]  /*3fc90*/  IMAD.X R17, R20, 0x1, R28, P2 ;  /* 0x0000000114117824 */ /* 0x000fc600010e061c */
[----:B----4-:R-:W-:Y:S01]  /*3fca0*/  ISETP.GE.AND P2, PT, R19, UR4, PT ;  /* 0x0000000413007c0c */ /* 0x010fe2000bf46270 */
[----:B------:R-:W0:Y:S01]  /*3fcb0*/  LDCU UR4, c[0x0][0x39c] ;  /* 0x00007380ff0477ac */ /* 0x000e220008000800 */
[----:B------:R-:W-:Y:S02]  /*3fcc0*/  SHF.R.S32.HI R20, RZ, 0x1f, R12 ;  /* 0x0000001fff147819 */ /* 0x000fe4000001140c */
[----:B------:R-:W-:Y:S02]  /*3fcd0*/  IADD3 R18, P6, PT, R12, R0, RZ ;  /* 0x000000000c127210 */ /* 0x000fe40007fde0ff */
[C---:B------:R-:W-:Y:S02]  /*3fce0*/  PRMT R21, R13.reuse, 0x7771, RZ ;  /* 0x000077710d157816 */ /* 0x040fe400000000ff */
[----:B------:R-:W-:Y:S01]  /*3fcf0*/  PRMT R22, R13, 0x7772, RZ ;  /* 0x000077720d167816 */ /* 0x000fe200000000ff */
[----:B------:R-:W-:Y:S02]  /*3fd00*/  IMAD.X R19, R20, 0x1, R3, P6 ;  /* 0x0000000114137824 */ /* 0x000fe400030e0603 */
[----:B------:R1:W-:Y:S01]  /*3fd10*/  @P4 STG.E.U8 desc[UR42][R16.64], R21 ;  /* 0x0000001510004986 */ /* 0x0003e2000c10112a */
[----:B--2---:R-:W-:Y:S01]  /*3fd20*/  ISETP.LT.AND P4, PT, R15, UR6, !P0 ;  /* 0x000000060f007c0c */ /* 0x004fe2000c781270 */
[----:B------:R-:W2:Y:S02]  /*3fd30*/  LDCU UR6, c[0x0][0x39c] ;  /* 0x00007380ff0677ac */ /* 0x000ea40008000800 */
[----:B------:R4:W-:Y:S01]  /*3fd40*/  @P5 STG.E.U8 desc[UR42][R18.64], R22 ;  /* 0x0000001612005986 */ /* 0x0009e2000c10112a */
[----:B------:R-:W-:Y:S01]  /*3fd50*/  ISETP.LT.AND P5, PT, R11, UR10, !P3 ;  /* 0x0000000a0b007c0c */ /* 0x000fe2000dfa1270 */
[----:B------:R-:W2:Y:S01]  /*3fd60*/  LDCU UR10, c[0x0][0x398] ;  /* 0x00007300ff0a77ac */ /* 0x000ea20008000800 */
[C---:B-1----:R-:W-:Y:S01]  /*3fd70*/  IADD3 R16, P0, PT, R12.reuse, R2, RZ ;  /* 0x000000020c107210 */ /* 0x042fe20007f1e0ff */
[----:B------:R-:W-:-:S02]  /*3fd80*/  VIADD R21, R12, UR22 ;  /* 0x000000160c157c36 */ /* 0x000fc40008000000 */
[----:B----4-:R-:W-:Y:S02]  /*3fd90*/  VIADD R19, R27, 0x1e ;  /* 0x0000001e1b137836 */ /* 0x010fe40000000000 */
[----:B------:R-:W-:Y:S01]  /*3fda0*/  IMAD.X R17, R20, 0x1, R28, P0 ;  /* 0x0000000114117824 */ /* 0x000fe200000e061c */
[----:B------:R-:W-:Y:S02]  /*3fdb0*/  SHF.R.S32.HI R18, RZ, 0x1f, R21 ;  /* 0x0000001fff127819 */ /* 0x000fe40000011415 */
[----:B0-----:R-:W-:Y:S01]  /*3fdc0*/  ISETP.GE.AND P0, PT, R19, UR4, PT ;  /* 0x0000000413007c0c */ /* 0x001fe2000bf06270 */
[----:B------:R-:W0:Y:S01]  /*3fdd0*/  LDCU UR4, c[0x0][0x39c] ;  /* 0x00007380ff0477ac */ /* 0x000e220008000800 */
[----:B------:R-:W-:Y:S02]  /*3fde0*/  IADD3 R12, P6, PT, R21, R0, RZ ;  /* 0x00000000150c7210 */ /* 0x000fe40007fde0ff */
[----:B------:R-:W-:Y:S02]  /*3fdf0*/  PRMT R19, R13, 0x7773, RZ ;  /* 0x000077730d137816 */ /* 0x000fe400000000ff */
[----:B------:R-:W-:Y:S01]  /*3fe00*/  PRMT R20, R14, 0x7770, RZ ;  /* 0x000077700e147816 */ /* 0x000fe200000000ff */
[----:B------:R-:W-:-:S02]  /*3fe10*/  IMAD.X R13, R18, 0x1, R3, P6 ;  /* 0x00000001120d7824 */ /* 0x000fc400030e0603 */
[----:B------:R-:W-:Y:S01]  /*3fe20*/  @P4 STG.E.U8 desc[UR42][R16.64], R19 ;  /* 0x0000001310004986 */ /* 0x000fe2000c10112a */
[----:B---3--:R-:W-:Y:S01]  /*3fe30*/  ISETP.LT.AND P4, PT, R15, UR8, !P3 ;  /* 0x000000080f007c0c */ /* 0x008fe2000df81270 */
[----:B------:R-:W-:Y:S01]  /*3fe40*/  VIADD R22, R27, 0x1f ;  /* 0x0000001f1b167836 */ /* 0x000fe20000000000 */
[----:B------:R-:W1:Y:S01]  /*3fe50*/  LDCU UR8, c[0x0][0x398] ;  /* 0x00007300ff0877ac */ /* 0x000e620008000800 */
[----:B------:R3:W-:Y:S04]  /*3fe60*/  @P5 STG.E.U8 desc[UR42][R12.64], R20 ;  /* 0x000000140c005986 */ /* 0x0007e8000c10112a */
[----:B------:R-:W4:Y:S01]  /*3fe70*/  LDL.LU R15, [R1+0x1474] ;  /* 0x00147400010f7983 */ /* 0x000f220000300800 */
[----:B---3--:R-:W-:-:S05]  /*3fe80*/  IADD3 R12, P3, PT, R21, R2, RZ ;  /* 0x00000002150c7210 */ /* 0x008fca0007f7e0ff */
        /* <DEDUP_REMOVED lines=10> */
[----:B------:R-:W-:Y:S01]  /*3ff30*/  PRMT R21, R14, 0x7772, RZ ;  /* 0x000077720e157816 */ /* 0x000fe200000000ff */
[----:B------:R-:W-:Y:S02]  /*3ff40*/  IMAD.X R17, R20, 0x1, R3, P6 ;  /* 0x0000000114117824 */ /* 0x000fe400030e0603 */
[----:B------:R-:W-:Y:S04]  /*3ff50*/  @P4 STG.E.U8 desc[UR42][R12.64], R18 ;  /* 0x000000120c004986 */ /* 0x000fe8000c10112a */
[----:B------:R0:W-:Y:S01]  /*3ff60*/  @P5 STG.E.U8 desc[UR42][R16.64], R21 ;  /* 0x0000001510005986 */ /* 0x0001e2000c10112a */
[----:B-1----:R-:W-:Y:S01]  /*3ff70*/  ISETP.LT.AND P5, PT, R11, UR8, !P0 ;  /* 0x000000080b007c0c */ /* 0x002fe2000c7a1270 */
[----:B------:R-:W1:Y:S01]  /*3ff80*/  LDCU UR8, c[0x0][0x398] ;  /* 0x00007300ff0877ac */ /* 0x000e620008000800 */
[----:B------:R-:W-:Y:S01]  /*3ff90*/  PRMT R29, R14, 0x7773, RZ ;  /* 0x000077730e1d7816 */ /* 0x000fe200000000ff */
[----:B0-----:R-:W-:-:S02]  /*3ffa0*/  VIADD R17, R27, 0x20 ;  /* 0x000000201b117836 */ /* 0x001fc40000000000 */
[----:B------:R-:W-:Y:S01]  /*3ffb0*/  VIADD R14, R27, 0x21 ;  /* 0x000000211b0e7836 */ /* 0x000fe20000000000 */
[----:B----4-:R-:W-:Y:S02]  /*3ffc0*/  PRMT R23, R15, 0x7770, RZ ;  /* 0x000077700f177816 */ /* 0x010fe400000000ff */
[----:B--2---:R-:W-:Y:S01]  /*3ffd0*/  ISETP.LT.AND P4, PT, R22, UR10, !P2 ;  /* 0x0000000a16007c0c */ /* 0x004fe2000d781270 */
[----:B------:R-:W0:Y:S01]  /*3ffe0*/  LDCU UR10, c[0x0][0x398] ;  /* 0x00007300ff0a77ac */ /* 0x000e220008000800 */
[C---:B------:R-:W-:Y:S01]  /*3fff0*/  IADD3 R12, P2, PT, R19.reuse, R2, RZ ;  /* 0x00000002130c7210 */ /* 0x040fe20007f5e0ff */
[----:B------:R-:W-:-:S04]  /*40000*/  VIADD R19, R19, UR22 ;  /* 0x0000001613137c36 */ /* 0x000fc80008000000 */
[----:B------:R-:W-:Y:S01]  /*40010*/  IMAD.X R13, R20, 0x1, R28, P2 ;  /* 0x00000001140d7824 */ /* 0x000fe200010e061c */
[----:B------:R-:W-:Y:S01]  /*40020*/  ISETP.GE.AND P2, PT, R17, UR6, PT ;  /* 0x0000000611007c0c */ /* 0x000fe2000bf46270 */
[----:B------:R-:W2:Y:S01]  /*40030*/  LDCU UR6, c[0x0][0x398] ;  /* 0x00007300ff0677ac */ /* 0x000ea20008000800 */
[----:B------:R-:W-:Y:S02]  /*40040*/  SHF.R.S32.HI R18, RZ, 0x1f, R19 ;  /* 0x0000001fff127819 */ /* 0x000fe40000011413 */
[C---:B------:R-:W-:Y:S01]  /*40050*/  IADD3 R16, P6, PT, R19.reuse, R0, RZ ;  /* 0x0000000013107210 */ /* 0x040fe20007fde0ff */
[----:B------:R4:W-:Y:S01]  /*40060*/  @P4 STG.E.U8 desc[UR42][R12.64], R29 ;  /* 0x0000001d0c004986 */ /* 0x0009e2000c10112a */
[----:B------:R-:W-:Y:S01]  /*40070*/  ISETP.LT.AND P4, PT, R22, UR12, !P0 ;  /* 0x0000000c16007c0c */ /* 0x000fe2000c781270 */
[----:B------:R-:W-:Y:S01]  /*40080*/  VIADD R21, R19, UR22 ;  /* 0x0000001613157c36 */ /* 0x000fe20008000000 */
[----:B------:R-:W0:Y:S01]  /*40090*/  LDCU UR12, c[0x0][0x398] ;  /* 0x00007300ff0c77ac */ /* 0x000e220008000800 */
[----:B------:R-:W-:-:S05]  /*400a0*/  IMAD.X R17, R18, 0x1, R3, P6 ;  /* 0x0000000112117824 */ /* 0x000fca00030e0603 */
[----:B------:R0:W-:Y:S01]  /*400b0*/  @P5 STG.E.U8 desc[UR42][R16.64], R23 ;  /* 0x0000001710005986 */ /* 0x0001e2000c10112a */
[----:B----4-:R-:W-:Y:S02]  /*400c0*/  IADD3 R12, P0, PT, R19, R2, RZ ;  /* 0x00000002130c7210 */ /* 0x010fe40007f1e0ff */
[----:B-1----:R-:W-:Y:S01]  /*400d0*/  ISETP.LT.AND P5, PT, R11, UR8, !P3 ;  /* 0x000000080b007c0c */ /* 0x002fe2000dfa1270 */
[----:B------:R-:W1:Y:S01]  /*400e0*/  LDCU UR8, c[0x0][0x398] ;  /* 0x00007300ff0877ac */ /* 0x000e620008000800 */
[----:B------:R-:W-:Y:S01]  /*400f0*/  PRMT R29, R15, 0x7771, RZ ;  /* 0x000077710f1d7816 */ /* 0x000fe200000000ff */
[----:B------:R-:W-:Y:S01]  /*40100*/  IMAD.X R13, R18, 0x1, R28, P0 ;  /* 0x00000001120d7824 */ /* 0x000fe200000e061c */
[----:B------:R-:W-:Y:S02]  /*40110*/  SHF.R.S32.HI R18, RZ, 0x1f, R21 ;  /* 0x0000001fff127819 */ /* 0x000fe40000011415 */
[----:B0-----:R-:W-:Y:S02]  /*40120*/  IADD3 R16, P6, PT, R21, R0, RZ ;  /* 0x0000000015107210 */ /* 0x001fe40007fde0ff */
[----:B------:R0:W-:Y:S01]  /*40130*/  @P4 STG.E.U8 desc[UR42][R12.64], R29 ;  /* 0x0000001d0c004986 */ /* 0x0001e2000c10112a */
[----:B--2---:R-:W-:-:S02]  /*40140*/  ISETP.LT.AND P4, PT, R22, UR6, !P3 ;  /* 0x0000000616007c0c */ /* 0x004fc4000df81270 */
[----:B------:R-:W-:Y:S01]  /*40150*/  PRMT R23, R15, 0x7772, RZ ;  /* 0x000077720f177816 */ /* 0x000fe200000000ff */
[----:B------:R-:W-:Y:S02]  /*40160*/  IMAD.X R17, R18, 0x1, R3, P6 ;  /* 0x0000000112117824 */ /* 0x000fe400030e0603 */
[C---:B------:R-:W-:Y:S01]  /*40170*/  VIADD R19, R21.reuse, UR22 ;  /* 0x0000001615137c36 */ /* 0x040fe20008000000 */
[----:B---3--:R-:W-:Y:S01]  /*40180*/  ISETP.GE.AND P0, PT, R14, UR4, PT ;  /* 0x000000040e007c0c */ /* 0x008fe2000bf06270 */
[----:B------:R-:W2:Y:S01]  /*40190*/  LDCU UR4, c[0x0][0x39c] ;  /* 0x00007380ff0477ac */ /* 0x000ea20008000800 */
[----:B------:R3:W-:Y:S01]  /*401a0*/  @P5 STG.E.U8 desc[UR42][R16.64], R23 ;  /* 0x0000001710005986 */ /* 0x0007e2000c10112a */
[----:B0-----:R-:W-:Y:S01]  /*401b0*/  IADD3 R12, P3, PT, R21, R2, RZ ;  /* 0x00000002150c7210 */ /* 0x001fe20007f7e0ff */
[----:B------:R-:W-:Y:S01]  /*401c0*/  VIADD R20, R27, 0x22 ;  /* 0x000000221b147836 */ /* 0x000fe20000000000 */
[----:B------:R-:W-:Y:S01]  /*401d0*/  ISETP.LT.AND P5, PT, R11, UR10, !P2 ;  /* 0x0000000a0b007c0c */ /* 0x000fe2000d7a1270 */
[----:B------:R-:W0:Y:S01]  /*401e0*/  LDCU UR10, c[0x0][0x398] ;  /* 0x00007300ff0a77ac */ /* 0x000e220008000800 */
[----:B------:R-:W-:Y:S01]  /*401f0*/  PRMT R21, R15, 0x7773, RZ ;  /* 0x000077730f157816 */ /* 0x000fe200000000ff */
[----:B------:R-:W-:Y:S01]  /*40200*/  IMAD.X R13, R18, 0x1, R28, P3 ;  /* 0x00000001120d7824 */ /* 0x000fe200018e061c */
[----:B------:R-:W-:Y:S01]  /*40210*/  IADD3 R14, P6, PT, R19, R0, RZ ;  /* 0x00000000130e7210 */ /* 0x000fe20007fde0ff */
[----:B------:R-:W4:Y:S01]  /*40220*/  LDCU UR6, c[0x0][0x39c] ;  /* 0x00007380ff0677ac */ /* 0x000f220008000800 */
[----:B---3--:R-:W-:-:S02]  /*40230*/  SHF.R.S32.HI R16, RZ, 0x1f, R19 ;  /* 0x0000001fff107819 */ /* 0x008fc40000011413 */
[----:B------:R3:W-:Y:S01]  /*40240*/  @P4 STG.E.U8 desc[UR42][R12.64], R21 ;  /* 0x000000150c004986 */ /* 0x0007e2000c10112a */
[----:B-1----:R-:W-:Y:S01]  /*40250*/  ISETP.LT.AND P4, PT, R22, UR8, !P2 ;  /* 0x0000000816007c0c */ /* 0x002fe2000d781270 */
[----:B------:R-:W1:Y:S01]  /*40260*/  LDCU UR8, c[0x0][0x398] ;  /* 0x00007300ff0877ac */ /* 0x000e620008000800 */
[----:B------:R-:W-:Y:S01]  /*40270*/  PRMT R23, R8, 0x7770, RZ ;  /* 0x0000777008177816 */ /* 0x000fe200000000ff */
[----:B------:R-:W-:Y:S02]  /*40280*/  IMAD.X R15, R16, 0x1, R3, P6 ;  /* 0x00000001100f7824 */ /* 0x000fe400030e0603 */
[----:B------:R-:W-:-:S03]  /*40290*/  VIADD R17, R19, UR22 ;  /* 0x0000001613117c36 */ /* 0x000fc60008000000 */
[----:B------:R0:W-:Y:S01]  /*402a0*/  @P5 STG.E.U8 desc[UR42][R14.64], R23 ;  /* 0x000000170e005986 */ /* 0x0001e2000c10112a */
[----:B---3--:R-:W-:Y:S02]  /*402b0*/  IADD3 R12, P2, PT, R19, R2, RZ ;  /* 0x00000002130c7210 */ /* 0x008fe40007f5e0ff */
[----:B------:R-:W-:Y:S01]  /*402c0*/  ISETP.LT.AND P5, PT, R11, UR12, !P0 ;  /* 0x0000000c0b007c0c */ /* 0x000fe2000c7a1270 */
[----:B------:R-:W3:Y:S01]  /*402d0*/  LDCU UR12, c[0x0][0x398] ;  /* 0x00007300ff0c77ac */ /* 0x000ee20008000800 */
[----:B------:R-:W-:Y:S01]  /*402e0*/  PRMT R21, R8, 0x7771, RZ ;  /* 0x0000777108157816 */ /* 0x000fe200000000ff */
[----:B------:R-:W-:Y:S01]  /*402f0*/  IMAD.X R13, R16, 0x1, R28, P2 ;  /* 0x00000001100d7824 */ /* 0x000fe200010e061c */
[----:B------:R-:W-:Y:S02]  /*40300*/  SHF.R.S32.HI R18, RZ, 0x1f, R17 ;  /* 0x0000001fff127819 */ /* 0x000fe40000011411 */
[----:B0-----:R-:W-:Y:S02]  /*40310*/  IADD3 R14, P6, PT, R17, R0, RZ ;  /* 0x00000000110e7210 */ /* 0x001fe40007fde0ff */
[----:B------:R0:W-:Y:S01]  /*40320*/  @P4 STG.E.U8 desc[UR42][R12.64], R21 ;  /* 0x000000150c004986 */ /* 0x0001e2000c10112a */
[----:B------:R-:W-:Y:S01]  /*40330*/  ISETP.LT.AND P4, PT, R22, UR10, !P0 ;  /* 0x0000000a16007c0c */ /* 0x000fe2000c781270 */
[----:B------:R-:W3:Y:S01]  /*40340*/  LDCU UR10, c[0x0][0x398] ;  /* 0x00007300ff0a77ac */ /* 0x000ee20008000800 */
[----:B------:R-:W-:Y:S01]  /*40350*/  PRMT R19, R8, 0x7772, RZ ;  /* 0x0000777208137816 */ /* 0x000fe200000000ff */
[----:B------:R-:W-:Y:S01]  /*40360*/  IMAD.X R15, R18, 0x1, R3, P6 ;  /* 0x00000001120f7824 */ /* 0x000fe200030e0603 */
[----:B--2---:R-:W-:Y:S01]  /*40370*/  ISETP.GE.AND P3, PT, R20, UR4, PT ;  /* 0x0000000414007c0c */ /* 0x004fe2000bf66270 */
[----:B------:R-:W2:Y:S01]  /*40380*/  LDCU UR4, c[0x0][0x39c] ;  /* 0x00007380ff0477ac */ /* 0x000ea20008000800 */
[----:B------:R-:W-:-:S02]  /*40390*/  PRMT R23, R8, 0x7773, RZ ;  /* 0x0000777308177816 */ /* 0x000fc400000000ff */
[----:B------:R2:W-:Y:S01]  /*403a0*/  @P5 STG.E.U8 desc[UR42][R14.64], R19 ;  /* 0x000000130e005986 */ /* 0x0005e2000c10112a */
[----:B0-----:R-:W-:Y:S02]  /*403b0*/  IADD3 R12, P0, PT, R17, R2, RZ ;  /* 0x00000002110c7210 */ /* 0x001fe40007f1e0ff */
[----:B-1----:R-:W-:Y:S01]  /*403c0*/  ISETP.LT.AND P5, PT, R11, UR8, !P3 ;  /* 0x000000080b007c0c */ /* 0x002fe2000dfa1270 */
[----:B------:R-:W0:Y:S02]  /*403d0*/  LDCU UR8, c[0x0][0x398] ;  /* 0x00007300ff0877ac */ /* 0x000e240008000800 */
[----:B------:R-:W-:Y:S02]  /*403e0*/  IMAD.X R13, R18, 0x1, R28, P0 ;  /* 0x00000001120d7824 */ /* 0x000fe400000e061c */
[----:B------:R-:W-:-:S03]  /*403f0*/  VIADD R17, R17, UR22 ;  /* 0x0000001611117c36 */ /* 0x000fc60008000000 */
[----:B------:R1:W-:Y:S01]  /*40400*/  @P4 STG.E.U8 desc[UR42][R12.64], R23 ;  /* 0x000000170c004986 */ /* 0x0003e2000c10112a */
[----:B---3--:R-:W-:Y:S01]  /*40410*/  ISETP.LT.AND P4, PT, R22, UR12, !P3 ;  /* 0x0000000c16007c0c */ /* 0x008fe2000df81270 */
[----:B------:R-:W-:Y:S01]  /*40420*/  VIADD R20, R27, 0x23 ;  /* 0x000000231b147836 */ /* 0x000fe20000000000 */
[----:B------:R-:W-:Y:S02]  /*40430*/  SHF.R.S32.HI R16, RZ, 0x1f, R17 ;  /* 0x0000001fff107819 */ /* 0x000fe40000011411 */
[C---:B--2---:R-:W-:Y:S02]  /*40440*/  PRMT R19, R9.reuse, 0x7770, RZ ;  /* 0x0000777009137816 */ /* 0x044fe400000000ff */
[----:B------:R-:W-:Y:S01]  /*40450*/  PRMT R29, R9, 0x7771, RZ ;  /* 0x00007771091d7816 */ /* 0x000fe200000000ff */
[C---:B------:R-:W-:Y:S01]  /*40460*/  VIADD R21, R17.reuse, UR22 ;  /* 0x0000001611157c36 */ /* 0x040fe20008000000 */
[----:B------:R-:W-:Y:S01]  /*40470*/  IADD3 R14, P6, PT, R17, R0, RZ ;  /* 0x00000000110e7210 */ /* 0x000fe20007fde0ff */
[----:B------:R-:W-:Y:S01]  /*40480*/  VIADD R8, R27, 0x25 ;  /* 0x000000251b087836 */ /* 0x000fe20000000000 */
[----:B------:R-:W2:Y:S01]  /*40490*/  LDCU UR12, c[0x0][0x398] ;  /* 0x00007300ff0c77ac */ /* 0x000ea20008000800 */
[----:B-1----:R-:W-:-:S02]  /*404a0*/  IADD3 R12, P3, PT, R17, R2, RZ ;  /* 0x00000002110c7210 */ /* 0x002fc40007f7e0ff */
[----:B------:R-:W-:Y:S01]  /*404b0*/  IMAD.X R15, R16, 0x1, R3, P6 ;  /* 0x00000001100f7824 */ /* 0x000fe200030e0603 */
[----:B------:R-:W-:Y:S02]  /*404c0*/  ISETP.GE.AND P2, PT, R20, UR4, PT ;  /* 0x0000000414007c0c */ /* 0x000fe4000bf46270 */
[----:B------:R-:W-:Y:S01]  /*404d0*/  IMAD.X R13, R16, 0x1, R28, P3 ;  /* 0x00000001100d7824 */ /* 0x000fe200018e061c */
[----:B------:R-:W1:Y:S01]  /*404e0*/  LDCU UR4, c[0x0][0x39c] ;  /* 0x00007380ff0477ac */ /* 0x000e620008000800 */
[----:B------:R-:W-:Y:S01]  /*404f0*/  @P5 STG.E.U8 desc[UR42][R14.64], R19 ;  /* 0x000000130e005986 */ /* 0x000fe2000c10112a */
[----:B0-----:R-:W-:Y:S01]  /*40500*/  ISETP.LT.AND P5, PT, R11, UR8, !P2 ;  /* 0x000000080b007c0c */ /* 0x001fe2000d7a1270 */
[----:B------:R-:W-:Y:S01]  /*40510*/  VIADD R20, R27, 0x24 ;  /* 0x000000241b147836 */ /* 0x000fe20000000000 */
[----:B------:R-:W-:Y:S01]  /*40520*/  SHF.R.S32.HI R17, RZ, 0x1f, R21 ;  /* 0x0000001fff117819 */ /* 0x000fe20000011415 */
[----:B------:R-:W3:Y:S01]  /*40530*/  LDL.LU R11, [R1+0x1470] ;  /* 0x00147000010b7983 */ /* 0x000ee20000300800 */
[----:B------:R-:W0:Y:S03]  /*40540*/  LDCU UR8, c[0x0][0x398] ;  /* 0x00007300ff0877ac */ /* 0x000e260008000800 */
[----:B------:R1:W-:Y:S04]  /*40550*/  @P4 STG.E.U8 desc[UR42][R12.64], R29 ;  /* 0x0000001d0c004986 */ /* 0x0003e8000c10112a */
[----:B-1----:R-:W2:Y:S01]  /*40560*/  LDL.LU R29, [R1+0x768] ;  /* 0x00076800011d7983 */ /* 0x002ea20000300800 */
[----:B----4-:R-:W-:Y:S01]  /*40570*/  ISETP.GE.AND P0, PT, R20, UR6, PT ;  /* 0x0000000614007c0c */ /* 0x010fe2000bf06270 */
[----:B------:R-:W1:Y:S01]  /*40580*/  LDCU UR6, c[0x0][0x398] ;  /* 0x00007300ff0677ac */ /* 0x000e620008000800 */
[----:B------:R-:W-:-:S02]  /*40590*/  IADD3 R14, P6, PT, R21, R0, RZ ;  /* 0x00000000150e7210 */ /* 0x000fc40007fde0ff */
[----:B------:R-:W-:-:S03]  /*405a0*/  PRMT R23, R9, 0x7772, RZ ;  /* 0x0000777209177816 */ /* 0x000fc600000000ff */
[----:B------:R-:W-:Y:S02]  /*405b0*/  IMAD.X R15, R17, 0x1, R3, P6 ;  /* 0x00000001110f7824 */ /* 0x000fe400030e0603 */
[----:B------:R-:W-:Y:S01]  /*405c0*/  VIADD R19, R21, UR22 ;  /* 0x0000001615137c36 */ /* 0x000fe20008000000 */
[----:B------:R-:W-:Y:S01]  /*405d0*/  ISETP.GE.AND P3, PT, R8, UR4, PT ;  /* 0x0000000408007c0c */ /* 0x000fe2000bf66270 */
[----:B------:R-:W4:Y:S01]  /*405e0*/  LDCU UR4, c[0x0][0x39c] ;  /* 0x00007380ff0477ac */ /* 0x000f220008000800 */
[----:B------:R0:W-:Y:S01]  /*405f0*/  @P5 STG.E.U8 desc[UR42][R14.64], R23 ;  /* 0x000000170e005986 */ /* 0x0001e2000c10112a */
[----:B-1----:R-:W-:Y:S01]  /*40600*/  ISETP.LT.AND P4, PT, R22, UR6, !P2 ;  /* 0x0000000616007c0c */ /* 0x002fe2000d781270 */
[----:B------:R-:W-:Y:S01]  /*40610*/  VIADD R18, R27, 0x26 ;  /* 0x000000261b127836 */ /* 0x000fe20000000000 */
[----:B------:R-:W-:Y:S01]  /*40620*/  IADD3 R12, P2, PT, R21, R2, RZ ;  /* 0x00000002150c7210 */ /* 0x000fe20007f5e0ff */
[----:B------:R-:W1:Y:S01]  /*40630*/  LDCU UR6, c[0x0][0x39c] ;  /* 0x00007380ff0677ac */ /* 0x000e620008000800 */
[----:B------:R-:W-:-:S02]  /*40640*/  SHF.R.S32.HI R16, RZ, 0x1f, R19 ;  /* 0x0000001fff107819 */ /* 0x000fc40000011413 */
[----:B------:R-:W-:Y:S01]  /*40650*/  IADD3 R8, P6, PT, R19, R0, RZ ;  /* 0x0000000013087210 */ /* 0x000fe20007fde0ff */
[----:B------:R-:W-:Y:S01]  /*40660*/  IMAD.X R13, R17, 0x1, R28, P2 ;  /* 0x00000001110d7824 */ /* 0x000fe200010e061c */
[----:B------:R-:W-:Y:S02]  /*40670*/  PRMT R21, R9, 0x7773, RZ ;  /* 0x0000777309157816 */ /* 0x000fe400000000ff */
[----:B------:R-:W-:Y:S01]  /*40680*/  PRMT R17, R10, 0x7770, RZ ;  /* 0x000077700a117816 */ /* 0x000fe200000000ff */
[----:B------:R-:W-:Y:S02]  /*40690*/  IMAD.X R9, R16, 0x1, R3, P6 ;  /* 0x0000000110097824 */ /* 0x000fe400030e0603 */
[----:B------:R1:W-:Y:S01]  /*406a0*/  @P4 STG.E.U8 desc[UR42][R12.64], R21 ;  /* 0x000000150c004986 */ /* 0x0003e2000c10112a */
[----:B0-----:R-:W-:Y:S01]  /*406b0*/  ISETP.LT.AND P4, PT, R22, UR8, !P0 ;  /* 0x0000000816007c0c */ /* 0x001fe2000c781270 */
[----:B------:R-:W0:Y:S01]  /*406c0*/  LDCU UR8, c[0x0][0x398] ;  /* 0x00007300ff0877ac */ /* 0x000e220008000800 */
[----:B------:R-:W-:Y:S01]  /*406d0*/  VIADD R15, R19, UR22 ;  /* 0x00000016130f7c36 */ /* 0x000fe20008000000 */
[----:B----4-:R-:W-:Y:S01]  /*406e0*/  ISETP.GE.AND P2, PT, R18, UR4, PT ;  /* 0x0000000412007c0c */ /* 0x010fe2000bf46270 */
[----:B------:R-:W4:Y:S03]  /*406f0*/  LDCU UR4, c[0x0][0x39c] ;  /* 0x00007380ff0477ac */ /* 0x000f260008000800 */
[----:B------:R-:W-:-:S02]  /*40700*/  SHF.R.S32.HI R14, RZ, 0x1f, R15 ;  /* 0x0000001fff0e7819 */ /* 0x000fc4000001140f */
[----:B-1----:R-:W-:-:S05]  /*40710*/  IADD3 R12, P6, PT, R15, R0, RZ ;  /* 0x000000000f0c7210 */ /* 0x002fca0007fde0ff */
[----:B------:R-:W-:Y:S02]  /*40720*/  IMAD.X R13, R14, 0x1, R3, P6 ;  /* 0x000000010e0d7824 */ /* 0x000fe400030e0603 */
[----:B------:R-:W-:Y:S01]  /*40730*/  VIADD R18, R27, 0x27 ;  /* 0x000000271b127836 */ /* 0x000fe20000000000 */
[----:B------:R-:W-:Y:S02]  /*40740*/  PRMT R23, R4, 0x7770, RZ ;  /* 0x0000777004177816 */ /* 0x000fe400000000ff */
[----:B--2---:R-:W-:Y:S01]  /*40750*/  ISETP.LT.AND P5, PT, R29, UR10, !P0 ;  /* 0x0000000a1d007c0c */ /* 0x004fe2000c7a1270 */
[----:B------:R-:W1:-:S12]  /*40760*/  LDCU UR10, c[0x0][0x398] ;  /* 0x00007300ff0a77ac */ /* 0x000e580008000800 */
[----:B------:R2:W-:Y:S01]  /*40770*/  @P5 STG.E.U8 desc[UR42][R8.64], R17 ;  /* 0x0000001108005986 */ /* 0x0005e2000c10112a */
[----:B------:R-:W-:Y:S01]  /*40780*/  ISETP.LT.AND P5, PT, R29, UR12, !P3 ;  /* 0x0000000c1d007c0c */ /* 0x000fe2000dfa1270 */
[----:B------:R-:W0:Y:S01]  /*40790*/  LDCU UR12, c[0x0][0x398] ;  /* 0x00007300ff0c77ac */ /* 0x000e220008000800 */
[----:B--2---:R-:W-:Y:S02]  /*407a0*/  IADD3 R8, P0, PT, R19, R2, RZ ;  /* 0x0000000213087210 */ /* 0x004fe40007f1e0ff */
[C---:B------:R-:W-:Y:S02]  /*407b0*/  PRMT R19, R10.reuse, 0x7771, RZ ;  /* 0x000077710a137816 */ /* 0x040fe400000000ff */
[----:B------:R-:W-:Y:S01]  /*407c0*/  PRMT R17, R10, 0x7772, RZ ;  /* 0x000077720a117816 */ /* 0x000fe200000000ff */
[----:B------:R-:W-:-:S05]  /*407d0*/  IMAD.X R9, R16, 0x1, R28, P0 ;  /* 0x0000000110097824 */ /* 0x000fca00000e061c */
[----:B------:R2:W-:Y:S01]  /*407e0*/  @P4 STG.E.U8 desc[UR42][R8.64], R19 ;  /* 0x0000001308004986 */ /* 0x0005e2000c10112a */
[----:B-1----:R-:W-:Y:S01]  /*407f0*/  ISETP.LT.AND P4, PT, R22, UR10, !P3 ;  /* 0x0000000a16007c0c */ /* 0x002fe2000df81270 */
[----:B------:R-:W-:Y:S01]  /*40800*/  VIADD R16, R27, 0x28 ;  /* 0x000000281b107836 */ /* 0x000fe20000000000 */
[----:B----4-:R-:W-:Y:S01]  /*40810*/  ISETP.GE.AND P0, PT, R18, UR4, PT ;  /* 0x0000000412007c0c */ /* 0x010fe2000bf06270 */
[----:B------:R1:W-:Y:S01]  /*40820*/  @P5 STG.E.U8 desc[UR42][R12.64], R17 ;  /* 0x000000110c005986 */ /* 0x0003e2000c10112a */
[----:B0-----:R-:W-:Y:S01]  /*40830*/  ISETP.LT.AND P5, PT, R29, UR8, !P2 ;  /* 0x000000081d007c0c */ /* 0x001fe2000d7a1270 */
[----:B------:R-:W0:Y:S01]  /*40840*/  LDCU UR8, c[0x0][0x398] ;  /* 0x00007300ff0877ac */ /* 0x000e220008000800 */
[----:B------:R-:W4:Y:S01]  /*40850*/  LDCU UR4, c[0x0][0x39c] ;  /* 0x00007380ff0477ac */ /* 0x000f220008000800 */
[C---:B--2---:R-:W-:Y:S01]  /*40860*/  IADD3 R8, P3, PT, R15.reuse, R2, RZ ;  /* 0x000000020f087210 */ /* 0x044fe20007f7e0ff */
[----:B------:R-:W-:Y:S01]  /*40870*/  VIADD R15, R15, UR22 ;  /* 0x000000160f0f7c36 */ /* 0x000fe20008000000 */
[----:B------:R-:W-:Y:S01]  /*40880*/  PRMT R19, R10, 0x7773, RZ ;  /* 0x000077730a137816 */ /* 0x000fe200000000ff */
[----:B------:R-:W2:Y:S02]  /*40890*/  LDCU UR10, c[0x0][0x398] ;  /* 0x00007300ff0a77ac */ /* 0x000ea40008000800 */
[----:B------:R-:W-:Y:S01]  /*408a0*/  IMAD.X R9, R14, 0x1, R28, P3 ;  /* 0x000000010e097824 */ /* 0x000fe200018e061c */
[----:B------:R-:W-:-:S02]  /*408b0*/  SHF.R.S32.HI R14, RZ, 0x1f, R15 ;  /* 0x0000001fff0e7819 */ /* 0x000fc4000001140f */
[----:B-1----:R-:W-:Y:S02]  /*408c0*/  IADD3 R12, P6, PT, R15, R0, RZ ;  /* 0x000000000f0c7210 */ /* 0x002fe40007fde0ff */
[----:B------:R-:W-:Y:S01]  /*408d0*/  ISETP.GE.AND P3, PT, R16, UR6, PT ;  /* 0x0000000610007c0c */ /* 0x000fe2000bf66270 */
[----:B------:R-:W1:Y:S01]  /*408e0*/  LDCU UR6, c[0x0][0x398] ;  /* 0x00007300ff0677ac */ /* 0x000e620008000800 */
[C---:B---3--:R-:W-:Y:S01]  /*408f0*/  PRMT R17, R11.reuse, 0x7770, RZ ;  /* 0x000077700b117816 */ /* 0x048fe200000000ff */
[----:B------:R-:W-:Y:S01]  /*40900*/  IMAD.X R13, R14, 0x1, R3, P6 ;  /* 0x000000010e0d7824 */ /* 0x000fe200030e0603 */
[----:B------:R3:W-:Y:S01]  /*40910*/  @P4 STG.E.U8 desc[UR42][R8.64], R19 ;  /* 0x0000001308004986 */ /* 0x0007e2000c10112a */
[----:B------:R-:W-:Y:S02]  /*40920*/  ISETP.LT.AND P4, PT, R22, UR12, !P2 ;  /* 0x0000000c16007c0c */ /* 0x000fe4000d781270 */
[----:B------:R-:W-:Y:S01]  /*40930*/  PRMT R21, R11, 0x7771, RZ ;  /* 0x000077710b157816 */ /* 0x000fe200000000ff */
[----:B------:R1:W-:Y:S01]  /*40940*/  @P5 STG.E.U8 desc[UR42][R12.64], R17 ;  /* 0x000000110c005986 */ /* 0x0003e2000c10112a */
[----:B0-----:R-:W-:Y:S01]  /*40950*/  ISETP.LT.AND P5, PT, R29, UR8, !P0 ;  /* 0x000000081d007c0c */ /* 0x001fe2000c7a1270 */
[----:B------:R-:W0:Y:S01]  /*40960*/  LDCU UR8, c[0x0][0x398] ;  /* 0x00007300ff0877ac */ /* 0x000e220008000800 */
[----:B------:R-:W-:Y:S01]  /*40970*/  VIADD R10, R27, 0x29 ;  /* 0x000000291b0a7836 */ /* 0x000fe20000000000 */
[----:B------:R-:W0:Y:S01]  /*40980*/  LDCU UR12, c[0x0][0x398] ;  /* 0x00007300ff0c77ac */ /* 0x000e220008000800 */
[C---:B---3--:R-:W-:Y:S01]  /*40990*/  IADD3 R8, P2, PT, R15.reuse, R2, RZ ;  /* 0x000000020f087210 */ /* 0x048fe20007f5e0ff */
[----:B------:R-:W-:-:S04]  /*409a0*/  VIADD R15, R15, UR22 ;  /* 0x000000160f0f7c36 */ /* 0x000fc80008000000 */
[----:B------:R-:W-:Y:S01]  /*409b0*/  IMAD.X R9, R14, 0x1, R28, P2 ;  /* 0x000000010e097824 */ /* 0x000fe200010e061c */
[----:B------:R-:W-:Y:S02]  /*409c0*/  SHF.R.S32.HI R14, RZ, 0x1f, R15 ;  /* 0x0000001fff0e7819 */ /* 0x000fe4000001140f */
[----:B-1----:R-:W-:Y:S02]  /*409d0*/  IADD3 R12, P6, PT, R15, R0, RZ ;  /* 0x000000000f0c7210 */ /* 0x002fe40007fde0ff */
[----:B------:R-:W-:Y:S01]  /*409e0*/  PRMT R19, R11, 0x7772, RZ ;  /* 0x000077720b137816 */ /* 0x000fe200000000ff */
[----:B------:R1:W-:Y:S01]  /*409f0*/  @P4 STG.E.U8 desc[UR42][R8.64], R21 ;  /* 0x0000001508004986 */ /* 0x0003e2000c10112a */
[----:B------:R-:W-:Y:S01]  /*40a00*/  ISETP.LT.AND P4, PT, R22, UR6, !P0 ;  /* 0x0000000616007c0c */ /* 0x000fe2000c781270 */
[----:B------:R-:W-:Y:S01]  /*40a10*/  IMAD.X R13, R14, 0x1, R3, P6 ;  /* 0x000000010e0d7824 */ /* 0x000fe200030e0603 */
[----:B----4-:R-:W-:Y:S01]  /*40a20*/  ISETP.GE.AND P2, PT, R10, UR4, PT ;  /* 0x000000040a007c0c */ /* 0x010fe2000bf46270 */
[----:B------:R-:W3:Y:S01]  /*40a30*/  LDCU UR4, c[0x0][0x39c] ;  /* 0x00007380ff0477ac */ /* 0x000ee20008000800 */
[----:B------:R-:W-:-:S02]  /*40a40*/  VIADD R17, R15, UR22 ;  /* 0x000000160f117c36 */ /* 0x000fc40008000000 */
[----:B------:R4:W-:Y:S01]  /*40a50*/  @P5 STG.E.U8 desc[UR42][R12.64], R19 ;  /* 0x000000130c005986 */ /* 0x0009e2000c10112a */
[----:B--2---:R-:W-:Y:S01]  /*40a60*/  ISETP.LT.AND P5, PT, R29, UR10, !P3 ;  /* 0x0000000a1d007c0c */ /* 0x004fe2000dfa1270 */
[----:B------:R-:W2:Y:S01]  /*40a70*/  LDCU UR10, c[0x0][0x398] ;  /* 0x00007300ff0a77ac */ /* 0x000ea20008000800 */
[----:B-1----:R-:W-:Y:S01]  /*40a80*/  IADD3 R8, P0, PT, R15, R2, RZ ;  /* 0x000000020f087210 */ /* 0x002fe20007f1e0ff */
[----:B------:R-:W-:Y:S01]  /*40a90*/  VIADD R16, R27, 0x2a ;  /* 0x0000002a1b107836 */ /* 0x000fe20000000000 */
[----:B------:R-:W-:Y:S01]  /*40aa0*/  SHF.R.S32.HI R15, RZ, 0x1f, R17 ;  /* 0x0000001fff0f7819 */ /* 0x000fe20000011411 */
[----:B------:R-:W1:Y:S01]  /*40ab0*/  LDCU UR6, c[0x0][0x39c] ;  /* 0x00007380ff0677ac */ /* 0x000e620008000800 */
[----:B------:R-:W-:Y:S01]  /*40ac0*/  IADD3 R10, P6, PT, R17, R0, RZ ;  /* 0x00000000110a7210 */ /* 0x000fe20007fde0ff */
[----:B------:R-:W-:Y:S01]  /*40ad0*/  IMAD.X R9, R14, 0x1, R28, P0 ;  /* 0x000000010e097824 */ /* 0x000fe200000e061c */
[----:B------:R-:W-:-:S03]  /*40ae0*/  PRMT R21, R11, 0x7773, RZ ;  /* 0x000077730b157816 */ /* 0x000fc600000000ff */
[----:B------:R-:W-:Y:S02]  /*40af0*/  IMAD.X R11, R15, 0x1, R3, P6 ;  /* 0x000000010f0b7824 */ /* 0x000fe400030e0603 */
[----:B------:R-:W-:Y:S01]  /*40b00*/  @P4 STG.E.U8 desc[UR42][R8.64], R21 ;  /* 0x0000001508004986 */ /* 0x000fe2000c10112a */
[----:B0-----:R-:W-:Y:S01]  /*40b10*/  ISETP.LT.AND P4, PT, R22, UR8, !P3 ;  /* 0x0000000816007c0c */ /* 0x001fe2000df81270 */
[----:B------:R-:W0:Y:S01]  /*40b20*/  LDCU UR8, c[0x0][0x398] ;  /* 0x00007300ff0877ac */ /* 0x000e220008000800 */
[----:B----4-:R-:W-:Y:S01]  /*40b30*/  VIADD R19, R17, UR22 ;  /* 0x0000001611137c36 */ /* 0x010fe20008000000 */
[----:B------:R4:W-:Y:S01]  /*40b40*/  @P5 STG.E.U8 desc[UR42][R10.64], R23 ;  /* 0x000000170a005986 */ /* 0x0009e2000c10112a */
[----:B------:R-:W-:Y:S01]  /*40b50*/  ISETP.LT.AND P5, PT, R29, UR12, !P2 ;  /* 0x0000000c1d007c0c */ /* 0x000fe2000d7a1270 */
[----:B------:R-:W0:Y:S01]  /*40b60*/  LDCU UR12, c[0x0][0x398] ;  /* 0x00007300ff0c77ac */ /* 0x000e220008000800 */
[----:B---3--:R-:W-:Y:S02]  /*40b70*/  ISETP.GE.AND P0, PT, R16, UR4, PT ;  /* 0x0000000410007c0c */ /* 0x008fe4000bf06270 */
[----:B------:R-:W-:Y:S01]  /*40b80*/  IADD3 R12, P3, PT, R17, R2, RZ ;  /* 0x00000002110c7210 */ /* 0x000fe20007f7e0ff */
[----:B------:R-:W3:Y:S01]  /*40b90*/  LDCU UR4, c[0x0][0x39c] ;  /* 0x00007380ff0477ac */ /* 0x000ee20008000800 */
[----:B------:R-:W-:-:S02]  /*40ba0*/  SHF.R.S32.HI R16, RZ, 0x1f, R19 ;  /* 0x0000001fff107819 */ /* 0x000fc40000011413 */
[----:B------:R-:W-:Y:S01]  /*40bb0*/  IADD3 R14, P6, PT, R19, R0, RZ ;  /* 0x00000000130e7210 */ /* 0x000fe20007fde0ff */
[----:B------:R-:W-:Y:S01]  /*40bc0*/  IMAD.X R13, R15, 0x1, R28, P3 ;  /* 0x000000010f0d7824 */ /* 0x000fe200018e061c */
[C---:B------:R-:W-:Y:S02]  /*40bd0*/  PRMT R17, R4.reuse, 0x7771, RZ ;  /* 0x0000777104117816 */ /* 0x040fe400000000ff */
[----:B----4-:R-:W-:Y:S01]  /*40be0*/  PRMT R11, R4, 0x7772, RZ ;  /* 0x00007772040b7816 */ /* 0x010fe200000000ff */
[----:B------:R-:W-:Y:S02]  /*40bf0*/  IMAD.X R15, R16, 0x1, R3, P6 ;  /* 0x00000001100f7824 */ /* 0x000fe400030e0603 */
[----:B------:R4:W-:Y:S01]  /*40c00*/  @P4 STG.E.U8 desc[UR42][R12.64], R17 ;  /* 0x000000110c004986 */ /* 0x0009e2000c10112a */
[----:B--2---:R-:W-:Y:S01]  /*40c10*/  ISETP.LT.AND P4, PT, R22, UR10, !P2 ;  /* 0x0000000a16007c0c */ /* 0x004fe2000d781270 */
[----:B------:R-:W-:Y:S02]  /*40c20*/  VIADD R18, R27, 0x2b ;  /* 0x0000002b1b127836 */ /* 0x000fe40000000000 */
[----:B------:R2:W-:Y:S01]  /*40c30*/  @P5 STG.E.U8 desc[UR42][R14.64], R11 ;  /* 0x0000000b0e005986 */ /* 0x0005e2000c10112a */
[----:B0-----:R-:W-:Y:S01]  /*40c40*/  ISETP.LT.AND P5, PT, R29, UR8, !P0 ;  /* 0x000000081d007c0c */ /* 0x001fe2000c7a1270 */
[----:B------:R-:W0:Y:S01]  /*40c50*/  LDCU UR8, c[0x0][0x398] ;  /* 0x00007300ff0877ac */ /* 0x000e220008000800 */
[C---:B------:R-:W-:Y:S01]  /*40c60*/  IADD3 R8, P2, PT, R19.reuse, R2, RZ ;  /* 0x0000000213087210 */ /* 0x040fe20007f5e0ff */
[----:B------:R-:W-:-:S02]  /*40c70*/  VIADD R19, R19, UR22 ;  /* 0x0000001613137c36 */ /* 0x000fc40008000000 */
[----:B------:R-:W-:Y:S01]  /*40c80*/  VIADD R10, R27, 0x2c ;  /* 0x0000002c1b0a7836 */ /* 0x000fe20000000000 */
[----:B---3--:R-:W-:Y:S01]  /*40c90*/  ISETP.GE.AND P3, PT, R18, UR4, PT ;  /* 0x0000000412007c0c */ /* 0x008fe2000bf66270 */
[--C-:B------:R-:W-:Y:S01]  /*40ca0*/  IMAD.X R9, R16, 0x1, R28.reuse, P2 ;  /* 0x0000000110097824 */ /* 0x100fe200010e061c */
[----:B------:R-:W-:Y:S01]  /*40cb0*/  SHF.R.S32.HI R18, RZ, 0x1f, R19 ;  /* 0x0000001fff127819 */ /* 0x000fe20000011413 */
[----:B------:R-:W3:Y:S01]  /*40cc0*/  LDCU UR4, c[0x0][0x39c] ;  /* 0x00007380ff0477ac */ /* 0x000ee20008000800 */
[----:B------:R-:W-:Y:S02]  /*40cd0*/  IADD3 R16, P6, PT, R19, R0, RZ ;  /* 0x0000000013107210 */ /* 0x000fe40007fde0ff */
[----:B------:R-:W-:Y:S01]  /*40ce0*/  PRMT R23, R4, 0x7773, RZ ;  /* 0x0000777304177816 */ /* 0x000fe200000000ff */
[----:B------:R-:W3:Y:S01]  /*40cf0*/  LDCU UR10, c[0x0][0x398] ;  /* 0x00007300ff0a77ac */ /* 0x000ee20008000800 */
[----:B-1----:R-:W-:Y:S01]  /*40d00*/  ISETP.GE.AND P2, PT, R10, UR6, PT ;  /* 0x000000060a007c0c */ /* 0x002fe2000bf46270 */
[----:B------:R-:W1:Y:S01]  /*40d10*/  LDCU UR6, c[0x0][0x398] ;  /* 0x00007300ff0677ac */ /* 0x000e620008000800 */
[----:B----4-:R-:W-:Y:S01]  /*40d20*/  IMAD.X R17, R18, 0x1, R3, P6 ;  /* 0x0000000112117824 */ /* 0x010fe200030e0603 */
[----:B------:R-:W-:Y:S01]  /*40d30*/  PRMT R21, R5, 0x7770, RZ ;  /* 0x0000777005157816 */ /* 0x000fe200000000ff */
[----:B------:R4:W-:Y:S01]  /*40d40*/  @P4 STG.E.U8 desc[UR42][R8.64], R23 ;  /* 0x0000001708004986 */ /* 0x0009e2000c10112a */
[----:B------:R-:W-:Y:S01]  /*40d50*/  ISETP.LT.AND P4, PT, R22, UR12, !P0 ;  /* 0x0000000c16007c0c */ /* 0x000fe2000c781270 */
[----:B------:R-:W-:Y:S01]  /*40d60*/  VIADD R4, R27, 0x2d ;  /* 0x0000002d1b047836 */ /* 0x000fe20000000000 */
[C---:B------:R-:W-:Y:S01]  /*40d70*/  IADD3 R10, P0, PT, R19.reuse, R2, RZ ;  /* 0x00000002130a7210 */ /* 0x040fe20007f1e0ff */
[----:B------:R-:W-:Y:S01]  /*40d80*/  VIADD R19, R19, UR22 ;  /* 0x0000001613137c36 */ /* 0x000fe20008000000 */
[----:B------:R1:W-:Y:S01]  /*40d90*/  @P5 STG.E.U8 desc[UR42][R16.64], R21 ;  /* 0x0000001510005986 */ /* 0x0003e2000c10112a */
[----:B0-----:R-:W-:Y:S01]  /*40da0*/  ISETP.LT.AND P5, PT, R29, UR8, !P3 ;  /* 0x000000081d007c0c */ /* 0x001fe2000dfa1270 */
[----:B------:R-:W0:Y:S01]  /*40db0*/  LDCU UR8, c[0x0][0x398] ;  /* 0x00007300ff0877ac */ /* 0x000e220008000800 */
[----:B--2---:R-:W-:Y:S01]  /*40dc0*/  IMAD.X R11, R18, 0x1, R28, P0 ;  /* 0x00000001120b7824 */ /* 0x004fe200000e061c */
[----:B------:R-:W-:-:S02]  /*40dd0*/  SHF.R.S32.HI R15, RZ, 0x1f, R19 ;  /* 0x0000001fff0f7819 */ /* 0x000fc40000011413 */
[----:B------:R-:W-:Y:S01]  /*40de0*/  IADD3 R12, P6, PT, R19, R0, RZ ;  /* 0x00000000130c7210 */ /* 0x000fe20007fde0ff */
[----:B------:R-:W2:Y:S01]  /*40df0*/  LDCU UR12, c[0x0][0x398] ;  /* 0x00007300ff0c77ac */ /* 0x000ea20008000800 */
[----:B----4-:R-:W-:-:S03]  /*40e00*/  PRMT R23, R5, 0x7771, RZ ;  /* 0x0000777105177816 */ /* 0x010fc600000000ff */
[----:B------:R-:W-:Y:S01]  /*40e10*/  IMAD.X R13, R15, 0x1, R3, P6 ;  /* 0x000000010f0d7824 */ /* 0x000fe200030e0603 */
[----:B-1----:R-:W-:Y:S01]  /*40e20*/  PRMT R21, R5, 0x7772, RZ ;  /* 0x0000777205157816 */ /* 0x002fe200000000ff */
[----:B------:R-:W-:Y:S01]  /*40e30*/  @P4 STG.E.U8 desc[UR42][R10.64], R23 ;  /* 0x000000170a004986 */ /* 0x000fe2000c10112a */
[----:B------:R-:W-:Y:S01]  /*40e40*/  ISETP.LT.AND P4, PT, R22, UR6, !P3 ;  /* 0x0000000616007c0c */ /* 0x000fe2000df81270 */
[C---:B------:R-:W-:Y:S01]  /*40e50*/  VIADD R17, R19.reuse, UR22 ;  /* 0x0000001613117c36 */ /* 0x040fe20008000000 */
[----:B---3--:R-:W-:Y:S01]  /*40e60*/  ISETP.GE.AND P0, PT, R4, UR4, PT ;  /* 0x0000000404007c0c */ /* 0x008fe2000bf06270 */
[----:B------:R-:W1:Y:S01]  /*40e70*/  LDCU UR4, c[0x0][0x39c] ;  /* 0x00007380ff0477ac */ /* 0x000e620008000800 */
[----:B------:R-:W-:Y:S01]  /*40e80*/  IADD3 R8, P3, PT, R19, R2, RZ ;  /* 0x0000000213087210 */ /* 0x000fe20007f7e0ff */
[----:B------:R3:W-:Y:S01]  /*40e90*/  @P5 STG.E.U8 desc[UR42][R12.64], R21 ;  /* 0x000000150c005986 */ /* 0x0007e2000c10112a */
[----:B------:R-:W-:Y:S01]  /*40ea0*/  ISETP.LT.AND P5, PT, R29, UR10, !P2 ;  /* 0x0000000a1d007c0c */ /* 0x000fe2000d7a1270 */
[----:B------:R-:W-:Y:S01]  /*40eb0*/  VIADD R16, R27, 0x2e ;  /* 0x0000002e1b107836 */ /* 0x000fe20000000000 */
[----:B------:R-:W-:Y:S01]  /*40ec0*/  SHF.R.S32.HI R14, RZ, 0x1f, R17 ;  /* 0x0000001fff0e7819 */ /* 0x000fe20000011411 */
[----:B------:R-:W-:Y:S01]  /*40ed0*/  IMAD.X R9, R15, 0x1, R28, P3 ;  /* 0x000000010f097824 */ /* 0x000fe200018e061c */
[----:B------:R-:W-:Y:S01]  /*40ee0*/  IADD3 R4, P6, PT, R17, R0, RZ ;  /* 0x0000000011047210 */ /* 0x000fe20007fde0ff */
[----:B------:R-:W4:Y:S01]  /*40ef0*/  LDCU UR10, c[0x0][0x398] ;  /* 0x00007300ff0a77ac */ /* 0x000f220008000800 */
[----:B------:R-:W-:Y:S01]  /*40f00*/  PRMT R19, R6, 0x7770, RZ ;  /* 0x0000777006137816 */ /* 0x000fe200000000ff */
[----:B------:R-:W4:Y:S01]  /*40f10*/  LDCU UR6, c[0x0][0x39c] ;  /* 0x00007380ff0677ac */ /* 0x000f220008000800 */
[----:B---3--:R-:W-:Y:S01]  /*40f20*/  PRMT R21, R5, 0x7773, RZ ;  /* 0x0000777305157816 */ /* 0x008fe200000000ff */
[----:B------:R-:W-:-:S04]  /*40f30*/  IMAD.X R5, R14, 0x1, R3, P6 ;  /* 0x000000010e057824 */ /* 0x000fc800030e0603 */
[----:B------:R3:W-:Y:S01]  /*40f40*/  @P4 STG.E.U8 desc[UR42][R8.64], R21 ;  /* 0x0000001508004986 */ /* 0x0007e2000c10112a */
[----:B0-----:R-:W-:Y:S01]  /*40f50*/  ISETP.LT.AND P4, PT, R22, UR8, !P2 ;  /* 0x0000000816007c0c */ /* 0x001fe2000d781270 */
[----:B------:R-:W0:Y:S01]  /*40f60*/  LDCU UR8, c[0x0][0x398] ;  /* 0x00007300ff0877ac */ /* 0x000e220008000800 */
[----:B------:R-:W-:Y:S01]  /*40f70*/  VIADD R15, R17, UR22 ;  /* 0x00000016110f7c36 */ /* 0x000fe20008000000 */
[----:B------:R0:W-:Y:S01]  /*40f80*/  @P5 STG.E.U8 desc[UR42][R4.64], R19 ;  /* 0x0000001304005986 */ /* 0x0001e2000c10112a */
[----:B--2---:R-:W-:Y:S01]  /*40f90*/  ISETP.LT.AND P5, PT, R29, UR12, !P0 ;  /* 0x0000000c1d007c0c */ /* 0x004fe2000c7a1270 */
[----:B------:R-:W2:Y:S01]  /*40fa0*/  LDCU UR12, c[0x0][0x398] ;  /* 0x00007300ff0c77ac */ /* 0x000ea20008000800 */
[----:B-1----:R-:W-:Y:S02]  /*40fb0*/  ISETP.GE.AND P3, PT, R16, UR4, PT ;  /* 0x0000000410007c0c */ /* 0x002fe4000bf66270 */
[----:B------:R-:W-:Y:S01]  /*40fc0*/  IADD3 R10, P2, PT, R17, R2, RZ ;  /* 0x00000002110a7210 */ /* 0x000fe20007f5e0ff */
[----:B------:R-:W1:Y:S01]  /*40fd0*/  LDCU UR4, c[0x0][0x39c] ;  /* 0x00007380ff0477ac */ /* 0x000e620008000800 */
[----:B------:R-:W-:-:S02]  /*40fe0*/  SHF.R.S32.HI R16, RZ, 0x1f, R15 ;  /* 0x0000001fff107819 */ /* 0x000fc4000001140f */
[C---:B------:R-:W-:Y:S01]  /*40ff0*/  IADD3 R12, P6, PT, R15.reuse, R0, RZ ;  /* 0x000000000f0c7210 */ /* 0x040fe20007fde0ff */
[----:B------:R-:W-:Y:S01]  /*41000*/  IMAD.X R11, R14, 0x1, R28, P2 ;  /* 0x000000010e0b7824 */ /* 0x000fe200010e061c */
[C---:B------:R-:W-:Y:S02]  /*41010*/  PRMT R17, R6.reuse, 0x7771, RZ ;  /* 0x0000777106117816 */ /* 0x040fe400000000ff */
[----:B---3--:R-:W-:Y:S01]  /*41020*/  PRMT R9, R6, 0x7772, RZ ;  /* 0x0000777206097816 */ /* 0x008fe200000000ff */
[----:B------:R-:W-:Y:S02]  /*41030*/  IMAD.X R13, R16, 0x1, R3, P6 ;  /* 0x00000001100d7824 */ /* 0x000fe400030e0603 */
[----:B------:R3:W-:Y:S01]  /*41040*/  @P4 STG.E.U8 desc[UR42][R10.64], R17 ;  /* 0x000000110a004986 */ /* 0x0007e2000c10112a */
[----:B----4-:R-:W-:Y:S01]  /*41050*/  ISETP.LT.AND P4, PT, R22, UR10, !P0 ;  /* 0x0000000a16007c0c */ /* 0x010fe2000c781270 */
[----:B0-----:R-:W-:Y:S02]  /*41060*/  VIADD R5, R15, UR22 ;  /* 0x000000160f057c36 */ /* 0x001fe40008000000 */
[----:B------:R0:W-:Y:S01]  /*41070*/  @P5 STG.E.U8 desc[UR42][R12.64], R9 ;  /* 0x000000090c005986 */ /* 0x0001e2000c10112a */
[----:B------:R-:W-:Y:S01]  /*41080*/  ISETP.LT.AND P5, PT, R29, UR8, !P3 ;  /* 0x000000081d007c0c */ /* 0x000fe2000dfa1270 */
[----:B------:R-:W4:Y:S01]  /*41090*/  LDCU UR8, c[0x0][0x398] ;  /* 0x00007300ff0877ac */ /* 0x000f220008000800 */
[----:B------:R-:W-:-:S02]  /*410a0*/  IADD3 R14, P0, PT, R15, R2, RZ ;  /* 0x000000020f0e7210 */ /* 0x000fc40007f1e0ff */
[----:B------:R-:W-:Y:S01]  /*410b0*/  SHF.R.S32.HI R8, RZ, 0x1f, R5 ;  /* 0x0000001fff087819 */ /* 0x000fe20000011405 */
[----:B------:R-:W-:Y:S01]  /*410c0*/  VIADD R18, R27, 0x2f ;  /* 0x0000002f1b127836 */ /* 0x000fe20000000000 */
[----:B------:R-:W-:Y:S01]  /*410d0*/  PRMT R19, R6, 0x7773, RZ ;  /* 0x0000777306137816 */ /* 0x000fe200000000ff */
[----:B------:R-:W-:Y:S01]  /*410e0*/  IMAD.X R15, R16, 0x1, R28, P0 ;  /* 0x00000001100f7824 */ /* 0x000fe200000e061c */
[----:B---3--:R-:W-:Y:S01]  /*410f0*/  IADD3 R10, P6, PT, R5, R0, RZ ;  /* 0x00000000050a7210 */ /* 0x008fe20007fde0ff */
[----:B------:R-:W-:Y:S01]  /*41100*/  VIADD R4, R27, 0x30 ;  /* 0x000000301b047836 */ /* 0x000fe20000000000 */
[----:B------:R-:W3:Y:S01]  /*41110*/  LDCU UR10, c[0x0][0x398] ;  /* 0x00007300ff0a77ac */ /* 0x000ee20008000800 */
[----:B0-----:R-:W-:Y:S01]  /*41120*/  PRMT R13, R7, 0x7770, RZ ;  /* 0x00007770070d7816 */ /* 0x001fe200000000ff */
[----:B------:R0:W-:Y:S01]  /*41130*/  @P4 STG.E.U8 desc[UR42][R14.64], R19 ;  /* 0x000000130e004986 */ /* 0x0001e2000c10112a */
[----:B------:R-:W-:Y:S01]  /*41140*/  IMAD.X R11, R8, 0x1, R3, P6 ;  /* 0x00000001080b7824 */ /* 0x000fe200030e0603 */
[----:B-1----:R-:W-:Y:S01]  /*41150*/  ISETP.GE.AND P2, PT, R18, UR4, PT ;  /* 0x0000000412007c0c */ /* 0x002fe2000bf46270 */
[----:B------:R-:W-:Y:S01]  /*41160*/  VIADD R17, R5, UR22 ;  /* 0x0000001605117c36 */ /* 0x000fe20008000000 */
[----:B------:R-:W-:Y:S01]  /*41170*/  ISETP.GE.AND P0, PT, R4, UR6, PT ;  /* 0x0000000604007c0c */ /* 0x000fe2000bf06270 */
[----:B------:R-:W1:Y:S01]  /*41180*/  LDCU UR6, c[0x0][0x398] ;  /* 0x00007300ff0677ac */ /* 0x000e620008000800 */
[----:B--2---:R-:W-:-:S02]  /*41190*/  ISETP.LT.AND P4, PT, R22, UR12, !P3 ;  /* 0x0000000c16007c0c */ /* 0x004fc4000df81270 */
[----:B------:R-:W-:Y:S01]  /*411a0*/  IADD3 R4, P3, PT, R5, R2, RZ ;  /* 0x0000000205047210 */ /* 0x000fe20007f7e0ff */
[----:B------:R-:W2:Y:S01]  /*411b0*/  LDCU UR4, c[0x0][0x39c] ;  /* 0x00007380ff0477ac */ /* 0x000ea20008000800 */
[----:B------:R1:W-:Y:S01]  /*411c0*/  @P5 STG.E.U8 desc[UR42][R10.64], R13 ;  /* 0x0000000d0a005986 */ /* 0x0003e2000c10112a */
[----:B----4-:R-:W-:Y:S02]  /*411d0*/  ISETP.LT.AND P5, PT, R29, UR8, !P2 ;  /* 0x000000081d007c0c */ /* 0x010fe4000d7a1270 */
[----:B------:R-:W-:Y:S01]  /*411e0*/  IMAD.X R5, R8, 0x1, R28, P3 ;  /* 0x0000000108057824 */ /* 0x000fe200018e061c */
[----:B------:R-:W-:Y:S01]  /*411f0*/  SHF.R.S32.HI R12, RZ, 0x1f, R17 ;  /* 0x0000001fff0c7819 */ /* 0x000fe20000011411 */
[----:B------:R-:W4:Y:S01]  /*41200*/  LDCU UR8, c[0x0][0x398] ;  /* 0x00007300ff0877ac */ /* 0x000f220008000800 */
[----:B------:R-:W-:Y:S02]  /*41210*/  IADD3 R8, P6, PT, R17, R0, RZ ;  /* 0x0000000011087210 */ /* 0x000fe40007fde0ff */
[----:B------:R-:W-:-:S02]  /*41220*/  PRMT R21, R7, 0x7771, RZ ;  /* 0x0000777107157816 */ /* 0x000fc400000000ff */
[----:B0-----:R-:W-:Y:S01]  /*41230*/  PRMT R19, R7, 0x7772, RZ ;  /* 0x0000777207137816 */ /* 0x001fe200000000ff */
[----:B------:R-:W-:Y:S01]  /*41240*/  IMAD.X R9, R12, 0x1, R3, P6 ;  /* 0x000000010c097824 */ /* 0x000fe200030e0603 */
[----:B------:R-:W0:Y:S01]  /*41250*/  LDCU UR12, c[0x0][0x398] ;  /* 0x00007300ff0c77ac */ /* 0x000e220008000800 */
[----:B------:R-:W-:Y:S01]  /*41260*/  VIADD R6, R27, 0x31 ;  /* 0x000000311b067836 */ /* 0x000fe20000000000 */
[----:B------:R4:W-:Y:S01]  /*41270*/  @P4 STG.E.U8 desc[UR42][R4.64], R21 ;  /* 0x0000001504004986 */ /* 0x0009e2000c10112a */
[----:B-1----:R-:W-:Y:S01]  /*41280*/  ISETP.LT.AND P4, PT, R22, UR6, !P2 ;  /* 0x0000000616007c0c */ /* 0x002fe2000d781270 */
[----:B------:R-:W-:Y:S01]  /*41290*/  VIADD R15, R17, UR22 ;  /* 0x00000016110f7c36 */ /* 0x000fe20008000000 */
[----:B------:R-:W-:Y:S01]  /*412a0*/  PRMT R13, R7, 0x7773, RZ ;  /* 0x00007773070d7816 */ /* 0x000fe200000000ff */
[----:B------:R1:W-:Y:S01]  /*412b0*/  @P5 STG.E.U8 desc[UR42][R8.64], R19 ;  /* 0x0000001308005986 */ /* 0x0003e2000c10112a */
[----:B---3--:R-:W-:Y:S01]  /*412c0*/  ISETP.LT.AND P5, PT, R29, UR10, !P0 ;  /* 0x0000000a1d007c0c */ /* 0x008fe2000c7a1270 */
[----:B------:R-:W3:Y:S01]  /*412d0*/  LDCU UR10, c[0x0][0x398] ;  /* 0x00007300ff0a77ac */ /* 0x000ee20008000800 */
[----:B--2---:R-:W-:-:S02]  /*412e0*/  ISETP.GE.AND P3, PT, R6, UR4, PT ;  /* 0x0000000406007c0c */ /* 0x004fc4000bf66270 */
[----:B------:R-:W-:Y:S01]  /*412f0*/  IADD3 R6, P2, PT, R17, R2, RZ ;  /* 0x0000000211067210 */ /* 0x000fe20007f5e0ff */
[----:B------:R-:W-:Y:S01]  /*41300*/  VIADD R16, R27, 0x32 ;  /* 0x000000321b107836 */ /* 0x000fe20000000000 */
[----:B------:R-:W-:Y:S02]  /*41310*/  SHF.R.S32.HI R14, RZ, 0x1f, R15 ;  /* 0x0000001fff0e7819 */ /* 0x000fe4000001140f */
[----:B----4-:R-:W-:Y:S01]  /*41320*/  PRMT R5, R24, 0x7770, RZ ;  /* 0x0000777018057816 */ /* 0x010fe200000000ff */
[--C-:B------:R-:W-:Y:S01]  /*41330*/  IMAD.X R7, R12, 0x1, R28.reuse, P2 ;  /* 0x000000010c077824 */ /* 0x100fe200010e061c */
[----:B------:R-:W-:Y:S01]  /*41340*/  IADD3 R10, P6, PT, R15, R0, RZ ;  /* 0x000000000f0a7210 */ /* 0x000fe20007fde0ff */
[----:B------:R-:W-:Y:S01]  /*41350*/  VIADD R4, R27, 0x33 ;  /* 0x000000331b047836 */ /* 0x000fe20000000000 */
[----:B-1----:R-:W-:Y:S01]  /*41360*/  PRMT R19, R24, 0x7771, RZ ;  /* 0x0000777118137816 */ /* 0x002fe200000000ff */
[----:B------:R-:W1:Y:S01]  /*41370*/  LDCU UR4, c[0x0][0x39c] ;  /* 0x00007380ff0477ac */ /* 0x000e620008000800 */
[----:B------:R2:W-:Y:S01]  /*41380*/  @P4 STG.E.U8 desc[UR42][R6.64], R13 ;  /* 0x0000000d06004986 */ /* 0x0005e2000c10112a */
[----:B------:R-:W-:Y:S01]  /*41390*/  IMAD.X R11, R14, 0x1, R3, P6 ;  /* 0x000000010e0b7824 */ /* 0x000fe200030e0603 */
[----:B------:R-:W-:Y:S01]  /*413a0*/  ISETP.LT.AND P4, PT, R22, UR8, !P0 ;  /* 0x0000000816007c0c */ /* 0x000fe2000c781270 */
[----:B------:R-:W4:Y:S01]  /*413b0*/  LDCU UR6, c[0x0][0x39c] ;  /* 0x00007380ff0677ac */ /* 0x000f220008000800 */
[C---:B------:R-:W-:Y:S01]  /*413c0*/  IADD3 R8, P0, PT, R15.reuse, R2, RZ ;  /* 0x000000020f087210 */ /* 0x040fe20007f1e0ff */
[----:B------:R-:W-:Y:S01]  /*413d0*/  VIADD R15, R15, UR22 ;  /* 0x000000160f0f7c36 */ /* 0x000fe20008000000 */
[----:B------:R-:W-:Y:S01]  /*413e0*/  @P5 STG.E.U8 desc[UR42][R10.64], R5 ;  /* 0x000000050a005986 */ /* 0x000fe2000c10112a */
[----:B---3--:R-:W-:Y:S01]  /*413f0*/  ISETP.LT.AND P5, PT, R29, UR10, !P3 ;  /* 0x0000000a1d007c0c */ /* 0x008fe2000dfa1270 */
[----:B------:R-:W3:Y:S01]  /*41400*/  LDCU UR8, c[0x0][0x398] ;  /* 0x00007300ff0877ac */ /* 0x000ee20008000800 */
[----:B------:R-:W-:Y:S01]  /*41410*/  IMAD.X R9, R14, 0x1, R28, P0 ;  /* 0x000000010e097824 */ /* 0x000fe200000e061c */
[----:B------:R-:W-:-:S02]  /*41420*/  SHF.R.S32.HI R14, RZ, 0x1f, R15 ;  /* 0x0000001fff0e7819 */ /* 0x000fc4000001140f */
[----:B------:R-:W-:Y:S02]  /*41430*/  IADD3 R12, P6, PT, R15, R0, RZ ;  /* 0x000000000f0c7210 */ /* 0x000fe40007fde0ff */
[----:B------:R-:W-:Y:S01]  /*41440*/  PRMT R17, R24, 0x7772, RZ ;  /* 0x0000777218117816 */ /* 0x000fe200000000ff */
[----:B--2---:R-:W-:Y:S01]  /*41450*/  VIADD R7, R27, 0x34 ;  /* 0x000000341b077836 */ /* 0x004fe20000000000 */
[----:B------:R-:W2:Y:S01]  /*41460*/  LDCU UR10, c[0x0][0x398] ;  /* 0x00007300ff0a77ac */ /* 0x000ea20008000800 */
[----:B------:R-:W-:Y:S01]  /*41470*/  IMAD.X R13, R14, 0x1, R3, P6 ;  /* 0x000000010e0d7824 */ /* 0x000fe200030e0603 */
[----:B------:R-:W-:Y:S04]  /*41480*/  @P4 STG.E.U8 desc[UR42][R8.64], R19 ;  /* 0x0000001308004986 */ /* 0x000fe8000c10112a */
[----:B------:R0:W-:Y:S04]  /*41490*/  @P5 STG.E.U8 desc[UR42][R12.64], R17 ;  /* 0x000000110c005986 */ /* 0x0001e8000c10112a */
[----:B------:R-:W2:Y:S04]  /*414a0*/  LDL.LU R27, [R1+0x146c] ;  /* 0x00146c00011b7983 */ /* 0x000ea80000300800 */
[----:B------:R-:W2:Y:S01]  /*414b0*/  LDL.LU R20, [R1+0x34] ;  /* 0x0000340001147983 */ /* 0x000ea20000300800 */
[----:B0-----:R-:W-:-:S03]  /*414c0*/  PRMT R17, R24, 0x7773, RZ ;  /* 0x0000777318117816 */ /* 0x001fc600000000ff */
[----:B------:R-:W2:Y:S01]  /*414d0*/  LDL.LU R24, [R1+0x5b8] ;  /* 0x0005b80001187983 */ /* 0x000ea20000300800 */
[----:B-1----:R-:W-:Y:S01]  /*414e0*/  ISETP.GE.AND P2, PT, R16, UR4, PT ;  /* 0x0000000410007c0c */ /* 0x002fe2000bf46270 */
[----:B------:R-:W0:Y:S01]  /*414f0*/  LDCU UR4, c[0x0][0x39c] ;  /* 0x00007380ff0477ac */ /* 0x000e220008000800 */
[----:B----4-:R-:W-:Y:S02]  /*41500*/  ISETP.GE.AND P0, PT, R4, UR6, PT ;  /* 0x0000000604007c0c */ /* 0x010fe4000bf06270 */
[----:B------:R-:W-:Y:S01]  /*41510*/  ISETP.LT.AND P4, PT, R22, UR12, !P3 ;  /* 0x0000000c16007c0c */ /* 0x000fe2000df81270 */
[----:B------:R-:W1:Y:S01]  /*41520*/  LDCU UR6, c[0x0][0x398] ;  /* 0x00007300ff0677ac */ /* 0x000e620008000800 */
[C---:B------:R-:W-:Y:S01]  /*41530*/  IADD3 R4, P3, PT, R15.reuse, R2, RZ ;  /* 0x000000020f047210 */ /* 0x040fe20007f7e0ff */
[----:B------:R-:W-:Y:S01]  /*41540*/  VIADD R11, R15, UR22 ;  /* 0x000000160f0b7c36 */ /* 0x000fe20008000000 */
[----:B---3--:R-:W-:Y:S01]  /*41550*/  ISETP.LT.AND P5, PT, R29, UR8, !P2 ;  /* 0x000000081d007c0c */ /* 0x008fe2000d7a1270 */
[----:B------:R-:W3:Y:S02]  /*41560*/  LDCU UR8, c[0x0][0x398] ;  /* 0x00007300ff0877ac */ /* 0x000ee40008000800 */
[----:B------:R-:W-:Y:S01]  /*41570*/  IMAD.X R5, R14, 0x1, R28, P3 ;  /* 0x000000010e057824 */ /* 0x000fe200018e061c */
[----:B------:R-:W-:-:S02]  /*41580*/  SHF.R.S32.HI R14, RZ, 0x1f, R11 ;  /* 0x0000001fff0e7819 */ /* 0x000fc4000001140b */
[----:B------:R-:W-:Y:S02]  /*41590*/  IADD3 R6, P6, PT, R11, R0, RZ ;  /* 0x000000000b067210 */ /* 0x000fe40007fde0ff */
[----:B0-----:R-:W-:Y:S01]  /*415a0*/  ISETP.GE.AND P3, PT, R7, UR4, PT ;  /* 0x0000000407007c0c */ /* 0x001fe2000bf66270 */
[----:B------:R-:W0:Y:S02]  /*415b0*/  LDCU UR4, c[0x0][0x39c] ;  /* 0x00007380ff0477ac */ /* 0x000e240008000800 */
[----:B------:R-:W-:Y:S01]  /*415c0*/  IMAD.X R7, R14, 0x1, R3, P6 ;  /* 0x000000010e077824 */ /* 0x000fe200030e0603 */
[----:B------:R-:W-:Y:S01]  /*415d0*/  PRMT R15, R25, 0x7770, RZ ;  /* 0x00007770190f7816 */ /* 0x000fe200000000ff */
[----:B------:R4:W-:Y:S01]  /*415e0*/  @P4 STG.E.U8 desc[UR42][R4.64], R17 ;  /* 0x0000001104004986 */ /* 0x0009e2000c10112a */
[----:B-1----:R-:W-:Y:S01]  /*415f0*/  ISETP.LT.AND P4, PT, R22, UR6, !P2 ;  /* 0x0000000616007c0c */ /* 0x002fe2000d781270 */
[----:B------:R-:W1:Y:S01]  /*41600*/  LDCU UR6, c[0x0][0x398] ;  /* 0x00007300ff0677ac */ /* 0x000e620008000800 */
[C---:B------:R-:W-:Y:S01]  /*41610*/  VIADD R13, R11.reuse, UR22 ;  /* 0x000000160b0d7c36 */ /* 0x040fe20008000000 */
[----:B------:R-:W-:Y:S01]  /*41620*/  IADD3 R10, P2, PT, R11, R2, RZ ;  /* 0x000000020b0a7210 */ /* 0x000fe20007f5e0ff */
[----:B------:R0:W-:Y:S01]  /*41630*/  @P5 STG.E.U8 desc[UR42][R6.64], R15 ;  /* 0x0000000f06005986 */ /* 0x0001e2000c10112a */
[----:B--2---:R-:W-:-:S02]  /*41640*/  ISETP.LT.AND P5, PT, R29, UR10, !P0 ;  /* 0x0000000a1d007c0c */ /* 0x004fc4000c7a1270 */
[----:B------:R-:W-:Y:S01]  /*41650*/  SHF.R.S32.HI R12, RZ, 0x1f, R13 ;  /* 0x0000001fff0c7819 */ /* 0x000fe2000001140d */
[----:B------:R-:W-:Y:S01]  /*41660*/  IMAD.X R11, R14, 0x1, R28, P2 ;  /* 0x000000010e0b7824 */ /* 0x000fe200010e061c */
[----:B------:R-:W-:Y:S02]  /*41670*/  IADD3 R8, P6, PT, R13, R0, RZ ;  /* 0x000000000d087210 */ /* 0x000fe40007fde0ff */
[C---:B------:R-:W-:Y:S02]  /*41680*/  PRMT R19, R25.reuse, 0x7771, RZ ;  /* 0x0000777119137816 */ /* 0x040fe400000000ff */
[----:B----4-:R-:W-:-:S03]  /*41690*/  PRMT R17, R25, 0x7772, RZ ;  /* 0x0000777219117816 */ /* 0x010fc600000000ff */
[----:B------:R2:W-:Y:S01]  /*416a0*/  @P4 STG.E.U8 desc[UR42][R10.64], R19 ;  /* 0x000000130a004986 */ /* 0x0005e2000c10112a */
[----:B---3--:R-:W-:Y:S01]  /*416b0*/  ISETP.LT.AND P4, PT, R22, UR8, !P0 ;  /* 0x0000000816007c0c */ /* 0x008fe2000c781270 */
[----:B------:R-:W3:Y:S01]  /*416c0*/  LDCU UR8, c[0x0][0x398] ;  /* 0x00007300ff0877ac */ /* 0x000ee20008000800 */
[C---:B0-----:R-:W-:Y:S01]  /*416d0*/  VIADD R15, R13.reuse, UR22 ;  /* 0x000000160d0f7c36 */ /* 0x041fe20008000000 */
[----:B------:R-:W-:Y:S02]  /*416e0*/  IADD3 R6, P0, PT, R13, R2, RZ ;  /* 0x000000020d067210 */ /* 0x000fe40007f1e0ff */
[----:B------:R-:W-:Y:S02]  /*416f0*/  PRMT R25, R25, 0x7773, RZ ;  /* 0x0000777319197816 */ /* 0x000fe400000000ff */
[----:B------:R-:W-:Y:S01]  /*41700*/  SHF.R.S32.HI R13, RZ, 0x1f, R15 ;  /* 0x0000001fff0d7819 */ /* 0x000fe2000001140f */
[----:B------:R-:W-:Y:S01]  /*41710*/  IMAD.X R7, R12, 0x1, R28, P0 ;  /* 0x000000010c077824 */ /* 0x000fe200000e061c */
[----:B--2---:R-:W-:-:S02]  /*41720*/  PRMT R19, R26, 0x7770, RZ ;  /* 0x000077701a137816 */ /* 0x004fc400000000ff */
[C---:B------:R-:W-:Y:S02]  /*41730*/  PRMT R23, R26.reuse, 0x7771, RZ ;  /* 0x000077711a177816 */ /* 0x040fe400000000ff */
[----:B------:R-:W-:Y:S01]  /*41740*/  PRMT R21, R26, 0x7772, RZ ;  /* 0x000077721a157816 */ /* 0x000fe200000000ff */
[----:B------:R-:W-:-:S05]  /*41750*/  VIADD R9, R24, 0x35 ;  /* 0x0000003518097836 */ /* 0x000fca0000000000 */
[----:B------:R-:W-:Y:S01]  /*41760*/  ISETP.GE.AND P2, PT, R9, UR4, PT ;  /* 0x0000000409007c0c */ /* 0x000fe2000bf46270 */
[----:B------:R-:W0:Y:S01]  /*41770*/  LDCU UR4, c[0x0][0x398] ;  /* 0x00007300ff0477ac */ /* 0x000e220008000800 */
[----:B------:R-:W-:Y:S02]  /*41780*/  IMAD.X R9, R12, 0x1, R3, P6 ;  /* 0x000000010c097824 */ /* 0x000fe400030e0603 */
[----:B------:R-:W-:-:S03]  /*41790*/  VIADD R5, R24, 0x36 ;  /* 0x0000003618057836 */ /* 0x000fc60000000000 */
[----:B------:R2:W-:Y:S01]  /*417a0*/  @P5 STG.E.U8 desc[UR42][R8.64], R17 ;  /* 0x0000001108005986 */ /* 0x0005e2000c10112a */
[----:B-1----:R-:W-:Y:S01]  /*417b0*/  ISETP.LT.AND P5, PT, R29, UR6, !P3 ;  /* 0x000000061d007c0c */ /* 0x002fe2000dfa1270 */
[----:B------:R-:W1:Y:S01]  /*417c0*/  LDCU UR6, c[0x0][0x398] ;  /* 0x00007300ff0677ac */ /* 0x000e620008000800 */
[----:B------:R-:W-:Y:S02]  /*417d0*/  IADD3 R4, P6, PT, R15, R0, RZ ;  /* 0x000000000f047210 */ /* 0x000fe40007fde0ff */
[----:B------:R-:W-:Y:S01]  /*417e0*/  ISETP.GE.AND P0, PT, R5, UR5, PT ;  /* 0x0000000505007c0c */ /* 0x000fe2000bf06270 */
[----:B------:R-:W4:Y:S01]  /*417f0*/  LDCU UR5, c[0x0][0x398] ;  /* 0x00007300ff0577ac */ /* 0x000f220008000800 */
[----:B------:R-:W-:Y:S01]  /*41800*/  @P4 STG.E.U8 desc[UR42][R6.64], R25 ;  /* 0x0000001906004986 */ /* 0x000fe2000c10112a */
[----:B------:R-:W-:Y:S01]  /*41810*/  IMAD.X R5, R13, 0x1, R3, P6 ;  /* 0x000000010d057824 */ /* 0x000fe200030e0603 */
[----:B0-----:R-:W-:Y:S01]  /*41820*/  ISETP.LT.AND P4, PT, R22, UR4, !P3 ;  /* 0x0000000416007c0c */ /* 0x001fe2000df81270 */
[----:B------:R-:W0:Y:S01]  /*41830*/  LDCU UR4, c[0x0][0x398] ;  /* 0x00007300ff0477ac */ /* 0x000e220008000800 */
[C---:B--2---:R-:W-:Y:S01]  /*41840*/  VIADD R17, R15.reuse, UR22 ;  /* 0x000000160f117c36 */ /* 0x044fe20008000000 */
[----:B------:R-:W-:-:S02]  /*41850*/  IADD3 R10, P3, PT, R15, R2, RZ ;  /* 0x000000020f0a7210 */ /* 0x000fc40007f7e0ff */
[----:B------:R2:W-:Y:S01]  /*41860*/  @P5 STG.E.U8 desc[UR42][R4.64], R19 ;  /* 0x0000001304005986 */ /* 0x0005e2000c10112a */
[----:B---3--:R-:W-:Y:S01]  /*41870*/  ISETP.LT.AND P5, PT, R29, UR8, !P2 ;  /* 0x000000081d007c0c */ /* 0x008fe2000d7a1270 */
[C---:B------:R-:W-:Y:S01]  /*41880*/  VIADD R8, R24.reuse, 0x37 ;  /* 0x0000003718087836 */ /* 0x040fe20000000000 */
[----:B------:R-:W-:Y:S01]  /*41890*/  SHF.R.S32.HI R9, RZ, 0x1f, R17 ;  /* 0x0000001fff097819 */ /* 0x000fe20000011411 */
[----:B------:R-:W-:Y:S01]  /*418a0*/  IMAD.X R11, R13, 0x1, R28, P3 ;  /* 0x000000010d0b7824 */ /* 0x000fe200018e061c */
[----:B------:R-:W-:Y:S01]  /*418b0*/  IADD3 R12, P6, PT, R17, R0, RZ ;  /* 0x00000000110c7210 */ /* 0x000fe20007fde0ff */
[----:B------:R-:W3:Y:S01]  /*418c0*/  LDS.128 R4, [R20] ;  /* 0x0000000014047984 */ /* 0x000ee20000000c00 */
[----:B------:R-:W-:Y:S01]  /*418d0*/  VIADD R14, R24, 0x38 ;  /* 0x00000038180e7836 */ /* 0x000fe20000000000 */
[----:B------:R-:W1:Y:S02]  /*418e0*/  LDCU UR8, c[0x0][0x398] ;  /* 0x00007300ff0877ac */ /* 0x000e640008000800 */
[----:B------:R-:W-:Y:S01]  /*418f0*/  IMAD.X R13, R9, 0x1, R3, P6 ;  /* 0x00000001090d7824 */ /* 0x000fe200030e0603 */
[----:B------:R1:W-:Y:S01]  /*41900*/  @P4 STG.E.U8 desc[UR42][R10.64], R23 ;  /* 0x000000170a004986 */ /* 0x0003e2000c10112a */
[----:B----4-:R-:W-:Y:S01]  /*41910*/  ISETP.LT.AND P4, PT, R22, UR5, !P2 ;  /* 0x0000000516007c0c */ /* 0x010fe2000d781270 */
[----:B------:R-:W4:Y:S01]  /*41920*/  LDCU UR5, c[0x0][0x398] ;  /* 0x00007300ff0577ac */ /* 0x000f220008000800 */
[----:B------:R-:W-:Y:S01]  /*41930*/  ISETP.GE.AND P3, PT, R8, UR9, PT ;  /* 0x0000000908007c0c */ /* 0x000fe2000bf66270 */
[C---:B--2---:R-:W-:Y:S01]  /*41940*/  VIADD R19, R17.reuse, UR22 ;  /* 0x0000001611137c36 */ /* 0x044fe20008000000 */
[----:B------:R2:W-:Y:S01]  /*41950*/  @P5 STG.E.U8 desc[UR42][R12.64], R21 ;  /* 0x000000150c005986 */ /* 0x0005e2000c10112a */
[----:B------:R-:W-:Y:S01]  /*41960*/  IADD3 R8, P2, PT, R17, R2, RZ ;  /* 0x0000000211087210 */ /* 0x000fe20007f5e0ff */
[----:B------:R-:W3:Y:S01]  /*41970*/  LDCU UR9, c[0x0][0x398] ;  /* 0x00007300ff0977ac */ /* 0x000ee20008000800 */
[----:B0-----:R-:W-:-:S02]  /*41980*/  ISETP.LT.AND P5, PT, R29, UR4, !P0 ;  /* 0x000000041d007c0c */ /* 0x001fc4000c7a1270 */
[----:B------:R-:W-:Y:S01]  /*41990*/  SHF.R.S32.HI R15, RZ, 0x1f, R19 ;  /* 0x0000001fff0f7819 */ /* 0x000fe20000011413 */
[----:B------:R-:W-:Y:S01]  /*419a0*/  IMAD.X R9, R9, 0x1, R28, P2 ;  /* 0x0000000109097824 */ /* 0x000fe200010e061c */
[----:B-1----:R-:W-:Y:S01]  /*419b0*/  IADD3 R10, P6, PT, R19, R0, RZ ;  /* 0x00000000130a7210 */ /* 0x002fe20007fde0ff */
[----:B------:R-:W0:Y:S01]  /*419c0*/  LDCU UR4, c[0x0][0x398] ;  /* 0x00007300ff0477ac */ /* 0x000e220008000800 */
[----:B--2---:R-:W-:-:S03]  /*419d0*/  PRMT R21, R26, 0x7773, RZ ;  /* 0x000077731a157816 */ /* 0x004fc600000000ff */
[----:B------:R-:W-:Y:S01]  /*419e0*/  IMAD.X R11, R15, 0x1, R3, P6 ;  /* 0x000000010f0b7824 */ /* 0x000fe200030e0603 */
[----:B------:R-:W-:Y:S01]  /*419f0*/  PRMT R23, R27, 0x7770, RZ ;  /* 0x000077701b177816 */ /* 0x000fe200000000ff */
[----:B------:R1:W-:Y:S01]  /*41a00*/  @P4 STG.E.U8 desc[UR42][R8.64], R21 ;  /* 0x0000001508004986 */ /* 0x0003e2000c10112a */
[----:B------:R-:W-:Y:S01]  /*41a10*/  ISETP.LT.AND P4, PT, R22, UR6, !P0 ;  /* 0x0000000616007c0c */ /* 0x000fe2000c781270 */
[----:B------:R-:W2:Y:S01]  /*41a20*/  LDCU UR6, c[0x0][0x398] ;  /* 0x00007300ff0677ac */ /* 0x000ea20008000800 */
[----:B------:R-:W-:Y:S01]  /*41a30*/  ISETP.GE.AND P2, PT, R14, UR7, PT ;  /* 0x000000070e007c0c */ /* 0x000fe2000bf46270 */
[----:B------:R0:W-:Y:S01]  /*41a40*/  @P5 STG.E.U8 desc[UR42][R10.64], R23 ;  /* 0x000000170a005986 */ /* 0x0001e2000c10112a */
[C---:B------:R-:W-:Y:S01]  /*41a50*/  IADD3 R14, P0, PT, R19.reuse, R2, RZ ;  /* 0x00000002130e7210 */ /* 0x040fe20007f1e0ff */
[----:B------:R-:W-:Y:S01]  /*41a60*/  VIADD R17, R19, UR22 ;  /* 0x0000001613117c36 */ /* 0x000fe20008000000 */
[----:B----4-:R-:W-:Y:S01]  /*41a70*/  ISETP.LT.AND P5, PT, R29, UR5, !P3 ;  /* 0x000000051d007c0c */ /* 0x010fe2000dfa1270 */
[----:B------:R-:W4:Y:S02]  /*41a80*/  LDCU UR5, c[0x0][0x398] ;  /* 0x00007300ff0577ac */ /* 0x000f240008000800 */
[--C-:B------:R-:W-:Y:S01]  /*41a90*/  IMAD.X R15, R15, 0x1, R28.reuse, P0 ;  /* 0x000000010f0f7824 */ /* 0x100fe200000e061c */
[----:B-1----:R-:W-:Y:S01]  /*41aa0*/  PRMT R21, R27, 0x7771, RZ ;  /* 0x000077711b157816 */ /* 0x002fe200000000ff */
[C---:B------:R-:W-:Y:S01]  /*41ab0*/  VIADD R13, R24.reuse, 0x39 ;  /* 0x00000039180d7836 */ /* 0x040fe20000000000 */
[----:B------:R-:W-:Y:S01]  /*41ac0*/  SHF.R.S32.HI R18, RZ, 0x1f, R17 ;  /* 0x0000001fff127819 */ /* 0x000fe20000011411 */
[----:B------:R-:W-:Y:S01]  /*41ad0*/  VIADD R8, R24, 0x3a ;  /* 0x0000003a18087836 */ /* 0x000fe20000000000 */
[----:B------:R-:W-:Y:S01]  /*41ae0*/  IADD3 R12, P6, PT, R17, R0, RZ ;  /* 0x00000000110c7210 */ /* 0x000fe20007fde0ff */
[----:B------:R-:W-:Y:S01]  /*41af0*/  @P4 STG.E.U8 desc[UR42][R14.64], R21 ;  /* 0x000000150e004986 */ /* 0x000fe2000c10112a */
[----:B0-----:R-:W-:Y:S01]  /*41b00*/  ISETP.LT.AND P4, PT, R22, UR4, !P3 ;  /* 0x0000000416007c0c */ /* 0x001fe2000df81270 */
[----:B------:R-:W0:Y:S01]  /*41b10*/  LDCU UR4, c[0x0][0x398] ;  /* 0x00007300ff0477ac */ /* 0x000e220008000800 */
[----:B------:R-:W-:Y:S01]  /*41b20*/  ISETP.GE.AND P0, PT, R13, UR13, PT ;  /* 0x0000000d0d007c0c */ /* 0x000fe2000bf06270 */
[C---:B------:R-:W-:Y:S01]  /*41b30*/  IMAD.X R13, R18.reuse, 0x1, R3, P6 ;  /* 0x00000001120d7824 */ /* 0x040fe200030e0603 */
[----:B------:R-:W-:Y:S01]  /*41b40*/  PRMT R19, R27, 0x7772, RZ ;  /* 0x000077721b137816 */ /* 0x000fe200000000ff */
[----:B------:R-:W1:Y:S01]  /*41b50*/  LDCU UR7, c[0x0][0x398] ;  /* 0x00007300ff0777ac */ /* 0x000e620008000800 */
[C---:B------:R-:W-:Y:S01]  /*41b60*/  IADD3 R16, P3, PT, R17.reuse, R2, RZ ;  /* 0x0000000211107210 */ /* 0x040fe20007f7e0ff */
[----:B------:R-:W-:Y:S01]  /*41b70*/  VIADD R9, R17, UR22 ;  /* 0x0000001611097c36 */ /* 0x000fe20008000000 */
[----:B------:R-:W-:Y:S01]  /*41b80*/  PRMT R27, R27, 0x7773, RZ ;  /* 0x000077731b1b7816 */ /* 0x000fe200000000ff */
[----:B------:R3:W-:Y:S01]  /*41b90*/  @P5 STG.E.U8 desc[UR42][R12.64], R19 ;  /* 0x000000130c005986 */ /* 0x0007e2000c10112a */
[----:B--2---:R-:W-:Y:S01]  /*41ba0*/  ISETP.LT.AND P5, PT, R29, UR6, !P2 ;  /* 0x000000061d007c0c */ /* 0x004fe2000d7a1270 */
[----:B------:R-:W-:Y:S01]  /*41bb0*/  IMAD.X R17, R18, 0x1, R28, P3 ;  /* 0x0000000112117824 */ /* 0x000fe200018e061c */
[----:B------:R-:W2:Y:S01]  /*41bc0*/  LDCU UR6, c[0x0][0x398] ;  /* 0x00007300ff0677ac */ /* 0x000ea20008000800 */
[----:B----4-:R-:W-:-:S02]  /*41bd0*/  ISETP.LT.AND P2, PT, R22, UR5, !P2 ;  /* 0x0000000516007c0c */ /* 0x010fc4000d741270 */
[----:B------:R-:W-:Y:S01]  /*41be0*/  SHF.R.S32.HI R20, RZ, 0x1f, R9 ;  /* 0x0000001fff147819 */ /* 0x000fe20000011409 */
[----:B------:R-:W4:Y:S01]  /*41bf0*/  LDCU UR5, c[0x0][0x398] ;  /* 0x00007300ff0577ac */ /* 0x000f220008000800 */
[C---:B------:R-:W-:Y:S01]  /*41c00*/  IADD3 R10, P6, PT, R9.reuse, R0, RZ ;  /* 0x00000000090a7210 */ /* 0x040fe20007fde0ff */
[----:B------:R-:W-:Y:S01]  /*41c10*/  @P4 STG.E.U8 desc[UR42][R16.64], R27 ;  /* 0x0000001b10004986 */ /* 0x000fe2000c10112a */
[----:B------:R-:W-:Y:S02]  /*41c20*/  ISETP.GE.AND P3, PT, R8, UR11, PT ;  /* 0x0000000b08007c0c */ /* 0x000fe4000bf66270 */
[C---:B------:R-:W-:Y:S01]  /*41c30*/  IADD3 R8, P4, PT, R9.reuse, R2, RZ ;  /* 0x0000000209087210 */ /* 0x040fe20007f9e0ff */
[----:B------:R-:W-:Y:S01]  /*41c40*/  IMAD.X R11, R20, 0x1, R3, P6 ;  /* 0x00000001140b7824 */ /* 0x000fe200030e0603 */
[C---:B---3--:R-:W-:Y:S01]  /*41c50*/  PRMT R19, R4.reuse, 0x7770, RZ ;  /* 0x0000777004137816 */ /* 0x048fe200000000ff */
[----:B------:R-:W-:Y:S01]  /*41c60*/  VIADD R15, R9, UR22 ;  /* 0x00000016090f7c36 */ /* 0x000fe20008000000 */
[----:B------:R-:W-:Y:S01]  /*41c70*/  PRMT R21, R4, 0x7771, RZ ;  /* 0x0000777104157816 */ /* 0x000fe200000000ff */
[----:B------:R-:W-:-:S02]  /*41c80*/  IMAD.X R9, R20, 0x1, R28, P4 ;  /* 0x0000000114097824 */ /* 0x000fc400020e061c */
[----:B------:R3:W-:Y:S01]  /*41c90*/  @P5 STG.E.U8 desc[UR42][R10.64], R19 ;  /* 0x000000130a005986 */ /* 0x0007e2000c10112a */
[----:B------:R-:W-:Y:S01]  /*41ca0*/  VIADD R13, R24, 0x3b ;  /* 0x0000003b180d7836 */ /* 0x000fe20000000000 */
[----:B0-----:R-:W-:Y:S01]  /*41cb0*/  ISETP.LT.AND P5, PT, R29, UR4, !P0 ;  /* 0x000000041d007c0c */ /* 0x001fe2000c7a1270 */
[----:B------:R-:W0:Y:S01]  /*41cc0*/  LDCU UR4, c[0x0][0x398] ;  /* 0x00007300ff0477ac */ /* 0x000e220008000800 */
[----:B------:R-:W-:Y:S02]  /*41cd0*/  SHF.R.S32.HI R14, RZ, 0x1f, R15 ;  /* 0x0000001fff0e7819 */ /* 0x000fe4000001140f */
[----:B------:R-:W-:Y:S01]  /*41ce0*/  IADD3 R12, P6, PT, R15, R0, RZ ;  /* 0x000000000f0c7210 */ /* 0x000fe20007fde0ff */
[----:B------:R0:W-:Y:S01]  /*41cf0*/  @P2 STG.E.U8 desc[UR42][R8.64], R21 ;  /* 0x0000001508002986 */ /* 0x0001e2000c10112a */
[----:B------:R-:W-:Y:S02]  /*41d00*/  ISETP.GE.AND P4, PT, R13, UR17, PT ;  /* 0x000000110d007c0c */ /* 0x000fe4000bf86270 */
[----:B--2---:R-:W-:-:S02]  /*41d10*/  ISETP.LT.AND P0, PT, R22, UR6, !P0 ;  /* 0x0000000616007c0c */ /* 0x004fc4000c701270 */
[C---:B---3--:R-:W-:Y:S01]  /*41d20*/  IADD3 R10, P2, PT, R15.reuse, R2, RZ ;  /* 0x000000020f0a7210 */ /* 0x048fe20007f5e0ff */
[----:B------:R-:W-:Y:S01]  /*41d30*/  VIADD R15, R15, UR22 ;  /* 0x000000160f0f7c36 */ /* 0x000fe20008000000 */
[----:B------:R-:W2:Y:S01]  /*41d40*/  LDCU UR6, c[0x0][0x398] ;  /* 0x00007300ff0677ac */ /* 0x000ea20008000800 */
[C---:B------:R-:W-:Y:S01]  /*41d50*/  IMAD.X R13, R14.reuse, 0x1, R3, P6 ;  /* 0x000000010e0d7824 */ /* 0x040fe200030e0603 */
[----:B----4-:R-:W-:Y:S01]  /*41d60*/  ISETP.LT.AND P6, PT, R29, UR5, !P3 ;  /* 0x000000051d007c0c */ /* 0x010fe2000dfc1270 */
[----:B------:R-:W-:Y:S01]  /*41d70*/  IMAD.X R11, R14, 0x1, R28, P2 ;  /* 0x000000010e0b7824 */ /* 0x000fe200010e061c */
[C---:B------:R-:W-:Y:S01]  /*41d80*/  PRMT R17, R4.reuse, 0x7772, RZ ;  /* 0x0000777204117816 */ /* 0x040fe200000000ff */
[----:B------:R-:W3:Y:S01]  /*41d90*/  LDCU UR5, c[0x0][0x398] ;  /* 0x00007300ff0577ac */ /* 0x000ee20008000800 */
[----:B------:R-:W-:Y:S02]  /*41da0*/  PRMT R19, R4, 0x7773, RZ ;  /* 0x0000777304137816 */ /* 0x000fe400000000ff */
[----:B------:R-:W-:-:S02]  /*41db0*/  SHF.R.S32.HI R4, RZ, 0x1f, R15 ;  /* 0x0000001fff047819 */ /* 0x000fc4000001140f */
[----:B0-----:R-:W-:Y:S01]  /*41dc0*/  IADD3 R8, P2, PT, R15, R0, RZ ;  /* 0x000000000f087210 */ /* 0x001fe20007f5e0ff */
[----:B------:R0:W-:Y:S04]  /*41dd0*/  @P5 STG.E.U8 desc[UR42][R12.64], R17 ;  /* 0x000000110c005986 */ /* 0x0001e8000c10112a */
[----:B------:R-:W-:Y:S01]  /*41de0*/  IMAD.X R9, R4, 0x1, R3, P2 ;  /* 0x0000000104097824 */ /* 0x000fe200010e0603 */
[----:B------:R4:W-:Y:S01]  /*41df0*/  @P0 STG.E.U8 desc[UR42][R10.64], R19 ;  /* 0x000000130a000986 */ /* 0x0009e2000c10112a */
[----:B------:R-:W-:Y:S01]  /*41e00*/  ISETP.LT.AND P0, PT, R22, UR4, !P3 ;  /* 0x0000000416007c0c */ /* 0x000fe2000df01270 */
[----:B------:R-:W1:Y:S01]  /*41e10*/  LDCU UR4, c[0x0][0x398] ;  /* 0x00007300ff0477ac */ /* 0x000e620008000800 */
[----:B0-----:R-:W-:Y:S01]  /*41e20*/  VIADD R12, R24, 0x3d ;  /* 0x0000003d180c7836 */ /* 0x001fe20000000000 */
[----:B------:R-:W-:-:S04]  /*41e30*/  PRMT R17, R5, 0x7770, RZ ;  /* 0x0000777005117816 */ /* 0x000fc800000000ff */
[----:B------:R-:W-:Y:S01]  /*41e40*/  ISETP.GE.AND P2, PT, R12, UR21, PT ;  /* 0x000000150c007c0c */ /* 0x000fe2000bf46270 */
[----:B------:R0:W-:Y:S01]  /*41e50*/  @P6 STG.E.U8 desc[UR42][R8.64], R17 ;  /* 0x0000001108006986 */ /* 0x0001e2000c10112a */
[C---:B------:R-:W-:Y:S01]  /*41e60*/  IADD3 R12, P6, PT, R15.reuse, R2, RZ ;  /* 0x000000020f0c7210 */ /* 0x040fe20007fde0ff */
[----:B------:R-:W-:Y:S01]  /*41e70*/  VIADD R15, R15, UR22 ;  /* 0x000000160f0f7c36 */ /* 0x000fe20008000000 */
[----:B--2---:R-:W-:Y:S01]  /*41e80*/  ISETP.LT.AND P3, PT, R29, UR6, !P4 ;  /* 0x000000061d007c0c */ /* 0x004fe2000e761270 */
[----:B------:R-:W-:Y:S02]  /*41e90*/  VIADD R16, R24, 0x3c ;  /* 0x0000003c18107836 */ /* 0x000fe40000000000 */
[----:B------:R-:W-:Y:S01]  /*41ea0*/  IMAD.X R13, R4, 0x1, R28, P6 ;  /* 0x00000001040d7824 */ /* 0x000fe200030e061c */
[----:B------:R-:W-:Y:S02]  /*41eb0*/  SHF.R.S32.HI R4, RZ, 0x1f, R15 ;  /* 0x0000001fff047819 */ /* 0x000fe4000001140f */
[----:B------:R-:W-:Y:S01]  /*41ec0*/  PRMT R21, R5, 0x7771, RZ ;  /* 0x0000777105157816 */ /* 0x000fe200000000ff */
[----:B------:R-:W-:Y:S01]  /*41ed0*/  VIADD R14, R24, 0x3e ;  /* 0x0000003e180e7836 */ /* 0x000fe20000000000 */
[----:B----4-:R-:W-:-:S02]  /*41ee0*/  IADD3 R10, P6, PT, R15, R0, RZ ;  /* 0x000000000f0a7210 */ /* 0x010fc40007fde0ff */
[----:B------:R-:W-:Y:S01]  /*41ef0*/  PRMT R19, R5, 0x7772, RZ ;  /* 0x0000777205137816 */ /* 0x000fe200000000ff */
[C---:B0-----:R-:W-:Y:S01]  /*41f00*/  VIADD R17, R15.reuse, UR22 ;  /* 0x000000160f117c36 */ /* 0x041fe20008000000 */
[----:B---3--:R-:W-:Y:S01]  /*41f10*/  ISETP.LT.AND P4, PT, R22, UR5, !P4 ;  /* 0x0000000516007c0c */ /* 0x008fe2000e781270 */
[----:B------:R-:W-:Y:S01]  /*41f20*/  IMAD.X R11, R4, 0x1, R3, P6 ;  /* 0x00000001040b7824 */ /* 0x000fe200030e0603 */
[----:B------:R-:W-:Y:S01]  /*41f30*/  IADD3 R8, P6, PT, R15, R2, RZ ;  /* 0x000000020f087210 */ /* 0x000fe20007fde0ff */
[----:B------:R-:W0:Y:S01]  /*41f40*/  LDCU UR6, c[0x0][0x398] ;  /* 0x00007300ff0677ac */ /* 0x000e220008000800 */
[----:B------:R-:W-:Y:S01]  /*41f50*/  ISETP.GE.AND P5, PT, R16, UR15, PT ;  /* 0x0000000f10007c0c */ /* 0x000fe2000bfa6270 */
[----:B------:R2:W-:Y:S01]  /*41f60*/  @P0 STG.E.U8 desc[UR42][R12.64], R21 ;  /* 0x000000150c000986 */ /* 0x0005e2000c10112a */
[----:B------:R-:W-:Y:S01]  /*41f70*/  PRMT R5, R5, 0x7773, RZ ;  /* 0x0000777305057816 */ /* 0x000fe200000000ff */
[----:B------:R-:W-:Y:S01]  /*41f80*/  IMAD.X R9, R4, 0x1, R28, P6 ;  /* 0x0000000104097824 */ /* 0x000fe200030e061c */
[----:B------:R-:W3:Y:S01]  /*41f90*/  LDCU UR5, c[0x0][0x398] ;  /* 0x00007300ff0577ac */ /* 0x000ee20008000800 */
[----:B------:R4:W-:Y:S01]  /*41fa0*/  @P3 STG.E.U8 desc[UR42][R10.64], R19 ;  /* 0x000000130a003986 */ /* 0x0009e2000c10112a */
[----:B-1----:R-:W-:-:S02]  /*41fb0*/  ISETP.LT.AND P3, PT, R29, UR4, !P5 ;  /* 0x000000041d007c0c */ /* 0x002fc4000ef61270 */
[----:B------:R-:W-:Y:S01]  /*41fc0*/  ISETP.LT.AND P5, PT, R22, UR7, !P5 ;  /* 0x0000000716007c0c */ /* 0x000fe2000efa1270 */
[----:B------:R1:W-:Y:S01]  /*41fd0*/  @P4 STG.E.U8 desc[UR42][R8.64], R5 ;  /* 0x0000000508004986 */ /* 0x0003e2000c10112a */
[----:B------:R-:W-:Y:S01]  /*41fe0*/  ISETP.GE.AND P0, PT, R14, UR19, PT ;  /* 0x000000130e007c0c */ /* 0x000fe2000bf06270 */
[----:B------:R-:W0:Y:S01]  /*41ff0*/  LDCU UR4, c[0x0][0x398] ;  /* 0x00007300ff0477ac */ /* 0x000e220008000800 */
[----:B------:R-:W-:Y:S02]  /*42000*/  SHF.R.S32.HI R4, RZ, 0x1f, R17 ;  /* 0x0000001fff047819 */ /* 0x000fe40000011411 */
[C---:B--2---:R-:W-:Y:S01]  /*42010*/  IADD3 R12, P6, PT, R17.reuse, R0, RZ ;  /* 0x00000000110c7210 */ /* 0x044fe20007fde0ff */
[----:B------:R-:W2:Y:S01]  /*42020*/  LDCU UR7, c[0x0][0x398] ;  /* 0x00007300ff0777ac */ /* 0x000ea20008000800 */
[C---:B------:R-:W-:Y:S01]  /*42030*/  IADD3 R14, P4, PT, R17.reuse, R2, RZ ;  /* 0x00000002110e7210 */ /* 0x040fe20007f9e0ff */
[----:B------:R-:W-:Y:S01]  /*42040*/  VIADD R17, R17, UR22 ;  /* 0x0000001611117c36 */ /* 0x000fe20008000000 */
[----:B------:R-:W-:Y:S01]  /*42050*/  PRMT R21, R6, 0x7770, RZ ;  /* 0x0000777006157816 */ /* 0x000fe200000000ff */
[----:B------:R-:W-:Y:S01]  /*42060*/  IMAD.X R13, R4, 0x1, R3, P6 ;  /* 0x00000001040d7824 */ /* 0x000fe200030e0603 */
[----:B----4-:R-:W-:Y:S01]  /*42070*/  PRMT R19, R6, 0x7771, RZ ;  /* 0x0000777106137816 */ /* 0x010fe200000000ff */
[----:B------:R-:W-:Y:S01]  /*42080*/  IMAD.X R15, R4, 0x1, R28, P4 ;  /* 0x00000001040f7824 */ /* 0x000fe200020e061c */
[----:B-1----:R-:W-:Y:S01]  /*42090*/  SHF.R.S32.HI R9, RZ, 0x1f, R17 ;  /* 0x0000001fff097819 */ /* 0x002fe20000011411 */
[C---:B------:R-:W-:Y:S01]  /*420a0*/  VIADD R11, R17.reuse, UR22 ;  /* 0x00000016110b7c36 */ /* 0x040fe20008000000 */
[----:B------:R1:W-:Y:S01]  /*420b0*/  @P3 STG.E.U8 desc[UR42][R12.64], R21 ;  /* 0x000000150c003986 */ /* 0x0003e2000c10112a */
[----:B------:R-:W-:-:S03]  /*420c0*/  IADD3 R4, P4, PT, R17, R0, RZ ;  /* 0x0000000011047210 */ /* 0x000fc60007f9e0ff */
[----:B------:R4:W-:Y:S01]  /*420d0*/  @P5 STG.E.U8 desc[UR42][R14.64], R19 ;  /* 0x000000130e005986 */ /* 0x0009e2000c10112a */
[----:B------:R-:W-:Y:S01]  /*420e0*/  IADD3 R8, P5, PT, R17, R2, RZ ;  /* 0x0000000211087210 */ /* 0x000fe20007fbe0ff */
[----:B------:R-:W-:Y:S01]  /*420f0*/  IMAD.X R5, R9, 0x1, R3, P4 ;  /* 0x0000000109057824 */ /* 0x000fe200020e0603 */
[----:B------:R-:W-:Y:S02]  /*42100*/  SHF.R.S32.HI R16, RZ, 0x1f, R11 ;  /* 0x0000001fff107819 */ /* 0x000fe4000001140b */
[C---:B------:R-:W-:Y:S01]  /*42110*/  IADD3 R10, P4, PT, R11.reuse, R0, RZ ;  /* 0x000000000b0a7210 */ /* 0x040fe20007f9e0ff */
[----:B-1----:R-:W-:Y:S02]  /*42120*/  VIADD R13, R11, UR22 ;  /* 0x000000160b0d7c36 */ /* 0x002fe40008000000 */
[----:B------:R-:W-:Y:S01]  /*42130*/  IMAD.X R9, R9, 0x1, R28, P5 ;  /* 0x0000000109097824 */ /* 0x000fe200028e061c */
[----:B------:R-:W-:Y:S02]  /*42140*/  IADD3 R12, P5, PT, R11, R2, RZ ;  /* 0x000000020b0c7210 */ /* 0x000fe40007fbe0ff */
[----:B----4-:R-:W-:Y:S01]  /*42150*/  IADD3 R14, P6, PT, R13, R0, RZ ;  /* 0x000000000d0e7210 */ /* 0x010fe20007fde0ff */
[----:B------:R-:W-:Y:S01]  /*42160*/  IMAD.X R11, R16, 0x1, R3, P4 ;  /* 0x00000001100b7824 */ /* 0x000fe200020e0603 */
[----:B------:R-:W-:-:S02]  /*42170*/  SHF.R.S32.HI R0, RZ, 0x1f, R13 ;  /* 0x0000001fff007819 */ /* 0x000fc4000001140d */
[----:B------:R-:W-:Y:S01]  /*42180*/  IADD3 R2, P4, PT, R13, R2, RZ ;  /* 0x000000020d027210 */ /* 0x000fe20007f9e0ff */
[----:B------:R-:W-:Y:S01]  /*42190*/  IMAD.X R13, R16, 0x1, R28, P5 ;  /* 0x00000001100d7824 */ /* 0x000fe200028e061c */
[C---:B0-----:R-:W-:Y:S01]  /*421a0*/  ISETP.LT.AND P5, PT, R29.reuse, UR4, !P2 ;  /* 0x000000041d007c0c */ /* 0x041fe2000d7a1270 */
[----:B------:R-:W-:Y:S01]  /*421b0*/  IMAD.X R15, R0, 0x1, R3, P6 ;  /* 0x00000001000f7824 */ /* 0x000fe200030e0603 */
[C---:B---3--:R-:W-:Y:S02]  /*421c0*/  ISETP.LT.AND P2, PT, R22.reuse, UR5, !P2 ;  /* 0x0000000516007c0c */ /* 0x048fe4000d741270 */
[C---:B------:R-:W-:Y:S02]  /*421d0*/  ISETP.LT.AND P6, PT, R29.reuse, UR6, !P0 ;  /* 0x000000061d007c0c */ /* 0x040fe4000c7c1270 */
[----:B--2---:R-:W-:Y:S02]  /*421e0*/  ISETP.LT.AND P0, PT, R22, UR7, !P0 ;  /* 0x0000000716007c0c */ /* 0x004fe4000c701270 */
[----:B------:R-:W-:-:S02]  /*421f0*/  ISETP.LT.AND P3, PT, R29, UR8, !P1 ;  /* 0x000000081d007c0c */ /* 0x000fc4000cf61270 */
[----:B------:R-:W-:Y:S02]  /*42200*/  ISETP.LT.AND P1, PT, R22, UR9, !P1 ;  /* 0x0000000916007c0c */ /* 0x000fe4000cf21270 */
[C---:B------:R-:W-:Y:S02]  /*42210*/  PRMT R25, R6.reuse, 0x7772, RZ ;  /* 0x0000777206197816 */ /* 0x040fe400000000ff */
[----:B------:R-:W-:Y:S02]  /*42220*/  PRMT R23, R6, 0x7773, RZ ;  /* 0x0000777306177816 */ /* 0x000fe400000000ff */
[C---:B------:R-:W-:Y:S02]  /*42230*/  PRMT R17, R7.reuse, 0x7773, RZ ;  /* 0x0000777307117816 */ /* 0x040fe400000000ff */
[C---:B------:R-:W-:Y:S02]  /*42240*/  PRMT R19, R7.reuse, 0x7772, RZ ;  /* 0x0000777207137816 */ /* 0x040fe400000000ff */
[----:B------:R-:W-:-:S02]  /*42250*/  PRMT R21, R7, 0x7771, RZ ;  /* 0x0000777107157816 */ /* 0x000fc400000000ff */
[----:B------:R-:W-:Y:S01]  /*42260*/  PRMT R7, R7, 0x7770, RZ ;  /* 0x0000777007077816 */ /* 0x000fe200000000ff */
[----:B------:R0:W-:Y:S04]  /*42270*/  @P5 STG.E.U8 desc[UR42][R4.64], R25 ;  /* 0x0000001904005986 */ /* 0x0001e8000c10112a */
[----:B------:R0:W-:Y:S04]  /*42280*/  @P2 STG.E.U8 desc[UR42][R8.64], R23 ;  /* 0x0000001708002986 */ /* 0x0001e8000c10112a */
[----:B------:R0:W-:Y:S04]  /*42290*/  @P6 STG.E.U8 desc[UR42][R10.64], R7 ;  /* 0x000000070a006986 */ /* 0x0001e8000c10112a */
[----:B------:R0:W-:Y:S01]  /*422a0*/  @P0 STG.E.U8 desc[UR42][R12.64], R21 ;  /* 0x000000150c000986 */ /* 0x0001e2000c10112a */
[----:B------:R-:W-:-:S03]  /*422b0*/  IMAD.X R3, R0, 0x1, R28, P4 ;  /* 0x0000000100037824 */ /* 0x000fc600020e061c */
[----:B------:R0:W-:Y:S01]  /*422c0*/  @P3 STG.E.U8 desc[UR42][R14.64], R19 ;  /* 0x000000130e003986 */ /* 0x0001e2000c10112a */
[----:B------:R-:W-:Y:S05]  /*422d0*/  @!P1 EXIT ;  /* 0x000000000000994d */ /* 0x000fea0003800000 */
[----:B------:R-:W-:Y:S01]  /*422e0*/  STG.E.U8 desc[UR42][R2.64], R17 ;  /* 0x0000001102007986 */ /* 0x000fe2000c10112a */
[----:B------:R-:W-:Y:S05]  /*422f0*/  EXIT ;  /* 0x000000000000794d */ /* 0x000fea0003800000 */
.L_x_2:
[----:B------:R-:W-:-:S00]  /*42300*/  BRA `(.L_x_2) ;  /* 0xfffffffc00fc7947 */ /* 0x000fc0000383ffff */
[----:B------:R-:W-:-:S00]  /*42310*/  NOP ;  /* 0x0000000000007918 */ /* 0x000fc00000000000 */
        /* <DEDUP_REMOVED lines=14> */
.L_x_3:


//--------------------- .nv.shared.matmul_kernel  --------------------------
	.section	.nv.shared.matmul_kernel,"aw",@nobits
	.sectionflags	@""
	.align	16
	.zero		1024


//--------------------- .nv.shared.reserved.0     --------------------------
	.section	.nv.shared.reserved.0,"aw",@nobits
	.weak		__nv_reservedSMEM_offset_0_alias
	.size		__nv_reservedSMEM_offset_0_alias, 0, 64
	.other		__nv_reservedSMEM_offset_0_alias,@"STO_CUDA_RESERVED_SHARED STV_DEFAULT"
__nv_reservedSMEM_offset_0_alias:
	.zero		0
	.zero		64


//--------------------- .nv.constant0.matmul_kernel --------------------------
	.section	.nv.constant0.matmul_kernel,"a",@progbits
	.sectionflags	@""
	.align	4
.nv.constant0.matmul_kernel:
	.zero		976


//--------------------- SYMBOLS --------------------------

	.type		.nv.reservedSmem.offset0,@object
	.size		.nv.reservedSmem.offset0,0x4
	.type		.nv.reservedSmem.cap,@object
	.size		.nv.reservedSmem.cap,0x4
